def matmul_kernel(
    a_ptr,
    b_ptr,
    c_ptr,
    M,
    N,
    K,
    stride_am,
    stride_ak,
    stride_bk,
    stride_bn,
    stride_cm,
    stride_cn,
    BLOCK_M: tl.constexpr,
    BLOCK_N: tl.constexpr,
    BLOCK_K: tl.constexpr,
    GROUP_M: tl.constexpr,
):
    pid = tl.program_id(axis=0)
    num_pid_m = tl.cdiv(M, BLOCK_M)
    num_pid_n = tl.cdiv(N, BLOCK_N)
    num_pid_in_group = GROUP_M * num_pid_n
    group_id = pid // num_pid_in_group
    first_pid_m = group_id * GROUP_M
    group_size_m = min(num_pid_m - first_pid_m, GROUP_M)
    pid_m = first_pid_m + ((pid % num_pid_in_group) % group_size_m)
    pid_n = (pid % num_pid_in_group) // group_size_m

    offs_am = (pid_m * BLOCK_M + tl.arange(0, BLOCK_M)) % M
    offs_bn = (pid_n * BLOCK_N + tl.arange(0, BLOCK_N)) % N
    offs_k = tl.arange(0, BLOCK_K)
    a_ptrs = a_ptr + offs_am[:, None] * stride_am + offs_k[None, :] * stride_ak
    b_ptrs = b_ptr + offs_k[:, None] * stride_bk + offs_bn[None, :] * stride_bn

    acc = tl.zeros((BLOCK_M, BLOCK_N), dtype=tl.float32)
    for kk in range(0, tl.cdiv(K, BLOCK_K)):
        a = tl.load(a_ptrs, mask=offs_k[None, :] < K - kk * BLOCK_K, other=0.0)
        b = tl.load(b_ptrs, mask=offs_k[:, None] < K - kk * BLOCK_K, other=0.0)
        acc = tl.dot(a, b, acc)
        a_ptrs += BLOCK_K * stride_ak
        b_ptrs += BLOCK_K * stride_bk

    c = acc.to(c_ptr.dtype.element_ty)
    offs_cm = pid_m * BLOCK_M + tl.arange(0, BLOCK_M)
    offs_cn = pid_n * BLOCK_N + tl.arange(0, BLOCK_N)
    c_ptrs = c_ptr + offs_cm[:, None] * stride_cm + offs_cn[None, :] * stride_cn
    mask = (offs_cm[:, None] < M) & (offs_cn[None, :] < N)
    tl.store(c_ptrs, c, mask=mask)

# config = {"BLOCK_K": 128, "BLOCK_M": 128, "BLOCK_N": 256, "GROUP_M": 8, "arch": "sm_90", "dtype": "fp16", "num_ctas": 1, "num_stages": 3, "num_warps": 8}
# arch = sm_90


// ===== COMPILED SASS (sm_90a) =====

	.target	sm_90a

	.elftype	@"ET_EXEC"


//--------------------- .note.nv.tkinfo           --------------------------
	.section	.note.nv.tkinfo,"",@"SHT_NOTE"
	.sectionflags	@"SHF_NOTE_NV_TKINFO"
	.tkinfo
        /*0018*/ 	.word	0x00000002
        /*0030*/ 	.string	""
        /*0030*/ 	.string	"ptxas"
        /*0030*/ 	.string	"Cuda compilation tools, release 13.0, V13.0.88"
        /*0030*/ 	.string	"Build cuda_13.0.r13.0/compiler.36424714_0"
        /*0030*/ 	.string	"-v  -suppress-debug-info  -lineinfo  -arch sm_90a "



//--------------------- .note.nv.cuinfo           --------------------------
	.section	.note.nv.cuinfo,"",@"SHT_NOTE"
	.sectionflags	@"SHF_NOTE_NV_CUINFO"
        /*0018*/ 	.short	0x0002
        /*001a*/ 	.short	0x005a
        /*001c*/ 	.short	0x0082
	.zero		2


//--------------------- .nv.info                  --------------------------
	.section	.nv.info,"",@"SHT_CUDA_INFO"
	.align	4


	//----- nvinfo : EIATTR_REGCOUNT
	.align		4
        /*0000*/ 	.byte	0x04, 0x2f
        /*0002*/ 	.short	(.L_1 - .L_0)
	.align		4
.L_0:
        /*0004*/ 	.word	index@(matmul_kernel)
        /*0008*/ 	.word	0x000000ff


	//----- nvinfo : EIATTR_FRAME_SIZE
	.align		4
.L_1:
        /*000c*/ 	.byte	0x04, 0x11
        /*000e*/ 	.short	(.L_3 - .L_2)
	.align		4
.L_2:
        /*0010*/ 	.word	index@(matmul_kernel)
        /*0014*/ 	.word	0x00000968


	//----- nvinfo : EIATTR_MIN_STACK_SIZE
	.align		4
.L_3:
        /*0018*/ 	.byte	0x04, 0x12
        /*001a*/ 	.short	(.L_5 - .L_4)
	.align		4
.L_4:
        /*001c*/ 	.word	index@(matmul_kernel)
        /*0020*/ 	.word	0x00000968
.L_5:


//--------------------- .nv.compat                --------------------------
	.section	.nv.compat,"",@"SHT_CUDA_COMPAT_INFO"
	.align	4
        /*0000*/ 	.byte	0x02, 0x09, 0x01, 0x00, 0x02, 0x02, 0x04, 0x00, 0x02, 0x05, 0x05, 0x00, 0x03, 0x07, 0x01, 0x01
        /*0010*/ 	.byte	0x02, 0x03, 0x00, 0x00, 0x02, 0x06, 0x01, 0x00, 0x04, 0x0b, 0x08, 0x00, 0x00, 0x00, 0x00, 0x00
        /*0020*/ 	.byte	0x00, 0x00, 0x00, 0x00


//--------------------- .nv.info.matmul_kernel    --------------------------
	.section	.nv.info.matmul_kernel,"",@"SHT_CUDA_INFO"
	.sectionflags	@""
	.align	4


	//----- nvinfo : EIATTR_CUDA_API_VERSION
	.align		4
        /*0000*/ 	.byte	0x04, 0x37
        /*0002*/ 	.short	(.L_7 - .L_6)
.L_6:
        /*0004*/ 	.word	0x00000082


	//----- nvinfo : EIATTR_KPARAM_INFO
	.align		4
.L_7:
        /*0008*/ 	.byte	0x04, 0x17
        /*000a*/ 	.short	(.L_9 - .L_8)
.L_8:
        /*000c*/ 	.word	0x00000000
        /*0010*/ 	.short	0x000d
        /*0012*/ 	.short	0x0048
        /*0014*/ 	.byte	0x00, 0xf4, 0x21, 0x00


	//----- nvinfo : EIATTR_KPARAM_INFO
	.align		4
.L_9:
        /*0018*/ 	.byte	0x04, 0x17
        /*001a*/ 	.short	(.L_11 - .L_10)
.L_10:
        /*001c*/ 	.word	0x00000000
        /*0020*/ 	.short	0x000c
        /*0022*/ 	.short	0x0040
        /*0024*/ 	.byte	0x00, 0xf4, 0x21, 0x00


	//----- nvinfo : EIATTR_KPARAM_INFO
	.align		4
.L_11:
        /*0028*/ 	.byte	0x04, 0x17
        /*002a*/ 	.short	(.L_13 - .L_12)
.L_12:
        /*002c*/ 	.word	0x00000000
        /*0030*/ 	.short	0x000b
        /*0032*/ 	.short	0x0038
        /*0034*/ 	.byte	0x00, 0xf0, 0x11, 0x00


	//----- nvinfo : EIATTR_KPARAM_INFO
	.align		4
.L_13:
        /*0038*/ 	.byte	0x04, 0x17
        /*003a*/ 	.short	(.L_15 - .L_14)
.L_14:
        /*003c*/ 	.word	0x00000000
        /*0040*/ 	.short	0x000a
        /*0042*/ 	.short	0x0034
        /*0044*/ 	.byte	0x00, 0xf0, 0x11, 0x00


	//----- nvinfo : EIATTR_KPARAM_INFO
	.align		4
.L_15:
        /*0048*/ 	.byte	0x04, 0x17
        /*004a*/ 	.short	(.L_17 - .L_16)
.L_16:
        /*004c*/ 	.word	0x00000000
        /*0050*/ 	.short	0x0009
        /*0052*/ 	.short	0x0030
        /*0054*/ 	.byte	0x00, 0xf0, 0x11, 0x00


	//----- nvinfo : EIATTR_KPARAM_INFO
	.align		4
.L_17:
        /*0058*/ 	.byte	0x04, 0x17
        /*005a*/ 	.short	(.L_19 - .L_18)
.L_18:
        /*005c*/ 	.word	0x00000000
        /*0060*/ 	.short	0x0008
        /*0062*/ 	.short	0x002c
        /*0064*/ 	.byte	0x00, 0xf0, 0x11, 0x00


	//----- nvinfo : EIATTR_KPARAM_INFO
	.align		4
.L_19:
        /*0068*/ 	.byte	0x04, 0x17
        /*006a*/ 	.short	(.L_21 - .L_20)
.L_20:
        /*006c*/ 	.word	0x00000000
        /*0070*/ 	.short	0x0007
        /*0072*/ 	.short	0x0028
        /*0074*/ 	.byte	0x00, 0xf0, 0x11, 0x00


	//----- nvinfo : EIATTR_KPARAM_INFO
	.align		4
.L_21:
        /*0078*/ 	.byte	0x04, 0x17
        /*007a*/ 	.short	(.L_23 - .L_22)
.L_22:
        /*007c*/ 	.word	0x00000000
        /*0080*/ 	.short	0x0006
        /*0082*/ 	.short	0x0024
        /*0084*/ 	.byte	0x00, 0xf0, 0x11, 0x00


	//----- nvinfo : EIATTR_KPARAM_INFO
	.align		4
.L_23:
        /*0088*/ 	.byte	0x04, 0x17
        /*008a*/ 	.short	(.L_25 - .L_24)
.L_24:
        /*008c*/ 	.word	0x00000000
        /*0090*/ 	.short	0x0005
        /*0092*/ 	.short	0x0020
        /*0094*/ 	.byte	0x00, 0xf0, 0x11, 0x00


	//----- nvinfo : EIATTR_KPARAM_INFO
	.align		4
.L_25:
        /*0098*/ 	.byte	0x04, 0x17
        /*009a*/ 	.short	(.L_27 - .L_26)
.L_26:
        /*009c*/ 	.word	0x00000000
        /*00a0*/ 	.short	0x0004
        /*00a2*/ 	.short	0x001c
        /*00a4*/ 	.byte	0x00, 0xf0, 0x11, 0x00


	//----- nvinfo : EIATTR_KPARAM_INFO
	.align		4
.L_27:
        /*00a8*/ 	.byte	0x04, 0x17
        /*00aa*/ 	.short	(.L_29 - .L_28)
.L_28:
        /*00ac*/ 	.word	0x00000000
        /*00b0*/ 	.short	0x0003
        /*00b2*/ 	.short	0x0018
        /*00b4*/ 	.byte	0x00, 0xf0, 0x11, 0x00


	//----- nvinfo : EIATTR_KPARAM_INFO
	.align		4
.L_29:
        /*00b8*/ 	.byte	0x04, 0x17
        /*00ba*/ 	.short	(.L_31 - .L_30)
.L_30:
        /*00bc*/ 	.word	0x00000000
        /*00c0*/ 	.short	0x0002
        /*00c2*/ 	.short	0x0010
        /*00c4*/ 	.byte	0x00, 0xf4, 0x21, 0x00


	//----- nvinfo : EIATTR_KPARAM_INFO
	.align		4
.L_31:
        /*00c8*/ 	.byte	0x04, 0x17
        /*00ca*/ 	.short	(.L_33 - .L_32)
.L_32:
        /*00cc*/ 	.word	0x00000000
        /*00d0*/ 	.short	0x0001
        /*00d2*/ 	.short	0x0008
        /*00d4*/ 	.byte	0x00, 0xf4, 0x21, 0x00


	//----- nvinfo : EIATTR_KPARAM_INFO
	.align		4
.L_33:
        /*00d8*/ 	.byte	0x04, 0x17
        /*00da*/ 	.short	(.L_35 - .L_34)
.L_34:
        /*00dc*/ 	.word	0x00000000
        /*00e0*/ 	.short	0x0000
        /*00e2*/ 	.short	0x0000
        /*00e4*/ 	.byte	0x00, 0xf4, 0x21, 0x00


	//----- nvinfo : EIATTR_SPARSE_MMA_MASK
	.align		4
.L_35:
        /*00e8*/ 	.byte	0x03, 0x50
        /*00ea*/ 	.short	0x0000


	//----- nvinfo : EIATTR_MAXREG_COUNT
	.align		4
        /*00ec*/ 	.byte	0x03, 0x1b
        /*00ee*/ 	.short	0x00ff


	//----- nvinfo : EIATTR_NUM_BARRIERS
	.align		4
        /*00f0*/ 	.byte	0x02, 0x4c
        /*00f2*/ 	.byte	0x01
	.zero		1


	//----- nvinfo : EIATTR_ANNOTATIONS
	.align		4
        /*00f4*/ 	.byte	0x04, 0x55
        /*00f6*/ 	.short	(.L_37 - .L_36)


	//   ....[0]....
.L_36:
        /*00f8*/ 	.word	0x00000001
        /*00fc*/ 	.byte	0x70, 0x07, 0x00, 0x00, 0x01, 0x00, 0x00, 0x00, 0xa0, 0x07, 0x00, 0x00, 0x01, 0x00, 0x00, 0x00
        /* <DEDUP_REMOVED lines=879> */
        /*37fc*/ 	.byte	0xf0, 0xa9, 0x01, 0x00


	//----- nvinfo : EIATTR_MERCURY_ISA_VERSION
	.align		4
.L_37:
        /*3800*/ 	.byte	0x03, 0x5f
        /*3802*/ 	.short	0x0101


	//----- nvinfo : EIATTR_EXIT_INSTR_OFFSETS
	.align		4
        /*3804*/ 	.byte	0x04, 0x1c
        /*3806*/ 	.short	(.L_39 - .L_38)


	//   ....[0]....
.L_38:
        /*3808*/ 	.word	0x0001ad00


	//   ....[1]....
        /*380c*/ 	.word	0x0001ad30


	//----- nvinfo : EIATTR_REQNTID
	.align		4
.L_39:
        /*3810*/ 	.byte	0x04, 0x10
        /*3812*/ 	.short	(.L_41 - .L_40)
.L_40:
        /*3814*/ 	.word	0x00000100
        /*3818*/ 	.word	0x00000001
        /*381c*/ 	.word	0x00000001


	//----- nvinfo : EIATTR_CBANK_PARAM_SIZE
	.align		4
.L_41:
        /*3820*/ 	.byte	0x03, 0x19
        /*3822*/ 	.short	0x0050


	//----- nvinfo : EIATTR_PARAM_CBANK
	.align		4
        /*3824*/ 	.byte	0x04, 0x0a
        /*3826*/ 	.short	(.L_43 - .L_42)
	.align		4
.L_42:
        /*3828*/ 	.word	index@(.nv.constant0.matmul_kernel)
        /*382c*/ 	.short	0x0210
        /*382e*/ 	.short	0x0050


	//----- nvinfo : EIATTR_SW_WAR
	.align		4
.L_43:
        /*3830*/ 	.byte	0x04, 0x36
        /*3832*/ 	.short	(.L_45 - .L_44)
.L_44:
        /*3834*/ 	.word	0x00000008
.L_45:


//--------------------- .nv.callgraph             --------------------------
	.section	.nv.callgraph,"",@"SHT_CUDA_CALLGRAPH"
	.align	4
	.sectionentsize	8
	.align		4
        /*0000*/ 	.word	0x00000000
	.align		4
        /*0004*/ 	.word	0xffffffff
	.align		4
        /*0008*/ 	.word	0x00000000
	.align		4
        /*000c*/ 	.word	0xfffffffe
	.align		4
        /*0010*/ 	.word	0x00000000
	.align		4
        /*0014*/ 	.word	0xfffffffd
	.align		4
        /*0018*/ 	.word	0x00000000
	.align		4
        /*001c*/ 	.word	0xfffffffc


//--------------------- .text.matmul_kernel       --------------------------
	.section	.text.matmul_kernel,"ax",@progbits
	.align	128
        .global         matmul_kernel
        .type           matmul_kernel,@function
        .size           matmul_kernel,(.L_x_3 - matmul_kernel)
        .other          matmul_kernel,@"STO_CUDA_ENTRY STV_DEFAULT"
matmul_kernel:
.text.matmul_kernel:
[----:B------:R-:W0:Y:S08]  /*0000*/  LDC R1, c[0x0][0x28] ;  /* 0x00000a00ff017b82 */ /* 0x000e300000000800 */
[----:B------:R-:W1:Y:S01]  /*0010*/  LDC.64 R4, c[0x0][0x228] ;  /* 0x00008a00ff047b82 */ /* 0x000e620000000a00 */
[----:B------:R-:W2:Y:S01]  /*0020*/  S2R R7, SR_CTAID.X ;  /* 0x0000000000077919 */ /* 0x000ea20000002500 */
[----:B0-----:R-:W-:Y:S01]  /*0030*/  VIADD R1, R1, 0xfffff698 ;  /* 0xfffff69801017836 */ /* 0x001fe20000000000 */
[----:B------:R-:W-:Y:S01]  /*0040*/  UMOV UR6, 0x400 ;  /* 0x0000040000067882 */ /* 0x000fe20000000000 */
[----:B------:R-:W-:Y:S01]  /*0050*/  ULDC.64 UR40, c[0x0][0x208] ;  /* 0x0000820000287ab9 */ /* 0x000fe20000000a00 */
[----:B------:R-:W0:Y:S01]  /*0060*/  S2R R14, SR_TID.X ;  /* 0x00000000000e7919 */ /* 0x000e220000002100 */
[----:B------:R-:W-:-:S02]  /*0070*/  CS2R R24, SRZ ;  /* 0x0000000000187805 */ /* 0x000fc4000001ff00 */
[----:B------:R-:W-:Y:S01]  /*0080*/  CS2R R26, SRZ ;  /* 0x00000000001a7805 */ /* 0x000fe2000001ff00 */
[----:B------:R-:W3:Y:S01]  /*0090*/  LDC R140, c[0x0][0x230] ;  /* 0x00008c00ff8c7b82 */ /* 0x000ee20000000800 */
[----:B------:R-:W-:Y:S02]  /*00a0*/  CS2R R32, SRZ ;  /* 0x0000000000207805 */ /* 0x000fe4000001ff00 */
[----:B------:R-:W-:Y:S02]  /*00b0*/  CS2R R34, SRZ ;  /* 0x0000000000227805 */ /* 0x000fe4000001ff00 */
[----:B------:R-:W-:Y:S02]  /*00c0*/  CS2R R40, SRZ ;  /* 0x0000000000287805 */ /* 0x000fe4000001ff00 */
[----:B------:R-:W-:Y:S02]  /*00d0*/  CS2R R42, SRZ ;  /* 0x00000000002a7805 */ /* 0x000fe4000001ff00 */
[----:B------:R-:W-:-:S02]  /*00e0*/  CS2R R48, SRZ ;  /* 0x0000000000307805 */ /* 0x000fc4000001ff00 */
[----:B------:R-:W-:Y:S02]  /*00f0*/  CS2R R50, SRZ ;  /* 0x0000000000327805 */ /* 0x000fe4000001ff00 */
[----:B------:R-:W-:Y:S01]  /*0100*/  CS2R R56, SRZ ;  /* 0x0000000000387805 */ /* 0x000fe2000001ff00 */
[----:B------:R-:W4:Y:S01]  /*0110*/  S2UR UR4, SR_CgaCtaId ;  /* 0x00000000000479c3 */ /* 0x000f220000008800 */
[----:B------:R-:W-:Y:S02]  /*0120*/  CS2R R58, SRZ ;  /* 0x00000000003a7805 */ /* 0x000fe4000001ff00 */
[----:B------:R-:W-:Y:S02]  /*0130*/  CS2R R64, SRZ ;  /* 0x0000000000407805 */ /* 0x000fe4000001ff00 */
[----:B------:R-:W-:Y:S02]  /*0140*/  CS2R R66, SRZ ;  /* 0x0000000000427805 */ /* 0x000fe4000001ff00 */
[----:B------:R-:W-:-:S02]  /*0150*/  CS2R R72, SRZ ;  /* 0x0000000000487805 */ /* 0x000fc4000001ff00 */
[----:B------:R-:W-:Y:S02]  /*0160*/  CS2R R74, SRZ ;  /* 0x00000000004a7805 */ /* 0x000fe4000001ff00 */
[----:B------:R-:W-:Y:S02]  /*0170*/  CS2R R80, SRZ ;  /* 0x0000000000507805 */ /* 0x000fe4000001ff00 */
[----:B------:R-:W-:Y:S01]  /*0180*/  CS2R R82, SRZ ;  /* 0x0000000000527805 */ /* 0x000fe2000001ff00 */
[----:B-1----:R-:W-:Y:S01]  /*0190*/  VIADD R0, R5, 0xff ;  /* 0x000000ff05007836 */ /* 0x002fe20000000000 */
[----:B------:R-:W-:Y:S02]  /*01a0*/  CS2R R88, SRZ ;  /* 0x0000000000587805 */ /* 0x000fe4000001ff00 */
[----:B------:R-:W-:Y:S02]  /*01b0*/  CS2R R90, SRZ ;  /* 0x00000000005a7805 */ /* 0x000fe4000001ff00 */
[----:B------:R-:W-:-:S02]  /*01c0*/  CS2R R96, SRZ ;  /* 0x0000000000607805 */ /* 0x000fc4000001ff00 */
[----:B------:R-:W-:Y:S02]  /*01d0*/  CS2R R98, SRZ ;  /* 0x0000000000627805 */ /* 0x000fe4000001ff00 */
[----:B------:R-:W-:Y:S02]  /*01e0*/  SHF.R.S32.HI R3, RZ, 0x1f, R0 ;  /* 0x0000001fff037819 */ /* 0x000fe40000011400 */
[----:B------:R-:W-:Y:S02]  /*01f0*/  CS2R R104, SRZ ;  /* 0x0000000000687805 */ /* 0x000fe4000001ff00 */
[----:B------:R-:W-:Y:S01]  /*0200*/  CS2R R106, SRZ ;  /* 0x00000000006a7805 */ /* 0x000fe2000001ff00 */
[----:B---3--:R-:W-:Y:S01]  /*0210*/  VIADD R140, R140, 0x7f ;  /* 0x0000007f8c8c7836 */ /* 0x008fe20000000000 */
[----:B------:R-:W-:Y:S02]  /*0220*/  LEA.HI R3, R3, R0, RZ, 0x8 ;  /* 0x0000000003037211 */ /* 0x000fe400078f40ff */
[----:B------:R-:W-:-:S02]  /*0230*/  CS2R R112, SRZ ;  /* 0x0000000000707805 */ /* 0x000fc4000001ff00 */
[----:B--2---:R-:W-:Y:S02]  /*0240*/  IABS R10, R7 ;  /* 0x00000007000a7213 */ /* 0x004fe40000000000 */
[----:B------:R-:W-:Y:S02]  /*0250*/  CS2R R114, SRZ ;  /* 0x0000000000727805 */ /* 0x000fe4000001ff00 */
[----:B------:R-:W-:Y:S02]  /*0260*/  SHF.R.S32.HI R3, RZ, 0x8, R3 ;  /* 0x00000008ff037819 */ /* 0x000fe40000011403 */
[----:B------:R-:W-:Y:S02]  /*0270*/  CS2R R120, SRZ ;  /* 0x0000000000787805 */ /* 0x000fe4000001ff00 */
[----:B0-----:R-:W-:Y:S01]  /*0280*/  LOP3.LUT R153, R14, 0x7f, RZ, 0xc0, !PT ;  /* 0x0000007f0e997812 */ /* 0x001fe200078ec0ff */
[----:B----4-:R-:W-:Y:S01]  /*0290*/  ULEA UR6, UR4, UR6, 0x18 ;  /* 0x0000000604067291 */ /* 0x010fe2000f8ec03f */
[----:B------:R-:W-:Y:S01]  /*02a0*/  CS2R R122, SRZ ;  /* 0x00000000007a7805 */ /* 0x000fe2000001ff00 */
[----:B------:R-:W-:Y:S01]  /*02b0*/  IMAD.SHL.U32 R6, R3, 0x8, RZ ;  /* 0x0000000803067824 */ /* 0x000fe200078e00ff */
[----:B------:R-:W-:-:S02]  /*02c0*/  CS2R R128, SRZ ;  /* 0x0000000000807805 */ /* 0x000fc4000001ff00 */
[----:B------:R-:W-:Y:S02]  /*02d0*/  CS2R R130, SRZ ;  /* 0x0000000000827805 */ /* 0x000fe4000001ff00 */
[----:B------:R-:W-:Y:S02]  /*02e0*/  CS2R R136, SRZ ;  /* 0x0000000000887805 */ /* 0x000fe4000001ff00 */
[----:B------:R-:W-:Y:S02]  /*02f0*/  CS2R R138, SRZ ;  /* 0x00000000008a7805 */ /* 0x000fe4000001ff00 */
[-C--:B------:R-:W-:Y:S02]  /*0300*/  IABS R9, R6.reuse ;  /* 0x0000000600097213 */ /* 0x080fe40000000000 */
[----:B------:R-:W-:Y:S02]  /*0310*/  CS2R R144, SRZ ;  /* 0x0000000000907805 */ /* 0x000fe4000001ff00 */
[----:B------:R-:W-:-:S02]  /*0320*/  IABS R12, R6 ;  /* 0x00000006000c7213 */ /* 0x000fc40000000000 */
[----:B------:R-:W-:Y:S01]  /*0330*/  CS2R R146, SRZ ;  /* 0x0000000000927805 */ /* 0x000fe2000001ff00 */
[----:B------:R-:W0:Y:S08]  /*0340*/  I2F.RP R0, R9 ;  /* 0x0000000900007306 */ /* 0x000e300000209400 */
[----:B0-----:R-:W0:Y:S02]  /*0350*/  MUFU.RCP R0, R0 ;  /* 0x0000000000007308 */ /* 0x001e240000001000 */
[----:B0-----:R-:W-:-:S02]  /*0360*/  VIADD R2, R0, 0xffffffe ;  /* 0x0ffffffe00027836 */ /* 0x001fc40000000000 */
[----:B------:R-:W-:-:S04]  /*0370*/  IMAD.MOV R0, RZ, RZ, -R12 ;  /* 0x000000ffff007224 */ /* 0x000fc800078e0a0c */
[----:B------:R0:W1:Y:S02]  /*0380*/  F2I.FTZ.U32.TRUNC.NTZ R3, R2 ;  /* 0x0000000200037305 */ /* 0x000064000021f000 */
[----:B0-----:R-:W-:Y:S02]  /*0390*/  IMAD.MOV.U32 R2, RZ, RZ, RZ ;  /* 0x000000ffff027224 */ /* 0x001fe400078e00ff */
[----:B-1----:R-:W-:-:S04]  /*03a0*/  IMAD.MOV R8, RZ, RZ, -R3 ;  /* 0x000000ffff087224 */ /* 0x002fc800078e0a03 */
[----:B------:R-:W-:Y:S02]  /*03b0*/  IMAD R11, R8, R9, RZ ;  /* 0x00000009080b7224 */ /* 0x000fe400078e02ff */
[----:B------:R-:W-:Y:S02]  /*03c0*/  IMAD.MOV.U32 R8, RZ, RZ, R10 ;  /* 0x000000ffff087224 */ /* 0x000fe400078e000a */
[----:B------:R-:W-:-:S06]  /*03d0*/  IMAD.HI.U32 R3, R3, R11, R2 ;  /* 0x0000000b03037227 */ /* 0x000fcc00078e0002 */
[----:B------:R-:W-:-:S04]  /*03e0*/  IMAD.HI.U32 R3, R3, R8, RZ ;  /* 0x0000000803037227 */ /* 0x000fc800078e00ff */
[----:B------:R-:W-:-:S05]  /*03f0*/  IMAD R0, R3, R0, R8 ;  /* 0x0000000003007224 */ /* 0x000fca00078e0208 */
[----:B------:R-:W-:-:S13]  /*0400*/  ISETP.GT.U32.AND P1, PT, R9, R0, PT ;  /* 0x000000000900720c */ /* 0x000fda0003f24070 */
[----:B------:R-:W-:Y:S02]  /*0410*/  @!P1 IMAD.IADD R0, R0, 0x1, -R9 ;  /* 0x0000000100009824 */ /* 0x000fe400078e0a09 */
[----:B------:R-:W-:Y:S01]  /*0420*/  @!P1 VIADD R3, R3, 0x1 ;  /* 0x0000000103039836 */ /* 0x000fe20000000000 */
[----:B------:R-:W-:Y:S02]  /*0430*/  ISETP.NE.AND P1, PT, R6, RZ, PT ;  /* 0x000000ff0600720c */ /* 0x000fe40003f25270 */
[----:B------:R-:W-:Y:S02]  /*0440*/  ISETP.GE.U32.AND P0, PT, R0, R9, PT ;  /* 0x000000090000720c */ /* 0x000fe40003f06070 */
[----:B------:R-:W-:-:S04]  /*0450*/  LOP3.LUT R0, R7, R6, RZ, 0x3c, !PT ;  /* 0x0000000607007212 */ /* 0x000fc800078e3cff */
[----:B------:R-:W-:Y:S01]  /*0460*/  ISETP.GE.AND P2, PT, R0, RZ, PT ;  /* 0x000000ff0000720c */ /* 0x000fe20003f46270 */
[----:B------:R-:W-:-:S06]  /*0470*/  VIADD R0, R4, 0x7f ;  /* 0x0000007f04007836 */ /* 0x000fcc0000000000 */
[----:B------:R-:W-:-:S04]  /*0480*/  @P0 VIADD R3, R3, 0x1 ;  /* 0x0000000103030836 */ /* 0x000fc80000000000 */
[----:B------:R-:W-:Y:S01]  /*0490*/  IMAD.MOV.U32 R2, RZ, RZ, R3 ;  /* 0x000000ffff027224 */ /* 0x000fe200078e0003 */
[----:B------:R-:W-:-:S03]  /*04a0*/  SHF.R.S32.HI R3, RZ, 0x1f, R0 ;  /* 0x0000001fff037819 */ /* 0x000fc60000011400 */
[----:B------:R-:W-:Y:S01]  /*04b0*/  @!P2 IMAD.MOV R2, RZ, RZ, -R2 ;  /* 0x000000ffff02a224 */ /* 0x000fe200078e0a02 */
[----:B------:R-:W-:Y:S02]  /*04c0*/  @!P1 LOP3.LUT R2, RZ, R6, RZ, 0x33, !PT ;  /* 0x00000006ff029212 */ /* 0x000fe400078e33ff */
[----:B------:R-:W-:-:S03]  /*04d0*/  LEA.HI R3, R3, R0, RZ, 0x7 ;  /* 0x0000000003037211 */ /* 0x000fc600078f38ff */
[----:B------:R-:W-:Y:S02]  /*04e0*/  IMAD.SHL.U32 R8, R2, 0x8, RZ ;  /* 0x0000000802087824 */ /* 0x000fe400078e00ff */
[----:B------:R-:W-:-:S03]  /*04f0*/  IMAD.MOV R2, RZ, RZ, -R2 ;  /* 0x000000ffff027224 */ /* 0x000fc600078e0a02 */
[----:B------:R-:W-:Y:S01]  /*0500*/  LEA.HI.SX32 R3, R3, -R8, 0x19 ;  /* 0x8000000803037211 */ /* 0x000fe200078fcaff */
[----:B------:R-:W-:-:S03]  /*0510*/  IMAD R6, R6, R2, R7 ;  /* 0x0000000206067224 */ /* 0x000fc600078e0207 */
[----:B------:R-:W-:Y:S02]  /*0520*/  VIMNMX R13, R3, 0x8, PT ;  /* 0x00000008030d7848 */ /* 0x000fe40003fe0100 */
[----:B------:R-:W-:Y:S02]  /*0530*/  IABS R11, R6 ;  /* 0x00000006000b7213 */ /* 0x000fe40000000000 */
[----:B------:R-:W-:-:S04]  /*0540*/  IABS R9, R13 ;  /* 0x0000000d00097213 */ /* 0x000fc80000000000 */
[----:B------:R-:W0:Y:S08]  /*0550*/  I2F.RP R0, R9 ;  /* 0x0000000900007306 */ /* 0x000e300000209400 */
[----:B0-----:R-:W0:Y:S02]  /*0560*/  MUFU.RCP R0, R0 ;  /* 0x0000000000007308 */ /* 0x001e240000001000 */
[----:B0-----:R-:W-:-:S06]  /*0570*/  VIADD R3, R0, 0xffffffe ;  /* 0x0ffffffe00037836 */ /* 0x001fcc0000000000 */
[----:B------:R-:W0:Y:S02]  /*0580*/  F2I.FTZ.U32.TRUNC.NTZ R3, R3 ;  /* 0x0000000300037305 */ /* 0x000e24000021f000 */
[----:B0-----:R-:W-:-:S04]  /*0590*/  IMAD.MOV R10, RZ, RZ, -R3 ;  /* 0x000000ffff0a7224 */ /* 0x001fc800078e0a03 */
[----:B------:R-:W-:Y:S01]  /*05a0*/  IMAD.MOV.U32 R2, RZ, RZ, R10 ;  /* 0x000000ffff027224 */ /* 0x000fe200078e000a */
[----:B------:R-:W-:-:S03]  /*05b0*/  IABS R10, R13 ;  /* 0x0000000d000a7213 */ /* 0x000fc60000000000 */
[----:B------:R-:W-:Y:S02]  /*05c0*/  IMAD R7, R2, R9, RZ ;  /* 0x0000000902077224 */ /* 0x000fe400078e02ff */
[----:B------:R-:W-:Y:S02]  /*05d0*/  IMAD.MOV.U32 R2, RZ, RZ, RZ ;  /* 0x000000ffff027224 */ /* 0x000fe400078e00ff */
[----:B------:R-:W-:Y:S02]  /*05e0*/  IMAD.MOV R0, RZ, RZ, -R10 ;  /* 0x000000ffff007224 */ /* 0x000fe400078e0a0a */
        /* <DEDUP_REMOVED lines=9> */
[----:B------:R-:W-:-:S07]  /*0680*/  ISETP.GE.AND P2, PT, R0, RZ, PT ;  /* 0x000000ff0000720c */ /* 0x000fce0003f46270 */
[----:B------:R-:W-:Y:S01]  /*0690*/  @P0 VIADD R2, R2, 0x1 ;  /* 0x0000000102020836 */ /* 0x000fe20000000000 */
[----:B------:R-:W-:-:S05]  /*06a0*/  ISETP.GE.AND P0, PT, R140, 0x80, PT ;  /* 0x000000808c00780c */ /* 0x000fca0003f06270 */
[----:B------:R-:W-:Y:S01]  /*06b0*/  @!P2 IMAD.MOV R2, RZ, RZ, -R2 ;  /* 0x000000ffff02a224 */ /* 0x000fe200078e0a02 */
[----:B------:R-:W-:-:S05]  /*06c0*/  @!P1 LOP3.LUT R2, RZ, R13, RZ, 0x33, !PT ;  /* 0x0000000dff029212 */ /* 0x000fca00078e33ff */
[----:B------:R-:W-:Y:S02]  /*06d0*/  IMAD.MOV R0, RZ, RZ, -R2 ;  /* 0x000000ffff007224 */ /* 0x000fe400078e0a02 */
[----:B------:R-:W-:Y:S02]  /*06e0*/  IMAD.SHL.U32 R2, R2, 0x100, RZ ;  /* 0x0000010002027824 */ /* 0x000fe400078e00ff */
[----:B------:R-:W-:Y:S01]  /*06f0*/  IMAD R0, R13, R0, R6 ;  /* 0x000000000d007224 */ /* 0x000fe200078e0206 */
[----:B------:R-:W-:-:S03]  /*0700*/  SHF.R.U32.HI R13, RZ, 0x7, R14 ;  /* 0x00000007ff0d7819 */ /* 0x000fc6000001160e */
[----:B------:R-:W-:Y:S01]  /*0710*/  IMAD.IADD R3, R8, 0x1, R0 ;  /* 0x0000000108037824 */ /* 0x000fe200078e0200 */
[----:B------:R-:W-:-:S03]  /*0720*/  SGXT.U32 R13, R13, 0x1 ;  /* 0x000000010d0d781a */ /* 0x000fc60000000000 */
[----:B------:R-:W-:Y:S01]  /*0730*/  IMAD R3, R3, 0x80, R153 ;  /* 0x0000008003037824 */ /* 0x000fe200078e0299 */
[C-C-:B------:R-:W-:Y:S02]  /*0740*/  LOP3.LUT R152, R2.reuse, 0x2, R13.reuse, 0xfe, !PT ;  /* 0x0000000202987812 */ /* 0x140fe400078efe0d */
[C-C-:B------:R-:W-:Y:S02]  /*0750*/  LOP3.LUT R154, R2.reuse, 0x4, R13.reuse, 0xfe, !PT ;  /* 0x00000004029a7812 */ /* 0x140fe400078efe0d */
[C-C-:B------:R-:W-:Y:S01]  /*0760*/  LOP3.LUT R155, R2.reuse, 0x6, R13.reuse, 0xfe, !PT ;  /* 0x00000006029b7812 */ /* 0x140fe200078efe0d */
[----:B------:R-:W-:Y:S01]  /*0770*/  STL [R1+0x720], R152 ;  /* 0x0007209801007387 */ /* 0x000fe20000100800 */
[C-C-:B------:R-:W-:Y:S02]  /*0780*/  LOP3.LUT R156, R2.reuse, 0x8, R13.reuse, 0xfe, !PT ;  /* 0x00000008029c7812 */ /* 0x140fe400078efe0d */
[C-C-:B------:R-:W-:Y:S01]  /*0790*/  LOP3.LUT R23, R2.reuse, 0xa, R13.reuse, 0xfe, !PT ;  /* 0x0000000a02177812 */ /* 0x140fe200078efe0d */
[----:B------:R-:W-:Y:S01]  /*07a0*/  STL [R1+0x71c], R154 ;  /* 0x00071c9a01007387 */ /* 0x000fe20000100800 */
[----:B------:R-:W-:-:S02]  /*07b0*/  LOP3.LUT R22, R2, 0xc, R13, 0xfe, !PT ;  /* 0x0000000c02167812 */ /* 0x000fc400078efe0d */
[C-C-:B------:R-:W-:Y:S01]  /*07c0*/  LOP3.LUT R21, R2.reuse, 0xe, R13.reuse, 0xfe, !PT ;  /* 0x0000000e02157812 */ /* 0x140fe200078efe0d */
[----:B------:R-:W-:Y:S01]  /*07d0*/  STL [R1+0x718], R155 ;  /* 0x0007189b01007387 */ /* 0x000fe20000100800 */
        /* <DEDUP_REMOVED lines=76> */
[C---:B------:R-:W-:Y:S01]  /*0ca0*/  LOP3.LUT R206, R2.reuse, 0x76, R13, 0xfe, !PT ;  /* 0x0000007602ce7812 */ /* 0x040fe200078efe0d */
[----:B------:R-:W-:Y:S01]  /*0cb0*/  STL [R1+0x6e8], R176 ;  /* 0x0006e8b001007387 */ /* 0x000fe20000100800 */
[----:B------:R-:W-:-:S02]  /*0cc0*/  LOP3.LUT R0, R2, R13, RZ, 0xfc, !PT ;  /* 0x0000000d02007212 */ /* 0x000fc400078efcff */
[C-C-:B------:R-:W-:Y:S01]  /*0cd0*/  LOP3.LUT R207, R2.reuse, 0x78, R13.reuse, 0xfe, !PT ;  /* 0x0000007802cf7812 */ /* 0x140fe200078efe0d */
[----:B------:R-:W-:Y:S01]  /*0ce0*/  STL [R1+0x6e4], R177 ;  /* 0x0006e4b101007387 */ /* 0x000fe20000100800 */
[C-C-:B------:R-:W-:Y:S02]  /*0cf0*/  LOP3.LUT R208, R2.reuse, 0x7a, R13.reuse, 0xfe, !PT ;  /* 0x0000007a02d07812 */ /* 0x140fe400078efe0d */
[C-C-:B------:R-:W-:Y:S01]  /*0d00*/  LOP3.LUT R209, R2.reuse, 0x7c, R13.reuse, 0xfe, !PT ;  /* 0x0000007c02d17812 */ /* 0x140fe200078efe0d */
[----:B------:R-:W-:Y:S01]  /*0d10*/  STL [R1+0x6e0], R178 ;  /* 0x0006e0b201007387 */ /* 0x000fe20000100800 */
[----:B------:R-:W-:Y:S02]  /*0d20*/  LOP3.LUT R210, R2, 0x7e, R13, 0xfe, !PT ;  /* 0x0000007e02d27812 */ /* 0x000fe400078efe0d */
[C---:B------:R-:W-:Y:S01]  /*0d30*/  LOP3.LUT R211, R0.reuse, 0x80, RZ, 0xfc, !PT ;  /* 0x0000008000d37812 */ /* 0x040fe200078efcff */
[----:B------:R-:W-:Y:S01]  /*0d40*/  STL [R1+0x6dc], R179 ;  /* 0x0006dcb301007387 */ /* 0x000fe20000100800 */
[----:B------:R-:W-:-:S02]  /*0d50*/  LOP3.LUT R212, R0, 0x82, RZ, 0xfc, !PT ;  /* 0x0000008200d47812 */ /* 0x000fc400078efcff */
[C---:B------:R-:W-:Y:S01]  /*0d60*/  LOP3.LUT R213, R0.reuse, 0x84, RZ, 0xfc, !PT ;  /* 0x0000008400d57812 */ /* 0x040fe200078efcff */
[----:B------:R-:W-:Y:S01]  /*0d70*/  STL [R1+0x6d8], R180 ;  /* 0x0006d8b401007387 */ /* 0x000fe20000100800 */
[C---:B------:R-:W-:Y:S02]  /*0d80*/  LOP3.LUT R215, R0.reuse, 0x86, RZ, 0xfc, !PT ;  /* 0x0000008600d77812 */ /* 0x040fe400078efcff */
[C---:B------:R-:W-:Y:S01]  /*0d90*/  LOP3.LUT R217, R0.reuse, 0x88, RZ, 0xfc, !PT ;  /* 0x0000008800d97812 */ /* 0x040fe200078efcff */
[----:B------:R-:W-:Y:S01]  /*0da0*/  STL [R1+0x6d4], R181 ;  /* 0x0006d4b501007387 */ /* 0x000fe20000100800 */
[C---:B------:R-:W-:Y:S02]  /*0db0*/  LOP3.LUT R219, R0.reuse, 0x8a, RZ, 0xfc, !PT ;  /* 0x0000008a00db7812 */ /* 0x040fe400078efcff */
        /* <DEDUP_REMOVED lines=64> */
[----:B------:R-:W-:Y:S04]  /*11c0*/  STL [R1+0x67c], R203 ;  /* 0x00067ccb01007387 */ /* 0x000fe80000100800 */
        /* <DEDUP_REMOVED lines=28> */
[----:B------:R0:W-:Y:S04]  /*1390*/  STL [R1+0x804], R7 ;  /* 0x0008040701007387 */ /* 0x0001e80000100800 */
[----:B------:R-:W-:Y:S04]  /*13a0*/  STL [R1+0x808], R251 ;  /* 0x000808fb01007387 */ /* 0x000fe80000100800 */
[----:B------:R1:W-:Y:S01]  /*13b0*/  STL [R1+0x800], R2 ;  /* 0x0008000201007387 */ /* 0x0003e20000100800 */
[----:B0-----:R-:W-:-:S03]  /*13c0*/  LOP3.LUT R7, R0, 0xb4, RZ, 0xfc, !PT ;  /* 0x000000b400077812 */ /* 0x001fc600078efcff */
[----:B------:R0:W-:Y:S01]  /*13d0*/  STL [R1+0x7fc], R6 ;  /* 0x0007fc0601007387 */ /* 0x0001e20000100800 */
[C---:B-1----:R-:W-:Y:S02]  /*13e0*/  LOP3.LUT R2, R0.reuse, 0xb2, RZ, 0xfc, !PT ;  /* 0x000000b200027812 */ /* 0x042fe400078efcff */
[----:B0-----:R-:W-:-:S03]  /*13f0*/  LOP3.LUT R6, R0, 0xb6, RZ, 0xfc, !PT ;  /* 0x000000b600067812 */ /* 0x001fc600078efcff */
[----:B------:R0:W-:Y:S04]  /*1400*/  STL [R1+0x7f8], R2 ;  /* 0x0007f80201007387 */ /* 0x0001e80000100800 */
[----:B------:R1:W-:Y:S04]  /*1410*/  STL [R1+0x7f4], R7 ;  /* 0x0007f40701007387 */ /* 0x0003e80000100800 */
[----:B------:R2:W-:Y:S01]  /*1420*/  STL [R1+0x7f0], R6 ;  /* 0x0007f00601007387 */ /* 0x0005e20000100800 */
[C---:B0-----:R-:W-:Y:S02]  /*1430*/  LOP3.LUT R2, R0.reuse, 0xb8, RZ, 0xfc, !PT ;  /* 0x000000b800027812 */ /* 0x041fe400078efcff */
[----:B-1----:R-:W-:-:S03]  /*1440*/  LOP3.LUT R7, R0, 0xba, RZ, 0xfc, !PT ;  /* 0x000000ba00077812 */ /* 0x002fc600078efcff */
[----:B------:R0:W-:Y:S01]  /*1450*/  STL [R1+0x7ec], R2 ;  /* 0x0007ec0201007387 */ /* 0x0001e20000100800 */
[----:B--2---:R-:W-:-:S03]  /*1460*/  LOP3.LUT R6, R0, 0xbc, RZ, 0xfc, !PT ;  /* 0x000000bc00067812 */ /* 0x004fc600078efcff */
        /* <DEDUP_REMOVED lines=12> */
[----:B------:R-:W-:Y:S04]  /*1530*/  STL [R1+0x7cc], R7 ;  /* 0x0007cc0701007387 */ /* 0x000fe80000100800 */
[----:B------:R-:W-:Y:S01]  /*1540*/  STL [R1+0x7d0], R18 ;  /* 0x0007d01201007387 */ /* 0x000fe20000100800 */
[----:B0-----:R-:W-:-:S05]  /*1550*/  LOP3.LUT R2, R0, 0xca, RZ, 0xfc, !PT ;  /* 0x000000ca00027812 */ /* 0x001fca00078efcff */
[----:B------:R0:W-:Y:S04]  /*1560*/  STL [R1+0x7c8], R2 ;  /* 0x0007c80201007387 */ /* 0x0001e80000100800 */
[----:B------:R-:W-:Y:S01]  /*1570*/  STL [R1+0x7c4], R6 ;  /* 0x0007c40601007387 */ /* 0x000fe20000100800 */
[----:B0-----:R-:W-:-:S05]  /*1580*/  LOP3.LUT R2, R0, 0xce, RZ, 0xfc, !PT ;  /* 0x000000ce00027812 */ /* 0x001fca00078efcff */
[----:B------:R0:W-:Y:S04]  /*1590*/  STL [R1+0x7c0], R2 ;  /* 0x0007c00201007387 */ /* 0x0001e80000100800 */
[----:B------:R1:W-:Y:S04]  /*15a0*/  STL [R1+0x7bc], R252 ;  /* 0x0007bcfc01007387 */ /* 0x0003e80000100800 */
[----:B------:R1:W-:Y:S01]  /*15b0*/  STL [R1+0x7b8], R250 ;  /* 0x0007b8fa01007387 */ /* 0x0003e20000100800 */
[----:B0-----:R-:W-:-:S03]  /*15c0*/  LOP3.LUT R2, R0, 0xfa, RZ, 0xfc, !PT ;  /* 0x000000fa00027812 */ /* 0x001fc600078efcff */
[----:B------:R1:W-:Y:S04]  /*15d0*/  STL [R1+0x7b4], R248 ;  /* 0x0007b4f801007387 */ /* 0x0003e80000100800 */
        /* <DEDUP_REMOVED lines=21> */
[----:B------:R1:W-:Y:S01]  /*1730*/  STL [R1+0x710], R3 ;  /* 0x0007100301007387 */ /* 0x0003e20000100800 */
[----:B------:R-:W-:Y:S05]  /*1740*/  @!P0 BRA `(.L_x_0) ;  /* 0x0000015400308947 */ /* 0x000fea0003800000 */
[----:B------:R0:W-:Y:S01]  /*1750*/  STL [R1+0x870], R154 ;  /* 0x0008709a01007387 */ /* 0x0001e20000100800 */
[----:B------:R-:W-:Y:S01]  /*1760*/  IABS R11, R5 ;  /* 0x00000005000b7213 */ /* 0x000fe20000000000 */
[----:B------:R-:W-:Y:S01]  /*1770*/  ULDC UR8, c[0x0][0x23c] ;  /* 0x00008f0000087ab9 */ /* 0x000fe20000000800 */
[----:B------:R-:W-:Y:S01]  /*1780*/  IABS R8, R4 ;  /* 0x0000000400087213 */ /* 0x000fe20000000000 */
[----:B------:R2:W-:Y:S01]  /*1790*/  STL [R1+0x86c], R152 ;  /* 0x00086c9801007387 */ /* 0x0005e20000100800 */
[----:B-1----:R-:W-:Y:S01]  /*17a0*/  IABS R14, R14 ;  /* 0x0000000e000e7213 */ /* 0x002fe20000000000 */
[----:B------:R-:W-:Y:S01]  /*17b0*/  ULDC.64 UR4, c[0x0][0x218] ;  /* 0x0000860000047ab9 */ /* 0x000fe20000000a00 */
[----:B------:R-:W-:Y:S01]  /*17c0*/  IABS R72, R0 ;  /* 0x0000000000487213 */ /* 0x000fe20000000000 */
[----:B------:R-:W-:Y:S01]  /*17d0*/  ULDC UR7, c[0x0][0x238] ;  /* 0x00008e0000077ab9 */ /* 0x000fe20000000800 */
[----:B------:R-:W-:Y:S01]  /*17e0*/  IABS R214, R214 ;  /* 0x000000d600d67213 */ /* 0x000fe20000000000 */
[----:B0-----:R-:W-:Y:S01]  /*17f0*/  IMAD.MOV.U32 R154, RZ, RZ, R2 ;  /* 0x000000ffff9a7224 */ /* 0x001fe200078e0002 */
[----:B------:R-:W-:Y:S01]  /*1800*/  IABS R216, R216 ;  /* 0x000000d800d87213 */ /* 0x000fe20000000000 */
[----:B------:R-:W-:Y:S01]  /*1810*/  ULDC.64 UR10, c[0x0][0x210] ;  /* 0x00008400000a7ab9 */ /* 0x000fe20000000a00 */
[----:B------:R-:W-:Y:S01]  /*1820*/  IABS R222, R222 ;  /* 0x000000de00de7213 */ /* 0x000fe20000000000 */
[----:B--2---:R-:W2:Y:S01]  /*1830*/  LDL R152, [R1+0x710] ;  /* 0x0007100001987983 */ /* 0x004ea20000100800 */
[----:B------:R-:W0:Y:S01]  /*1840*/  I2F.RP R10, R11 ;  /* 0x0000000b000a7306 */ /* 0x000e220000209400 */
[----:B------:R-:W-:-:S02]  /*1850*/  IABS R224, R224 ;  /* 0x000000e000e07213 */ /* 0x000fc40000000000 */
[----:B------:R-:W-:Y:S01]  /*1860*/  IABS R226, R226 ;  /* 0x000000e200e27213 */ /* 0x000fe20000000000 */
[----:B------:R1:W-:Y:S01]  /*1870*/  STL [R1+0x85c], R153 ;  /* 0x00085c9901007387 */ /* 0x0003e20000100800 */
[----:B------:R-:W-:Y:S02]  /*1880*/  IABS R218, R218 ;  /* 0x000000da00da7213 */ /* 0x000fe40000000000 */
[----:B------:R-:W-:Y:S01]  /*1890*/  IABS R232, R232 ;  /* 0x000000e800e87213 */ /* 0x000fe20000000000 */
[----:B------:R-:W3:Y:S01]  /*18a0*/  I2F.RP R9, R8 ;  /* 0x0000000800097306 */ /* 0x000ee20000209400 */
[----:B------:R-:W-:Y:S01]  /*18b0*/  IABS R234, R234 ;  /* 0x000000ea00ea7213 */ /* 0x000fe20000000000 */
[----:B------:R-:W4:Y:S01]  /*18c0*/  LDL R13, [R1+0x800] ;  /* 0x00080000010d7983 */ /* 0x000f220000100800 */
[----:B------:R-:W-:Y:S02]  /*18d0*/  IABS R228, R228 ;  /* 0x000000e400e47213 */ /* 0x000fe40000000000 */
[----:B------:R-:W-:Y:S01]  /*18e0*/  IABS R236, R236 ;  /* 0x000000ec00ec7213 */ /* 0x000fe20000000000 */
[----:B-1----:R-:W5:Y:S01]  /*18f0*/  LDL R153, [R1+0x7fc] ;  /* 0x0007fc0001997983 */ /* 0x002f620000100800 */
[----:B------:R-:W-:Y:S01]  /*1900*/  IABS R242, R242 ;  /* 0x000000f200f27213 */ /* 0x000fe20000000000 */
[----:B0-----:R-:W0:Y:S01]  /*1910*/  MUFU.RCP R10, R10 ;  /* 0x0000000a000a7308 */ /* 0x001e220000001000 */
[----:B------:R-:W-:-:S02]  /*1920*/  IABS R238, R238 ;  /* 0x000000ee00ee7213 */ /* 0x000fc40000000000 */
[----:B------:R-:W-:Y:S02]  /*1930*/  IABS R244, R244 ;  /* 0x000000f400f47213 */ /* 0x000fe40000000000 */
[----:B------:R-:W-:Y:S02]  /*1940*/  IABS R246, R246 ;  /* 0x000000f600f67213 */ /* 0x000fe40000000000 */
[----:B------:R-:W-:Y:S01]  /*1950*/  IABS R248, R248 ;  /* 0x000000f800f87213 */ /* 0x000fe20000000000 */
[----:B---3--:R-:W1:Y:S01]  /*1960*/  MUFU.RCP R9, R9 ;  /* 0x0000000900097308 */ /* 0x008e620000001000 */
[----:B------:R-:W-:Y:S02]  /*1970*/  IABS R252, R252 ;  /* 0x000000fc00fc7213 */ /* 0x000fe40000000000 */
[----:B------:R-:W-:Y:S02]  /*1980*/  IABS R135, R18 ;  /* 0x0000001200877213 */ /* 0x000fe40000000000 */
[----:B------:R-:W-:-:S02]  /*1990*/  IABS R220, R220 ;  /* 0x000000dc00dc7213 */ /* 0x000fc40000000000 */
[----:B------:R-:W-:Y:S02]  /*19a0*/  IABS R230, R230 ;  /* 0x000000e600e67213 */ /* 0x000fe40000000000 */
[----:B------:R-:W-:Y:S01]  /*19b0*/  IABS R240, R240 ;  /* 0x000000f000f07213 */ /* 0x000fe20000000000 */
[----:B0-----:R-:W-:Y:S01]  /*19c0*/  VIADD R6, R10, 0xffffffe ;  /* 0x0ffffffe0a067836 */ /* 0x001fe20000000000 */
[----:B------:R-:W-:Y:S01]  /*19d0*/  IABS R250, R250 ;  /* 0x000000fa00fa7213 */ /* 0x000fe20000000000 */
[----:B------:R-:W0:Y:S01]  /*19e0*/  S2R R10, SR_TID.X ;  /* 0x00000000000a7919 */ /* 0x000e220000002100 */
[----:B------:R-:W-:Y:S02]  /*19f0*/  IABS R120, R249 ;  /* 0x000000f900787213 */ /* 0x000fe40000000000 */
[----:B------:R-:W-:Y:S02]  /*1a00*/  IABS R121, R251 ;  /* 0x000000fb00797213 */ /* 0x000fe40000000000 */
[----:B------:R-:W-:Y:S01]  /*1a10*/  IABS R119, R247 ;  /* 0x000000f700777213 */ /* 0x000fe20000000000 */
[----:B-1----:R-:W-:Y:S01]  /*1a20*/  VIADD R2, R9, 0xffffffe ;  /* 0x0ffffffe09027836 */ /* 0x002fe20000000000 */
[----:B------:R-:W-:-:S02]  /*1a30*/  IABS R118, R245 ;  /* 0x000000f500767213 */ /* 0x000fc40000000000 */
[----:B------:R-:W-:Y:S01]  /*1a40*/  IABS R115, R239 ;  /* 0x000000ef00737213 */ /* 0x000fe20000000000 */
[----:B------:R1:W3:Y:S01]  /*1a50*/  F2I.FTZ.U32.TRUNC.NTZ R3, R2 ;  /* 0x0000000200037305 */ /* 0x0002e2000021f000 */
[----:B------:R-:W-:Y:S02]  /*1a60*/  IABS R117, R243 ;  /* 0x000000f300757213 */ /* 0x000fe40000000000 */
[----:B------:R-:W-:Y:S02]  /*1a70*/  IABS R114, R237 ;  /* 0x000000ed00727213 */ /* 0x000fe40000000000 */
[----:B------:R-:W-:Y:S02]  /*1a80*/  IABS R116, R241 ;  /* 0x000000f100747213 */ /* 0x000fe40000000000 */
[----:B------:R-:W-:Y:S01]  /*1a90*/  IABS R113, R235 ;  /* 0x000000eb00717213 */ /* 0x000fe20000000000 */
[----:B------:R-:W0:Y:S01]  /*1aa0*/  F2I.FTZ.U32.TRUNC.NTZ R7, R6 ;  /* 0x0000000600077305 */ /* 0x000e22000021f000 */
[----:B-1----:R-:W-:Y:S01]  /*1ab0*/  IMAD.MOV.U32 R2, RZ, RZ, RZ ;  /* 0x000000ffff027224 */ /* 0x002fe200078e00ff */
[----:B------:R-:W-:-:S02]  /*1ac0*/  IABS R112, R233 ;  /* 0x000000e900707213 */ /* 0x000fc40000000000 */
[----:B------:R-:W-:Y:S02]  /*1ad0*/  IABS R110, R229 ;  /* 0x000000e5006e7213 */ /* 0x000fe40000000000 */
[----:B------:R-:W-:Y:S01]  /*1ae0*/  IABS R111, R231 ;  /* 0x000000e7006f7213 */ /* 0x000fe20000000000 */
[----:B---3--:R-:W-:Y:S01]  /*1af0*/  IMAD.MOV R15, RZ, RZ, -R3 ;  /* 0x000000ffff0f7224 */ /* 0x008fe200078e0a03 */
[----:B------:R-:W-:Y:S02]  /*1b00*/  IABS R109, R227 ;  /* 0x000000e3006d7213 */ /* 0x000fe40000000000 */
[----:B------:R-:W-:Y:S01]  /*1b10*/  IABS R108, R225 ;  /* 0x000000e1006c7213 */ /* 0x000fe20000000000 */
[----:B------:R-:W-:Y:S01]  /*1b20*/  IMAD R9, R15, R8, RZ ;  /* 0x000000080f097224 */ /* 0x000fe200078e02ff */
[----:B------:R-:W-:Y:S02]  /*1b30*/  IABS R105, R219 ;  /* 0x000000db00697213 */ /* 0x000fe40000000000 */
[----:B------:R-:W-:Y:S01]  /*1b40*/  IABS R107, R223 ;  /* 0x000000df006b7213 */ /* 0x000fe20000000000 */
[----:B0-----:R-:W-:Y:S01]  /*1b50*/  IMAD.MOV R12, RZ, RZ, -R7 ;  /* 0x000000ffff0c7224 */ /* 0x001fe200078e0a07 */
[----:B------:R-:W-:Y:S01]  /*1b60*/  LOP3.LUT P0, RZ, R10, 0x80, RZ, 0xc0, !PT ;  /* 0x000000800aff7812 */ /* 0x000fe2000780c0ff */
[----:B------:R-:W-:Y:S01]  /*1b70*/  IMAD.HI.U32 R9, R3, R9, R2 ;  /* 0x0000000903097227 */ /* 0x000fe200078e0002 */
[----:B------:R-:W-:-:S02]  /*1b80*/  IABS R106, R221 ;  /* 0x000000dd006a7213 */ /* 0x000fc40000000000 */
[----:B------:R-:W-:Y:S01]  /*1b90*/  IABS R104, R217 ;  /* 0x000000d900687213 */ /* 0x000fe20000000000 */
[----:B------:R-:W-:Y:S01]  /*1ba0*/  IMAD.MOV.U32 R3, RZ, RZ, R17 ;  /* 0x000000ffff037224 */ /* 0x000fe200078e0011 */
[----:B------:R-:W-:Y:S01]  /*1bb0*/  IABS R103, R215 ;  /* 0x000000d700677213 */ /* 0x000fe20000000000 */
[----:B------:R-:W-:Y:S01]  /*1bc0*/  IMAD R17, R12, R11, RZ ;  /* 0x0000000b0c117224 */ /* 0x000fe200078e02ff */
[----:B------:R-:W-:Y:S01]  /*1bd0*/  IABS R100, R211 ;  /* 0x000000d300647213 */ /* 0x000fe20000000000 */
[----:B------:R-:W-:Y:S01]  /*1be0*/  IMAD.MOV.U32 R6, RZ, RZ, RZ ;  /* 0x000000ffff067224 */ /* 0x000fe200078e00ff */
[----:B------:R-:W-:Y:S01]  /*1bf0*/  SEL R15, RZ, 0x90, !P0 ;  /* 0x00000090ff0f7807 */ /* 0x000fe20004000000 */
[----:B------:R-:W-:Y:S01]  /*1c00*/  IMAD.SHL.U32 R10, R10, 0x2, RZ ;  /* 0x000000020a0a7824 */ /* 0x000fe200078e00ff */
[----:B------:R-:W-:Y:S01]  /*1c10*/  IABS R101, R212 ;  /* 0x000000d400657213 */ /* 0x000fe20000000000 */
[----:B------:R-:W-:Y:S01]  /*1c20*/  IMAD.HI.U32 R2, R7, R17, R6 ;  /* 0x0000001107027227 */ /* 0x000fe200078e0006 */
[----:B------:R-:W-:-:S02]  /*1c30*/  IABS R102, R213 ;  /* 0x000000d500667213 */ /* 0x000fc40000000000 */
[----:B------:R-:W-:Y:S01]  /*1c40*/  IABS R99, R210 ;  /* 0x000000d200637213 */ /* 0x000fe20000000000 */
[----:B------:R-:W-:Y:S01]  /*1c50*/  IMAD.MOV.U32 R12, RZ, RZ, R3 ;  /* 0x000000ffff0c7224 */ /* 0x000fe200078e0003 */
[----:B------:R-:W-:Y:S02]  /*1c60*/  LOP3.LUT R3, R15, 0x7e, R10, 0x78, !PT ;  /* 0x0000007e0f037812 */ /* 0x000fe400078e780a */
[----:B------:R-:W-:Y:S02]  /*1c70*/  IABS R98, R209 ;  /* 0x000000d100627213 */ /* 0x000fe40000000000 */
[----:B------:R-:W-:Y:S02]  /*1c80*/  IABS R97, R208 ;  /* 0x000000d000617213 */ /* 0x000fe40000000000 */
[----:B------:R-:W-:Y:S02]  /*1c90*/  IABS R95, R206 ;  /* 0x000000ce005f7213 */ /* 0x000fe40000000000 */
[----:B------:R-:W-:-:S02]  /*1ca0*/  IABS R96, R207 ;  /* 0x000000cf00607213 */ /* 0x000fc40000000000 */
[----:B------:R-:W-:Y:S02]  /*1cb0*/  IABS R94, R205 ;  /* 0x000000cd005e7213 */ /* 0x000fe40000000000 */
[----:B------:R-:W-:Y:S02]  /*1cc0*/  IABS R93, R204 ;  /* 0x000000cc005d7213 */ /* 0x000fe40000000000 */
        /* <DEDUP_REMOVED lines=53> */
[----:B------:R-:W-:Y:S01]  /*2020*/  LOP3.LUT R74, RZ, R5, RZ, 0x33, !PT ;  /* 0x00000005ff4a7212 */ /* 0x000fe200078e33ff */
[----:B------:R-:W-:Y:S01]  /*2030*/  USHF.R.U32.HI UR18, URZ, 0x4, UR6 ;  /* 0x000000043f127899 */ /* 0x000fe20008011606 */
[----:B------:R-:W-:Y:S01]  /*2040*/  IABS R15, R154 ;  /* 0x0000009a000f7213 */ /* 0x000fe20000000000 */
[C---:B------:R-:W-:Y:S01]  /*2050*/  IMAD.HI.U32 R7, R2.reuse, R14, RZ ;  /* 0x0000000e02077227 */ /* 0x040fe200078e00ff */
[----:B------:R-:W-:Y:S01]  /*2060*/  IABS R12, R12 ;  /* 0x0000000c000c7213 */ /* 0x000fe20000000000 */
[----:B------:R-:W3:Y:S01]  /*2070*/  LDL R154, [R1+0x7cc] ;  /* 0x0007cc00019a7983 */ /* 0x000ee20000100800 */
[----:B------:R-:W-:Y:S01]  /*2080*/  IABS R17, R16 ;  /* 0x0000001000117213 */ /* 0x000fe20000000000 */
[----:B------:R-:W-:Y:S01]  /*2090*/  IMAD.HI.U32 R10, R2, R72, RZ ;  /* 0x00000048020a7227 */ /* 0x000fe200078e00ff */
[----:B------:R-:W-:-:S02]  /*20a0*/  CS2R R142, SRZ ;  /* 0x00000000008e7805 */ /* 0x000fc4000001ff00 */
[----:B------:R-:W-:Y:S02]  /*20b0*/  CS2R R144, SRZ ;  /* 0x0000000000907805 */ /* 0x000fe4000001ff00 */
[----:B------:R-:W-:Y:S01]  /*20c0*/  CS2R R146, SRZ ;  /* 0x0000000000927805 */ /* 0x000fe2000001ff00 */
[----:B------:R-:W-:Y:S01]  /*20d0*/  IMAD.MOV R7, RZ, RZ, -R7 ;  /* 0x000000ffff077224 */ /* 0x000fe200078e0a07 */
[----:B------:R-:W-:Y:S01]  /*20e0*/  CS2R R148, SRZ ;  /* 0x0000000000947805 */ /* 0x000fe2000001ff00 */
[----:B------:R-:W-:Y:S01]  /*20f0*/  IMAD.HI.U32 R6, R2, R12, RZ ;  /* 0x0000000c02067227 */ /* 0x000fe200078e00ff */
[----:B------:R-:W-:Y:S01]  /*2100*/  CS2R R150, SRZ ;  /* 0x0000000000967805 */ /* 0x000fe2000001ff00 */
[----:B------:R-:W-:Y:S02]  /*2110*/  UIADD3 UR43, UR6, 0x10000, URZ ;  /* 0x00010000062b7890 */ /* 0x000fe4000fffe03f */
[----:B------:R-:W-:Y:S01]  /*2120*/  IMAD.MOV R10, RZ, RZ, -R10 ;  /* 0x000000ffff0a7224 */ /* 0x000fe200078e0a0a */
[----:B------:R-:W-:Y:S01]  /*2130*/  ULDC UR47, c[0x0][0x230] ;  /* 0x00008c00002f7ab9 */ /* 0x000fe20000000800 */
[----:B------:R-:W-:-:S02]  /*2140*/  IMAD.MOV R6, RZ, RZ, -R6 ;  /* 0x000000ffff067224 */ /* 0x000fc400078e0a06 */
[C---:B------:R-:W-:Y:S02]  /*2150*/  IMAD R72, R11.reuse, R10, R72 ;  /* 0x0000000a0b487224 */ /* 0x040fe400078e0248 */
[----:B------:R-:W-:Y:S02]  /*2160*/  IMAD R10, R11, R6, R12 ;  /* 0x000000060b0a7224 */ /* 0x000fe400078e020c */
[----:B------:R-:W-:-:S04]  /*2170*/  IMAD.HI.U32 R12, R2, R214, RZ ;  /* 0x000000d6020c7227 */ /* 0x000fc800078e00ff */
[----:B------:R-:W-:-:S04]  /*2180*/  IMAD.MOV R12, RZ, RZ, -R12 ;  /* 0x000000ffff0c7224 */ /* 0x000fc800078e0a0c */
[----:B------:R-:W-:Y:S02]  /*2190*/  IMAD R214, R11, R12, R214 ;  /* 0x0000000c0bd67224 */ /* 0x000fe400078e02d6 */
[----:B------:R-:W-:Y:S01]  /*21a0*/  IMAD.HI.U32 R12, R2, R222, RZ ;  /* 0x000000de020c7227 */ /* 0x000fe200078e00ff */
[----:B--2---:R-:W-:-:S05]  /*21b0*/  IABS R34, R152 ;  /* 0x0000009800227213 */ /* 0x004fca0000000000 */
[----:B------:R-:W-:-:S04]  /*21c0*/  IMAD.HI.U32 R9, R9, R34, RZ ;  /* 0x0000002209097227 */ /* 0x000fc800078e00ff */
[----:B------:R-:W-:-:S04]  /*21d0*/  IMAD.MOV R9, RZ, RZ, -R9 ;  /* 0x000000ffff097224 */ /* 0x000fc800078e0a09 */
[----:B------:R-:W-:Y:S02]  /*21e0*/  IMAD R34, R8, R9, R34 ;  /* 0x0000000908227224 */ /* 0x000fe400078e0222 */
[----:B------:R-:W-:-:S04]  /*21f0*/  IMAD.HI.U32 R9, R2, R15, RZ ;  /* 0x0000000f02097227 */ /* 0x000fc800078e00ff */
[----:B------:R-:W-:Y:S02]  /*2200*/  IMAD.MOV R16, RZ, RZ, -R9 ;  /* 0x000000ffff107224 */ /* 0x000fe400078e0a09 */
[----:B------:R-:W-:Y:S02]  /*2210*/  IMAD R9, R11, R7, R14 ;  /* 0x000000070b097224 */ /* 0x000fe400078e020e */
[----:B------:R-:W-:-:S04]  /*2220*/  IMAD.HI.U32 R7, R2, R17, RZ ;  /* 0x0000001102077227 */ /* 0x000fc800078e00ff */
[----:B------:R-:W-:-:S04]  /*2230*/  IMAD.MOV R14, RZ, RZ, -R7 ;  /* 0x000000ffff0e7224 */ /* 0x000fc800078e0a07 */
[----:B------:R-:W-:Y:S02]  /*2240*/  IMAD R7, R11, R14, R17 ;  /* 0x0000000e0b077224 */ /* 0x000fe400078e0211 */
[----:B------:R-:W-:Y:S01]  /*2250*/  IMAD.HI.U32 R14, R2, R216, RZ ;  /* 0x000000d8020e7227 */ /* 0x000fe200078e00ff */
[----:B------:R-:W2:Y:S03]  /*2260*/  LDL R17, [R1+0x804] ;  /* 0x0008040001117983 */ /* 0x000ea60000100800 */
[----:B------:R-:W-:-:S04]  /*2270*/  IMAD.MOV R14, RZ, RZ, -R14 ;  /* 0x000000ffff0e7224 */ /* 0x000fc800078e0a0e */
[----:B------:R-:W-:Y:S02]  /*2280*/  IMAD R216, R11, R14, R216 ;  /* 0x0000000e0bd87224 */ /* 0x000fe400078e02d8 */
[----:B------:R-:W-:Y:S02]  /*2290*/  IMAD.MOV R14, RZ, RZ, -R12 ;  /* 0x000000ffff0e7224 */ /* 0x000fe400078e0a0c */
[----:B------:R-:W-:-:S04]  /*22a0*/  IMAD.HI.U32 R12, R2, R224, RZ ;  /* 0x000000e0020c7227 */ /* 0x000fc800078e00ff */
[----:B------:R-:W-:Y:S02]  /*22b0*/  IMAD R222, R11, R14, R222 ;  /* 0x0000000e0bde7224 */ /* 0x000fe400078e02de */
[----:B------:R-:W-:-:S04]  /*22c0*/  IMAD.HI.U32 R14, R2, R226, RZ ;  /* 0x000000e2020e7227 */ /* 0x000fc800078e00ff */
[----:B------:R-:W-:Y:S02]  /*22d0*/  IMAD.MOV R12, RZ, RZ, -R12 ;  /* 0x000000ffff0c7224 */ /* 0x000fe400078e0a0c */
[----:B------:R-:W-:Y:S02]  /*22e0*/  IMAD R6, R11, R16, R15 ;  /* 0x000000100b067224 */ /* 0x000fe400078e020f */
[----:B------:R-:W-:-:S04]  /*22f0*/  IMAD.HI.U32 R15, R2, R218, RZ ;  /* 0x000000da020f7227 */ /* 0x000fc800078e00ff */
[----:B------:R-:W-:Y:S02]  /*2300*/  IMAD.MOV R14, RZ, RZ, -R14 ;  /* 0x000000ffff0e7224 */ /* 0x000fe400078e0a0e */
[----:B------:R-:W-:Y:S02]  /*2310*/  IMAD R224, R11, R12, R224 ;  /* 0x0000000c0be07224 */ /* 0x000fe400078e02e0 */
[----:B------:R-:W-:-:S04]  /*2320*/  IMAD.HI.U32 R12, R2, R232, RZ ;  /* 0x000000e8020c7227 */ /* 0x000fc800078e00ff */
[----:B------:R-:W-:Y:S02]  /*2330*/  IMAD.MOV R15, RZ, RZ, -R15 ;  /* 0x000000ffff0f7224 */ /* 0x000fe400078e0a0f */
[C---:B------:R-:W-:Y:S02]  /*2340*/  IMAD R226, R11.reuse, R14, R226 ;  /* 0x0000000e0be27224 */ /* 0x040fe400078e02e2 */
[----:B------:R-:W-:Y:S02]  /*2350*/  IMAD.MOV R14, RZ, RZ, -R12 ;  /* 0x000000ffff0e7224 */ /* 0x000fe400078e0a0c */
[----:B------:R-:W-:Y:S02]  /*2360*/  IMAD R218, R11, R15, R218 ;  /* 0x0000000f0bda7224 */ /* 0x000fe400078e02da */
[----:B------:R-:W-:-:S04]  /*2370*/  IMAD.HI.U32 R12, R2, R234, RZ ;  /* 0x000000ea020c7227 */ /* 0x000fc800078e00ff */
[----:B------:R-:W-:-:S04]  /*2380*/  IMAD.HI.U32 R15, R2, R228, RZ ;  /* 0x000000e4020f7227 */ /* 0x000fc800078e00ff */
[----:B------:R-:W-:Y:S02]  /*2390*/  IMAD R232, R11, R14, R232 ;  /* 0x0000000e0be87224 */ /* 0x000fe400078e02e8 */
[----:B------:R-:W-:-:S04]  /*23a0*/  IMAD.HI.U32 R14, R2, R236, RZ ;  /* 0x000000ec020e7227 */ /* 0x000fc800078e00ff */
[----:B------:R-:W-:Y:S02]  /*23b0*/  IMAD.MOV R12, RZ, RZ, -R12 ;  /* 0x000000ffff0c7224 */ /* 0x000fe400078e0a0c */
[----:B------:R-:W-:Y:S02]  /*23c0*/  IMAD.MOV R15, RZ, RZ, -R15 ;  /* 0x000000ffff0f7224 */ /* 0x000fe400078e0a0f */
[----:B------:R-:W-:Y:S02]  /*23d0*/  IMAD.MOV R14, RZ, RZ, -R14 ;  /* 0x000000ffff0e7224 */ /* 0x000fe400078e0a0e */
[C---:B------:R-:W-:Y:S02]  /*23e0*/  IMAD R234, R11.reuse, R12, R234 ;  /* 0x0000000c0bea7224 */ /* 0x040fe400078e02ea */
[----:B------:R-:W-:Y:S02]  /*23f0*/  IMAD R228, R11, R15, R228 ;  /* 0x0000000f0be47224 */ /* 0x000fe400078e02e4 */
[----:B------:R-:W-:-:S04]  /*2400*/  IMAD.HI.U32 R12, R2, R242, RZ ;  /* 0x000000f2020c7227 */ /* 0x000fc800078e00ff */
[----:B------:R-:W-:-:S04]  /*2410*/  IMAD.HI.U32 R15, R2, R238, RZ ;  /* 0x000000ee020f7227 */ /* 0x000fc800078e00ff */
[----:B------:R-:W-:Y:S02]  /*2420*/  IMAD R236, R11, R14, R236 ;  /* 0x0000000e0bec7224 */ /* 0x000fe400078e02ec */
[----:B------:R-:W-:Y:S02]  /*2430*/  IMAD.MOV R14, RZ, RZ, -R12 ;  /* 0x000000ffff0e7224 */ /* 0x000fe400078e0a0c */
[----:B------:R-:W-:Y:S02]  /*2440*/  IMAD.MOV R15, RZ, RZ, -R15 ;  /* 0x000000ffff0f7224 */ /* 0x000fe400078e0a0f */
[----:B------:R-:W-:-:S04]  /*2450*/  IMAD.HI.U32 R12, R2, R244, RZ ;  /* 0x000000f4020c7227 */ /* 0x000fc800078e00ff */
[C---:B------:R-:W-:Y:S02]  /*2460*/  IMAD R242, R11.reuse, R14, R242 ;  /* 0x0000000e0bf27224 */ /* 0x040fe400078e02f2 */
[----:B------:R-:W-:Y:S02]  /*2470*/  IMAD R238, R11, R15, R238 ;  /* 0x0000000f0bee7224 */ /* 0x000fe400078e02ee */
[----:B------:R-:W-:-:S04]  /*2480*/  IMAD.HI.U32 R14, R2, R246, RZ ;  /* 0x000000f6020e7227 */ /* 0x000fc800078e00ff */
[----:B------:R-:W-:Y:S02]  /*2490*/  IMAD.MOV R12, RZ, RZ, -R12 ;  /* 0x000000ffff0c7224 */ /* 0x000fe400078e0a0c */
[----:B------:R-:W-:-:S04]  /*24a0*/  IMAD.HI.U32 R15, R2, R248, RZ ;  /* 0x000000f8020f7227 */ /* 0x000fc800078e00ff */
[----:B------:R-:W-:Y:S02]  /*24b0*/  IMAD.MOV R14, RZ, RZ, -R14 ;  /* 0x000000ffff0e7224 */ /* 0x000fe400078e0a0e */
[----:B------:R-:W-:Y:S02]  /*24c0*/  IMAD.MOV R15, RZ, RZ, -R15 ;  /* 0x000000ffff0f7224 */ /* 0x000fe400078e0a0f */
[C---:B------:R-:W-:Y:S02]  /*24d0*/  IMAD R244, R11.reuse, R12, R244 ;  /* 0x0000000c0bf47224 */ /* 0x040fe400078e02f4 */
[----:B------:R-:W4:Y:S01]  /*24e0*/  LDL R12, [R1+0x7c0] ;  /* 0x0007c000010c7983 */ /* 0x000f220000100800 */
[C---:B------:R-:W-:Y:S02]  /*24f0*/  IMAD R246, R11.reuse, R14, R246 ;  /* 0x0000000e0bf67224 */ /* 0x040fe400078e02f6 */
[----:B------:R-:W-:Y:S01]  /*2500*/  IMAD R248, R11, R15, R248 ;  /* 0x0000000f0bf87224 */ /* 0x000fe200078e02f8 */
[----:B------:R-:W5:Y:S04]  /*2510*/  LDL R14, [R1+0x7c8] ;  /* 0x0007c800010e7983 */ /* 0x000f680000100800 */
[----:B------:R-:W2:Y:S01]  /*2520*/  LDL R15, [R1+0x7c4] ;  /* 0x0007c400010f7983 */ /* 0x000ea20000100800 */
[----:B---3--:R-:W-:-:S03]  /*2530*/  IABS R136, R154 ;  /* 0x0000009a00887213 */ /* 0x008fc60000000000 */
[----:B------:R-:W3:Y:S01]  /*2540*/  LDL R154, [R1+0x7e4] ;  /* 0x0007e400019a7983 */ /* 0x000ee20000100800 */
[----:B----4-:R-:W-:Y:S01]  /*2550*/  IABS R139, R12 ;  /* 0x0000000c008b7213 */ /* 0x010fe20000000000 */
[----:B------:R-:W-:Y:S01]  /*2560*/  IMAD.HI.U32 R12, R2, R252, RZ ;  /* 0x000000fc020c7227 */ /* 0x000fe200078e00ff */
[----:B-----5:R-:W-:-:S03]  /*2570*/  IABS R137, R14 ;  /* 0x0000000e00897213 */ /* 0x020fc60000000000 */
[----:B------:R-:W-:Y:S02]  /*2580*/  IMAD.MOV R14, RZ, RZ, -R12 ;  /* 0x000000ffff0e7224 */ /* 0x000fe400078e0a0c */
[----:B------:R-:W-:Y:S01]  /*2590*/  IMAD.HI.U32 R12, R2, R139, RZ ;  /* 0x0000008b020c7227 */ /* 0x000fe200078e00ff */
[----:B--2---:R-:W-:-:S03]  /*25a0*/  IABS R138, R15 ;  /* 0x0000000f008a7213 */ /* 0x004fc60000000000 */
[----:B------:R-:W-:Y:S02]  /*25b0*/  IMAD R252, R11, R14, R252 ;  /* 0x0000000e0bfc7224 */ /* 0x000fe400078e02fc */
[----:B------:R-:W-:-:S04]  /*25c0*/  IMAD.HI.U32 R14, R2, R138, RZ ;  /* 0x0000008a020e7227 */ /* 0x000fc800078e00ff */
[----:B------:R-:W-:Y:S02]  /*25d0*/  IMAD.MOV R12, RZ, RZ, -R12 ;  /* 0x000000ffff0c7224 */ /* 0x000fe400078e0a0c */
[----:B------:R-:W-:-:S04]  /*25e0*/  IMAD.HI.U32 R15, R2, R137, RZ ;  /* 0x00000089020f7227 */ /* 0x000fc800078e00ff */
[----:B------:R-:W-:Y:S02]  /*25f0*/  IMAD.MOV R14, RZ, RZ, -R14 ;  /* 0x000000ffff0e7224 */ /* 0x000fe400078e0a0e */
[----:B------:R-:W-:Y:S02]  /*2600*/  IMAD.MOV R18, RZ, RZ, -R15 ;  /* 0x000000ffff127224 */ /* 0x000fe400078e0a0f */
[C---:B------:R-:W-:Y:S01]  /*2610*/  IMAD R139, R11.reuse, R12, R139 ;  /* 0x0000000c0b8b7224 */ /* 0x040fe200078e028b */
[----:B------:R-:W2:Y:S01]  /*2620*/  LDL R15, [R1+0x7e0] ;  /* 0x0007e000010f7983 */ /* 0x000ea20000100800 */
[----:B------:R-:W-:-:S03]  /*2630*/  IMAD R138, R11, R14, R138 ;  /* 0x0000000e0b8a7224 */ /* 0x000fc600078e028a */
[----:B------:R-:W4:Y:S01]  /*2640*/  LDL R12, [R1+0x7d4] ;  /* 0x0007d400010c7983 */ /* 0x000f220000100800 */
[----:B------:R-:W-:-:S03]  /*2650*/  IMAD R137, R11, R18, R137 ;  /* 0x000000120b897224 */ /* 0x000fc600078e0289 */
[----:B------:R-:W5:Y:S04]  /*2660*/  LDL R14, [R1+0x7dc] ;  /* 0x0007dc00010e7983 */ /* 0x000f680000100800 */
[----:B------:R-:W5:Y:S01]  /*2670*/  LDL R18, [R1+0x7d8] ;  /* 0x0007d80001127983 */ /* 0x000f620000100800 */
[----:B------:R-:W-:-:S04]  /*2680*/  IMAD.HI.U32 R16, R2, R220, RZ ;  /* 0x000000dc02107227 */ /* 0x000fc800078e00ff */
[----:B------:R-:W-:-:S04]  /*2690*/  IMAD.MOV R16, RZ, RZ, -R16 ;  /* 0x000000ffff107224 */ /* 0x000fc800078e0a10 */
[----:B------:R-:W-:Y:S02]  /*26a0*/  IMAD R220, R11, R16, R220 ;  /* 0x000000100bdc7224 */ /* 0x000fe400078e02dc */
        /* <DEDUP_REMOVED lines=11> */
[C---:B------:R-:W-:Y:S01]  /*2760*/  IMAD R136, R11.reuse, R16, R136 ;  /* 0x000000100b887224 */ /* 0x040fe200078e0288 */
[----:B---3--:R-:W-:Y:S02]  /*2770*/  IABS R130, R154 ;  /* 0x0000009a00827213 */ /* 0x008fe40000000000 */
[----:B------:R-:W-:Y:S02]  /*2780*/  ISETP.GT.U32.AND P0, PT, R8, R34, PT ;  /* 0x000000220800720c */ /* 0x000fe40003f04070 */
[C---:B------:R-:W-:Y:S02]  /*2790*/  ISETP.GT.U32.AND P1, PT, R11.reuse, R72, PT ;  /* 0x000000480b00720c */ /* 0x040fe40003f24070 */
[----:B------:R-:W-:-:S09]  /*27a0*/  ISETP.GT.U32.AND P3, PT, R11, R9, PT ;  /* 0x000000090b00720c */ /* 0x000fd20003f64070 */
[----:B------:R-:W-:Y:S02]  /*27b0*/  @!P0 IMAD.IADD R34, R34, 0x1, -R8 ;  /* 0x0000000122228824 */ /* 0x000fe400078e0a08 */
[----:B------:R-:W-:Y:S01]  /*27c0*/  @!P1 IMAD.IADD R72, R72, 0x1, -R11 ;  /* 0x0000000148489824 */ /* 0x000fe200078e0a0b */
[C---:B------:R-:W-:Y:S02]  /*27d0*/  ISETP.GT.U32.AND P1, PT, R11.reuse, R10, PT ;  /* 0x0000000a0b00720c */ /* 0x040fe40003f24070 */
[----:B------:R-:W-:Y:S02]  /*27e0*/  ISETP.GT.U32.AND P0, PT, R8, R34, PT ;  /* 0x000000220800720c */ /* 0x000fe40003f04070 */
[----:B------:R-:W-:Y:S02]  /*27f0*/  ISETP.GT.U32.AND P4, PT, R11, R6, PT ;  /* 0x000000060b00720c */ /* 0x000fe40003f84070 */
[----:B----4-:R-:W-:Y:S01]  /*2800*/  IABS R134, R12 ;  /* 0x0000000c00867213 */ /* 0x010fe20000000000 */
[----:B------:R-:W-:Y:S01]  /*2810*/  IMAD.HI.U32 R12, R2, R135, RZ ;  /* 0x00000087020c7227 */ /* 0x000fe200078e00ff */
[----:B--2---:R-:W-:-:S02]  /*2820*/  IABS R131, R15 ;  /* 0x0000000f00837213 */ /* 0x004fc40000000000 */
[----:B-----5:R-:W-:Y:S01]  /*2830*/  IABS R132, R14 ;  /* 0x0000000e00847213 */ /* 0x020fe20000000000 */
[----:B------:R-:W-:Y:S02]  /*2840*/  IMAD.MOV R14, RZ, RZ, -R12 ;  /* 0x000000ffff0e7224 */ /* 0x000fe400078e0a0c */
[C---:B------:R-:W-:Y:S01]  /*2850*/  IMAD.HI.U32 R12, R2.reuse, R134, RZ ;  /* 0x00000086020c7227 */ /* 0x040fe200078e00ff */
[----:B------:R-:W-:Y:S02]  /*2860*/  IABS R133, R18 ;  /* 0x0000001200857213 */ /* 0x000fe40000000000 */
[----:B------:R-:W2:Y:S01]  /*2870*/  LDL R18, [R1+0x7f8] ;  /* 0x0007f80001127983 */ /* 0x000ea20000100800 */
[----:B------:R-:W-:Y:S02]  /*2880*/  IMAD R135, R11, R14, R135 ;  /* 0x0000000e0b877224 */ /* 0x000fe400078e0287 */
[----:B------:R-:W-:Y:S01]  /*2890*/  IMAD.HI.U32 R14, R2, R133, RZ ;  /* 0x00000085020e7227 */ /* 0x000fe200078e00ff */
[----:B------:R-:W3:Y:S03]  /*28a0*/  LDL.LU R154, [R1+0x870] ;  /* 0x00087000019a7983 */ /* 0x000ee60000300800 */
[----:B------:R-:W-:-:S02]  /*28b0*/  IMAD.MOV R12, RZ, RZ, -R12 ;  /* 0x000000ffff0c7224 */ /* 0x000fc400078e0a0c */
[----:B------:R-:W-:-:S04]  /*28c0*/  IMAD.HI.U32 R16, R2, R131, RZ ;  /* 0x0000008302107227 */ /* 0x000fc800078e00ff */
[----:B------:R-:W-:Y:S02]  /*28d0*/  IMAD.MOV R14, RZ, RZ, -R14 ;  /* 0x000000ffff0e7224 */ /* 0x000fe400078e0a0e */
[----:B------:R-:W-:-:S04]  /*28e0*/  IMAD.HI.U32 R15, R2, R132, RZ ;  /* 0x00000084020f7227 */ /* 0x000fc800078e00ff */
[----:B------:R-:W-:Y:S02]  /*28f0*/  IMAD.MOV R16, RZ, RZ, -R16 ;  /* 0x000000ffff107224 */ /* 0x000fe400078e0a10 */
[C---:B------:R-:W-:Y:S02]  /*2900*/  IMAD R134, R11.reuse, R12, R134 ;  /* 0x0000000c0b867224 */ /* 0x040fe400078e0286 */
[----:B------:R-:W4:Y:S01]  /*2910*/  LDL R12, [R1+0x7e8] ;  /* 0x0007e800010c7983 */ /* 0x000f220000100800 */
[----:B------:R-:W-:Y:S02]  /*2920*/  IMAD.MOV R15, RZ, RZ, -R15 ;  /* 0x000000ffff0f7224 */ /* 0x000fe400078e0a0f */
[C---:B------:R-:W-:Y:S02]  /*2930*/  IMAD R133, R11.reuse, R14, R133 ;  /* 0x0000000e0b857224 */ /* 0x040fe400078e0285 */
[----:B------:R-:W5:Y:S01]  /*2940*/  LDL R14, [R1+0x7f4] ;  /* 0x0007f400010e7983 */ /* 0x000f620000100800 */
[----:B------:R-:W-:-:S03]  /*2950*/  IMAD R131, R11, R16, R131 ;  /* 0x000000100b837224 */ /* 0x000fc600078e0283 */
[----:B------:R-:W3:Y:S01]  /*2960*/  LDL R16, [R1+0x7ec] ;  /* 0x0007ec0001107983 */ /* 0x000ee20000100800 */
[----:B------:R-:W-:-:S03]  /*2970*/  IMAD R132, R11, R15, R132 ;  /* 0x0000000f0b847224 */ /* 0x000fc600078e0284 */
[----:B------:R-:W3:Y:S01]  /*2980*/  LDL R15, [R1+0x7f0] ;  /* 0x0007f000010f7983 */ /* 0x000ee20000100800 */
[C---:B------:R-:W-:Y:S01]  /*2990*/  ISETP.GT.U32.AND P6, PT, R11.reuse, R72, PT ;  /* 0x000000480b00720c */ /* 0x040fe20003fc4070 */
[----:B------:R-:W-:Y:S01]  /*29a0*/  @!P0 IMAD.IADD R34, R34, 0x1, -R8 ;  /* 0x0000000122228824 */ /* 0x000fe200078e0a08 */
[C---:B------:R-:W-:Y:S01]  /*29b0*/  ISETP.GT.U32.AND P5, PT, R11.reuse, R7, PT ;  /* 0x000000070b00720c */ /* 0x040fe20003fa4070 */
[--C-:B------:R-:W-:Y:S01]  /*29c0*/  @!P1 IMAD.IADD R10, R10, 0x1, -R11.reuse ;  /* 0x000000010a0a9824 */ /* 0x100fe200078e0a0b */
[C---:B------:R-:W-:Y:S02]  /*29d0*/  ISETP.GT.U32.AND P0, PT, R11.reuse, R216, PT ;  /* 0x000000d80b00720c */ /* 0x040fe40003f04070 */
[----:B------:R-:W-:Y:S01]  /*29e0*/  ISETP.GT.U32.AND P1, PT, R11, R220, PT ;  /* 0x000000dc0b00720c */ /* 0x000fe20003f24070 */
[--C-:B------:R-:W-:Y:S01]  /*29f0*/  @!P3 IMAD.IADD R9, R9, 0x1, -R11.reuse ;  /* 0x000000010909b824 */ /* 0x100fe200078e0a0b */
[C---:B------:R-:W-:Y:S01]  /*2a00*/  ISETP.GT.U32.AND P2, PT, R11.reuse, R214, PT ;  /* 0x000000d60b00720c */ /* 0x040fe20003f44070 */
[----:B------:R-:W-:Y:S01]  /*2a10*/  @!P4 IMAD.IADD R6, R6, 0x1, -R11 ;  /* 0x000000010606c824 */ /* 0x000fe200078e0a0b */
[----:B------:R-:W-:-:S02]  /*2a20*/  ISETP.GT.U32.AND P3, PT, R11, R222, PT ;  /* 0x000000de0b00720c */ /* 0x000fc40003f64070 */
[C---:B------:R-:W-:Y:S01]  /*2a30*/  ISETP.GT.U32.AND P4, PT, R11.reuse, R224, PT ;  /* 0x000000e00b00720c */ /* 0x040fe20003f84070 */
[--C-:B------:R-:W-:Y:S01]  /*2a40*/  @!P6 IMAD.IADD R72, R72, 0x1, -R11.reuse ;  /* 0x000000014848e824 */ /* 0x100fe200078e0a0b */
[----:B------:R-:W-:Y:S01]  /*2a50*/  ISETP.GT.U32.AND P6, PT, R11, R218, PT ;  /* 0x000000da0b00720c */ /* 0x000fe20003fc4070 */
[--C-:B------:R-:W-:Y:S01]  /*2a60*/  @!P5 IMAD.IADD R7, R7, 0x1, -R11.reuse ;  /* 0x000000010707d824 */ /* 0x100fe200078e0a0b */
[C---:B------:R-:W-:Y:S01]  /*2a70*/  ISETP.GT.U32.AND P5, PT, R11.reuse, R226, PT ;  /* 0x000000e20b00720c */ /* 0x040fe20003fa4070 */
        /* <DEDUP_REMOVED lines=9> */
[----:B------:R-:W-:Y:S01]  /*2b10*/  ISETP.GT.U32.AND P4, PT, R11, R7, PT ;  /* 0x000000070b00720c */ /* 0x000fe20003f84070 */
[----:B------:R-:W-:-:S02]  /*2b20*/  @!P6 IMAD.IADD R218, R218, 0x1, -R11 ;  /* 0x00000001dadae824 */ /* 0x000fc400078e0a0b */
[--C-:B------:R-:W-:Y:S01]  /*2b30*/  @!P5 IMAD.IADD R226, R226, 0x1, -R11.reuse ;  /* 0x00000001e2e2d824 */ /* 0x100fe200078e0a0b */
        /* <DEDUP_REMOVED lines=8> */
[----:B------:R-:W-:Y:S01]  /*2bc0*/  ISETP.GT.U32.AND P3, PT, R11, R222, PT ;  /* 0x000000de0b00720c */ /* 0x000fe20003f64070 */
[----:B------:R-:W-:Y:S01]  /*2bd0*/  @!P4 IMAD.IADD R7, R7, 0x1, -R11 ;  /* 0x000000010707c824 */ /* 0x000fe200078e0a0b */
[----:B------:R-:W-:-:S02]  /*2be0*/  ISETP.GT.U32.AND P4, PT, R11, R224, PT ;  /* 0x000000e00b00720c */ /* 0x000fc40003f84070 */
        /* <DEDUP_REMOVED lines=69> */
[--C-:B------:R-:W-:Y:S01]  /*3040*/  @!P5 IMAD.IADD R139, R139, 0x1, -R11.reuse ;  /* 0x000000018b8bd824 */ /* 0x100fe200078e0a0b */
[----:B------:R-:W-:Y:S01]  /*3050*/  ISETP.GT.U32.AND P5, PT, R11, R132, PT ;  /* 0x000000840b00720c */ /* 0x000fe20003fa4070 */
[----:B------:R-:W-:-:S02]  /*3060*/  @!P0 IMAD.IADD R136, R136, 0x1, -R11 ;  /* 0x0000000188888824 */ /* 0x000fc400078e0a0b */
[--C-:B------:R-:W-:Y:S02]  /*3070*/  @!P1 IMAD.IADD R135, R135, 0x1, -R11.reuse ;  /* 0x0000000187879824 */ /* 0x100fe400078e0a0b */
[--C-:B------:R-:W-:Y:S02]  /*3080*/  @!P2 IMAD.IADD R137, R137, 0x1, -R11.reuse ;  /* 0x000000018989a824 */ /* 0x100fe400078e0a0b */
[--C-:B------:R-:W-:Y:S02]  /*3090*/  @!P3 IMAD.IADD R134, R134, 0x1, -R11.reuse ;  /* 0x000000018686b824 */ /* 0x100fe400078e0a0b */
[--C-:B------:R-:W-:Y:S01]  /*30a0*/  @!P4 IMAD.IADD R133, R133, 0x1, -R11.reuse ;  /* 0x000000018585c824 */ /* 0x100fe200078e0a0b */
[----:B------:R-:W-:Y:S01]  /*30b0*/  IABS R124, R153 ;  /* 0x00000099007c7213 */ /* 0x000fe20000000000 */
[--C-:B------:R-:W-:Y:S01]  /*30c0*/  @!P6 IMAD.IADD R138, R138, 0x1, -R11.reuse ;  /* 0x000000018a8ae824 */ /* 0x100fe200078e0a0b */
[----:B------:R-:W-:Y:S01]  /*30d0*/  ISETP.GT.U32.AND P6, PT, R11, R131, PT ;  /* 0x000000830b00720c */ /* 0x000fe20003fc4070 */
[----:B------:R-:W-:Y:S01]  /*30e0*/  @!P5 IMAD.IADD R132, R132, 0x1, -R11 ;  /* 0x000000018484d824 */ /* 0x000fe200078e0a0b */
[----:B------:R-:W-:-:S02]  /*30f0*/  IABS R123, R13 ;  /* 0x0000000d007b7213 */ /* 0x000fc40000000000 */
[----:B------:R-:W-:-:S09]  /*3100*/  IABS R122, R17 ;  /* 0x00000011007a7213 */ /* 0x000fd20000000000 */
[----:B------:R-:W-:Y:S01]  /*3110*/  @!P6 IMAD.IADD R131, R131, 0x1, -R11 ;  /* 0x000000018383e824 */ /* 0x000fe200078e0a0b */
[----:B------:R-:W-:-:S13]  /*3120*/  ISETP.GT.U32.AND P6, PT, R11, R137, PT ;  /* 0x000000890b00720c */ /* 0x000fda0003fc4070 */
[----:B------:R-:W-:Y:S01]  /*3130*/  @!P6 IMAD.IADD R137, R137, 0x1, -R11 ;  /* 0x000000018989e824 */ /* 0x000fe200078e0a0b */
[----:B--2---:R-:W-:Y:S02]  /*3140*/  IABS R125, R18 ;  /* 0x00000012007d7213 */ /* 0x004fe40000000000 */
[----:B----4-:R-:W-:Y:S01]  /*3150*/  IABS R129, R12 ;  /* 0x0000000c00817213 */ /* 0x010fe20000000000 */
[----:B------:R-:W-:Y:S01]  /*3160*/  IMAD.HI.U32 R12, R2, R130, RZ ;  /* 0x00000082020c7227 */ /* 0x000fe200078e00ff */
[----:B-----5:R-:W-:-:S03]  /*3170*/  IABS R126, R14 ;  /* 0x0000000e007e7213 */ /* 0x020fc60000000000 */
[----:B------:R-:W-:Y:S01]  /*3180*/  IMAD.MOV R14, RZ, RZ, -R12 ;  /* 0x000000ffff0e7224 */ /* 0x000fe200078e0a0c */
[----:B---3--:R-:W-:-:S03]  /*3190*/  IABS R128, R16 ;  /* 0x0000001000807213 */ /* 0x008fc60000000000 */
[----:B------:R-:W-:Y:S02]  /*31a0*/  IMAD R130, R11, R14, R130 ;  /* 0x0000000e0b827224 */ /* 0x000fe400078e0282 */
[----:B------:R-:W-:Y:S01]  /*31b0*/  IMAD.HI.U32 R12, R2, R129, RZ ;  /* 0x00000081020c7227 */ /* 0x000fe200078e00ff */
[----:B------:R-:W-:-:S03]  /*31c0*/  IABS R127, R15 ;  /* 0x0000000f007f7213 */ /* 0x000fc60000000000 */
[----:B------:R-:W-:-:S04]  /*31d0*/  IMAD.HI.U32 R14, R2, R128, RZ ;  /* 0x00000080020e7227 */ /* 0x000fc800078e00ff */
[----:B------:R-:W-:-:S04]  /*31e0*/  IMAD.HI.U32 R15, R2, R127, RZ ;  /* 0x0000007f020f7227 */ /* 0x000fc800078e00ff */
[----:B------:R-:W-:-:S04]  /*31f0*/  IMAD.HI.U32 R16, R2, R126, RZ ;  /* 0x0000007e02107227 */ /* 0x000fc800078e00ff */
[----:B------:R-:W-:Y:S02]  /*3200*/  IMAD.MOV R12, RZ, RZ, -R12 ;  /* 0x000000ffff0c7224 */ /* 0x000fe400078e0a0c */
[----:B------:R-:W-:Y:S02]  /*3210*/  IMAD.MOV R14, RZ, RZ, -R14 ;  /* 0x000000ffff0e7224 */ /* 0x000fe400078e0a0e */
[----:B------:R-:W-:Y:S02]  /*3220*/  IMAD.MOV R18, RZ, RZ, -R15 ;  /* 0x000000ffff127224 */ /* 0x000fe400078e0a0f */
[----:B------:R-:W-:Y:S02]  /*3230*/  IMAD.MOV R16, RZ, RZ, -R16 ;  /* 0x000000ffff107224 */ /* 0x000fe400078e0a10 */
[C---:B------:R-:W-:Y:S02]  /*3240*/  IMAD R129, R11.reuse, R12, R129 ;  /* 0x0000000c0b817224 */ /* 0x040fe400078e0281 */
[----:B------:R-:W-:-:S02]  /*3250*/  IMAD R128, R11, R14, R128 ;  /* 0x0000000e0b807224 */ /* 0x000fc400078e0280 */
[C---:B------:R-:W-:Y:S01]  /*3260*/  IMAD R127, R11.reuse, R18, R127 ;  /* 0x000000120b7f7224 */ /* 0x040fe200078e027f */
[C---:B------:R-:W-:Y:S01]  /*3270*/  ISETP.GT.U32.AND P0, PT, R11.reuse, R129, PT ;  /* 0x000000810b00720c */ /* 0x040fe20003f04070 */
[C---:B------:R-:W-:Y:S01]  /*3280*/  IMAD R126, R11.reuse, R16, R126 ;  /* 0x000000100b7e7224 */ /* 0x040fe200078e027e */
[C---:B------:R-:W-:Y:S01]  /*3290*/  ISETP.GT.U32.AND P1, PT, R11.reuse, R128, PT ;  /* 0x000000800b00720c */ /* 0x040fe20003f24070 */
[----:B------:R-:W-:Y:S01]  /*32a0*/  IMAD.HI.U32 R12, R2, R125, RZ ;  /* 0x0000007d020c7227 */ /* 0x000fe200078e00ff */
[C---:B------:R-:W-:Y:S02]  /*32b0*/  ISETP.GT.U32.AND P2, PT, R11.reuse, R130, PT ;  /* 0x000000820b00720c */ /* 0x040fe40003f44070 */
[C---:B------:R-:W-:Y:S01]  /*32c0*/  ISETP.GT.U32.AND P3, PT, R11.reuse, R127, PT ;  /* 0x0000007f0b00720c */ /* 0x040fe20003f64070 */
[----:B------:R-:W-:Y:S01]  /*32d0*/  IMAD.MOV R14, RZ, RZ, -R12 ;  /* 0x000000ffff0e7224 */ /* 0x000fe200078e0a0c */
[----:B------:R-:W-:-:S03]  /*32e0*/  ISETP.GT.U32.AND P4, PT, R11, R126, PT ;  /* 0x0000007e0b00720c */ /* 0x000fc60003f84070 */
[----:B------:R-:W-:Y:S02]  /*32f0*/  IMAD R125, R11, R14, R125 ;  /* 0x0000000e0b7d7224 */ /* 0x000fe400078e027d */
[--C-:B------:R-:W-:Y:S01]  /*3300*/  @!P0 IMAD.IADD R129, R129, 0x1, -R11.reuse ;  /* 0x0000000181818824 */ /* 0x100fe200078e0a0b */
[C---:B------:R-:W-:Y:S01]  /*3310*/  ISETP.GT.U32.AND P0, PT, R11.reuse, R135, PT ;  /* 0x000000870b00720c */ /* 0x040fe20003f04070 */
[----:B------:R-:W-:Y:S01]  /*3320*/  @!P1 IMAD.IADD R128, R128, 0x1, -R11 ;  /* 0x0000000180809824 */ /* 0x000fe200078e0a0b */
[C---:B------:R-:W-:Y:S01]  /*3330*/  ISETP.GT.U32.AND P5, PT, R11.reuse, R125, PT ;  /* 0x0000007d0b00720c */ /* 0x040fe20003fa4070 */
[----:B------:R-:W-:Y:S01]  /*3340*/  IMAD.HI.U32 R12, R2, R124, RZ ;  /* 0x0000007c020c7227 */ /* 0x000fe200078e00ff */
[----:B------:R-:W-:-:S03]  /*3350*/  ISETP.GT.U32.AND P1, PT, R11, R134, PT ;  /* 0x000000860b00720c */ /* 0x000fc60003f24070 */
[--C-:B------:R-:W-:Y:S01]  /*3360*/  @!P2 IMAD.IADD R130, R130, 0x1, -R11.reuse ;  /* 0x000000018282a824 */ /* 0x100fe200078e0a0b */
[----:B------:R-:W-:Y:S01]  /*3370*/  ISETP.GT.U32.AND P2, PT, R11, R136, PT ;  /* 0x000000880b00720c */ /* 0x000fe20003f44070 */
[--C-:B------:R-:W-:Y:S01]  /*3380*/  @!P3 IMAD.IADD R127, R127, 0x1, -R11.reuse ;  /* 0x000000017f7fb824 */ /* 0x100fe200078e0a0b */
[C---:B------:R-:W-:Y:S01]  /*3390*/  ISETP.GT.U32.AND P3, PT, R11.reuse, R133, PT ;  /* 0x000000850b00720c */ /* 0x040fe20003f64070 */
[----:B------:R-:W-:Y:S01]  /*33a0*/  @!P4 IMAD.IADD R126, R126, 0x1, -R11 ;  /* 0x000000017e7ec824 */ /* 0x000fe200078e0a0b */
[----:B------:R-:W-:Y:S01]  /*33b0*/  ISETP.GT.U32.AND P4, PT, R11, R132, PT ;  /* 0x000000840b00720c */ /* 0x000fe20003f84070 */
[----:B------:R-:W-:-:S04]  /*33c0*/  IMAD.HI.U32 R14, R2, R123, RZ ;  /* 0x0000007b020e7227 */ /* 0x000fc800078e00ff */
[----:B------:R-:W-:Y:S02]  /*33d0*/  IMAD.MOV R12, RZ, RZ, -R12 ;  /* 0x000000ffff0c7224 */ /* 0x000fe400078e0a0c */
[----:B------:R-:W-:Y:S02]  /*33e0*/  IMAD.MOV R14, RZ, RZ, -R14 ;  /* 0x000000ffff0e7224 */ /* 0x000fe400078e0a0e */
[C---:B------:R-:W-:Y:S02]  /*33f0*/  IMAD R124, R11.reuse, R12, R124 ;  /* 0x0000000c0b7c7224 */ /* 0x040fe400078e027c */
[----:B------:R-:W-:Y:S02]  /*3400*/  IMAD.MOV.U32 R15, RZ, RZ, R152 ;  /* 0x000000ffff0f7224 */ /* 0x000fe400078e0098 */
[----:B------:R-:W-:Y:S01]  /*3410*/  IMAD.HI.U32 R12, R2, R120, RZ ;  /* 0x00000078020c7227 */ /* 0x000fe200078e00ff */
[----:B------:R-:W2:Y:S03]  /*3420*/  LDL.LU R152, [R1+0x86c] ;  /* 0x00086c0001987983 */ /* 0x000ea60000300800 */
[----:B------:R-:W-:Y:S01]  /*3430*/  IMAD R123, R11, R14, R123 ;  /* 0x0000000e0b7b7224 */ /* 0x000fe200078e027b */
[----:B------:R0:W-:Y:S01]  /*3440*/  STL [R1+0x860], R153 ;  /* 0x0008609901007387 */ /* 0x0001e20000100800 */
[--C-:B------:R-:W-:Y:S01]  /*3450*/  @!P5 IMAD.IADD R125, R125, 0x1, -R11.reuse ;  /* 0x000000017d7dd824 */ /* 0x100fe200078e0a0b */
[----:B------:R-:W-:Y:S01]  /*3460*/  ISETP.GT.U32.AND P5, PT, R11, R131, PT ;  /* 0x000000830b00720c */ /* 0x000fe20003fa4070 */
[--C-:B------:R-:W-:Y:S01]  /*3470*/  @!P0 IMAD.IADD R135, R135, 0x1, -R11.reuse ;  /* 0x0000000187878824 */ /* 0x100fe200078e0a0b */
[C---:B------:R-:W-:Y:S01]  /*3480*/  ISETP.GT.U32.AND P0, PT, R11.reuse, R129, PT ;  /* 0x000000810b00720c */ /* 0x040fe20003f04070 */
[----:B------:R-:W-:Y:S01]  /*3490*/  @!P1 IMAD.IADD R134, R134, 0x1, -R11 ;  /* 0x0000000186869824 */ /* 0x000fe200078e0a0b */
[----:B------:R-:W-:Y:S01]  /*34a0*/  ISETP.GT.U32.AND P1, PT, R11, R128, PT ;  /* 0x000000800b00720c */ /* 0x000fe20003f24070 */
[----:B------:R-:W-:-:S02]  /*34b0*/  IMAD.MOV R14, RZ, RZ, -R12 ;  /* 0x000000ffff0e7224 */ /* 0x000fc400078e0a0c */
[----:B------:R-:W-:-:S04]  /*34c0*/  IMAD.HI.U32 R16, R2, R121, RZ ;  /* 0x0000007902107227 */ /* 0x000fc800078e00ff */
[----:B0-----:R-:W-:Y:S02]  /*34d0*/  IMAD.MOV.U32 R153, RZ, RZ, R15 ;  /* 0x000000ffff997224 */ /* 0x001fe400078e000f */
[----:B------:R-:W-:-:S04]  /*34e0*/  IMAD.HI.U32 R15, R2, R122, RZ ;  /* 0x0000007a020f7227 */ /* 0x000fc800078e00ff */
[----:B------:R-:W-:-:S04]  /*34f0*/  IMAD.HI.U32 R12, R2, R119, RZ ;  /* 0x00000077020c7227 */ /* 0x000fc800078e00ff */
[--C-:B------:R-:W-:Y:S01]  /*3500*/  @!P2 IMAD.IADD R136, R136, 0x1, -R11.reuse ;  /* 0x000000018888a824 */ /* 0x100fe200078e0a0b */
[----:B------:R-:W-:Y:S01]  /*3510*/  ISETP.GT.U32.AND P2, PT, R11, R130, PT ;  /* 0x000000820b00720c */ /* 0x000fe20003f44070 */
[--C-:B------:R-:W-:Y:S01]  /*3520*/  @!P3 IMAD.IADD R133, R133, 0x1, -R11.reuse ;  /* 0x000000018585b824 */ /* 0x100fe200078e0a0b */
[C---:B------:R-:W-:Y:S01]  /*3530*/  ISETP.GT.U32.AND P3, PT, R11.reuse, R127, PT ;  /* 0x0000007f0b00720c */ /* 0x040fe20003f64070 */
[----:B------:R-:W-:Y:S01]  /*3540*/  @!P4 IMAD.IADD R132, R132, 0x1, -R11 ;  /* 0x000000018484c824 */ /* 0x000fe200078e0a0b */
[C---:B------:R-:W-:Y:S01]  /*3550*/  ISETP.GT.U32.AND P4, PT, R11.reuse, R126, PT ;  /* 0x0000007e0b00720c */ /* 0x040fe20003f84070 */
[----:B------:R-:W-:Y:S02]  /*3560*/  IMAD R120, R11, R14, R120 ;  /* 0x0000000e0b787224 */ /* 0x000fe400078e0278 */
[----:B------:R-:W-:Y:S02]  /*3570*/  IMAD.MOV R15, RZ, RZ, -R15 ;  /* 0x000000ffff0f7224 */ /* 0x000fe400078e0a0f */
[----:B------:R-:W-:-:S02]  /*3580*/  IMAD.MOV R16, RZ, RZ, -R16 ;  /* 0x000000ffff107224 */ /* 0x000fc400078e0a10 */
[----:B------:R-:W-:-:S04]  /*3590*/  IMAD.HI.U32 R14, R2, R118, RZ ;  /* 0x00000076020e7227 */ /* 0x000fc800078e00ff */
[----:B------:R-:W-:Y:S02]  /*35a0*/  IMAD.MOV R12, RZ, RZ, -R12 ;  /* 0x000000ffff0c7224 */ /* 0x000fe400078e0a0c */
[C---:B------:R-:W-:Y:S02]  /*35b0*/  IMAD R122, R11.reuse, R15, R122 ;  /* 0x0000000f0b7a7224 */ /* 0x040fe400078e027a */
[C---:B------:R-:W-:Y:S02]  /*35c0*/  IMAD R121, R11.reuse, R16, R121 ;  /* 0x000000100b797224 */ /* 0x040fe400078e0279 */
[----:B------:R-:W-:Y:S02]  /*35d0*/  IMAD.MOV R14, RZ, RZ, -R14 ;  /* 0x000000ffff0e7224 */ /* 0x000fe400078e0a0e */
[C---:B------:R-:W-:Y:S02]  /*35e0*/  IMAD R119, R11.reuse, R12, R119 ;  /* 0x0000000c0b777224 */ /* 0x040fe400078e0277 */
[----:B------:R-:W-:Y:S01]  /*35f0*/  IMAD.HI.U32 R12, R2, R115, RZ ;  /* 0x00000073020c7227 */ /* 0x000fe200078e00ff */
[----:B------:R-:W-:-:S03]  /*3600*/  ISETP.GT.U32.AND P6, PT, R11, R125, PT ;  /* 0x0000007d0b00720c */ /* 0x000fc60003fc4070 */
[----:B------:R-:W-:Y:S02]  /*3610*/  IMAD R118, R11, R14, R118 ;  /* 0x0000000e0b767224 */ /* 0x000fe400078e0276 */
        /* <DEDUP_REMOVED lines=8> */
[----:B------:R-:W-:-:S04]  /*36a0*/  IMAD.HI.U32 R12, R2, R114, RZ ;  /* 0x00000072020c7227 */ /* 0x000fc800078e00ff */
[--C-:B------:R-:W-:Y:S01]  /*36b0*/  @!P2 IMAD.IADD R130, R130, 0x1, -R11.reuse ;  /* 0x000000018282a824 */ /* 0x100fe200078e0a0b */
[----:B------:R-:W-:Y:S01]  /*36c0*/  ISETP.GT.U32.AND P2, PT, R11, R123, PT ;  /* 0x0000007b0b00720c */ /* 0x000fe20003f44070 */
[--C-:B------:R-:W-:Y:S01]  /*36d0*/  @!P3 IMAD.IADD R127, R127, 0x1, -R11.reuse ;  /* 0x000000017f7fb824 */ /* 0x100fe200078e0a0b */
[C---:B------:R-:W-:Y:S01]  /*36e0*/  ISETP.GT.U32.AND P3, PT, R11.reuse, R120, PT ;  /* 0x000000780b00720c */ /* 0x040fe20003f64070 */
[----:B------:R-:W-:Y:S01]  /*36f0*/  @!P4 IMAD.IADD R126, R126, 0x1, -R11 ;  /* 0x000000017e7ec824 */ /* 0x000fe200078e0a0b */
[C---:B------:R-:W-:Y:S01]  /*3700*/  ISETP.GT.U32.AND P4, PT, R11.reuse, R119, PT ;  /* 0x000000770b00720c */ /* 0x040fe20003f84070 */
[----:B------:R-:W-:Y:S02]  /*3710*/  IMAD.MOV R18, RZ, RZ, -R15 ;  /* 0x000000ffff127224 */ /* 0x000fe400078e0a0f */
[----:B------:R-:W-:Y:S02]  /*3720*/  IMAD R115, R11, R14, R115 ;  /* 0x0000000e0b737224 */ /* 0x000fe400078e0273 */
[----:B------:R-:W-:-:S04]  /*3730*/  IMAD.HI.U32 R16, R2, R116, RZ ;  /* 0x0000007402107227 */ /* 0x000fc800078e00ff */
[----:B------:R-:W-:-:S04]  /*3740*/  IMAD.HI.U32 R14, R2, R113, RZ ;  /* 0x00000071020e7227 */ /* 0x000fc800078e00ff */
[----:B------:R-:W-:-:S04]  /*3750*/  IMAD.HI.U32 R15, R2, R112, RZ ;  /* 0x00000070020f7227 */ /* 0x000fc800078e00ff */
[----:B------:R-:W-:Y:S02]  /*3760*/  IMAD.MOV R12, RZ, RZ, -R12 ;  /* 0x000000ffff0c7224 */ /* 0x000fe400078e0a0c */
[----:B------:R-:W-:Y:S02]  /*3770*/  IMAD.MOV R16, RZ, RZ, -R16 ;  /* 0x000000ffff107224 */ /* 0x000fe400078e0a10 */
[C---:B------:R-:W-:Y:S02]  /*3780*/  IMAD R117, R11.reuse, R18, R117 ;  /* 0x000000120b757224 */ /* 0x040fe400078e0275 */
[----:B------:R-:W-:Y:S02]  /*3790*/  IMAD.MOV R14, RZ, RZ, -R14 ;  /* 0x000000ffff0e7224 */ /* 0x000fe400078e0a0e */
[----:B------:R-:W-:Y:S02]  /*37a0*/  IMAD.MOV R15, RZ, RZ, -R15 ;  /* 0x000000ffff0f7224 */ /* 0x000fe400078e0a0f */
[----:B------:R-:W-:-:S02]  /*37b0*/  IMAD R114, R11, R12, R114 ;  /* 0x0000000c0b727224 */ /* 0x000fc400078e0272 */
[C---:B------:R-:W-:Y:S02]  /*37c0*/  IMAD R116, R11.reuse, R16, R116 ;  /* 0x000000100b747224 */ /* 0x040fe400078e0274 */
[C---:B------:R-:W-:Y:S02]  /*37d0*/  IMAD R113, R11.reuse, R14, R113 ;  /* 0x0000000e0b717224 */ /* 0x040fe400078e0271 */
[----:B------:R-:W-:Y:S02]  /*37e0*/  IMAD R112, R11, R15, R112 ;  /* 0x0000000f0b707224 */ /* 0x000fe400078e0270 */
        /* <DEDUP_REMOVED lines=8> */
[--C-:B------:R-:W-:Y:S01]  /*3870*/  @!P2 IMAD.IADD R123, R123, 0x1, -R11.reuse ;  /* 0x000000017b7ba824 */ /* 0x100fe200078e0a0b */
[C---:B------:R-:W-:Y:S01]  /*3880*/  ISETP.GT.U32.AND P2, PT, R11.reuse, R116, PT ;  /* 0x000000740b00720c */ /* 0x040fe20003f44070 */
[--C-:B------:R-:W-:Y:S01]  /*3890*/  @!P3 IMAD.IADD R120, R120, 0x1, -R11.reuse ;  /* 0x000000017878b824 */ /* 0x100fe200078e0a0b */
[----:B------:R-:W-:Y:S01]  /*38a0*/  ISETP.GT.U32.AND P3, PT, R11, R113, PT ;  /* 0x000000710b00720c */ /* 0x000fe20003f64070 */
[--C-:B------:R-:W-:Y:S01]  /*38b0*/  @!P4 IMAD.IADD R119, R119, 0x1, -R11.reuse ;  /* 0x000000017777c824 */ /* 0x100fe200078e0a0b */
[----:B------:R-:W-:Y:S01]  /*38c0*/  ISETP.GT.U32.AND P4, PT, R11, R112, PT ;  /* 0x000000700b00720c */ /* 0x000fe20003f84070 */
[----:B------:R-:W-:-:S02]  /*38d0*/  @!P6 IMAD.IADD R118, R118, 0x1, -R11 ;  /* 0x000000017676e824 */ /* 0x000fc400078e0a0b */
[--C-:B------:R-:W-:Y:S01]  /*38e0*/  @!P5 IMAD.IADD R117, R117, 0x1, -R11.reuse ;  /* 0x000000017575d824 */ /* 0x100fe200078e0a0b */
[----:B------:R-:W-:Y:S01]  /*38f0*/  ISETP.GT.U32.AND P5, PT, R11, R123, PT ;  /* 0x0000007b0b00720c */ /* 0x000fe20003fa4070 */
[--C-:B------:R-:W-:Y:S01]  /*3900*/  @!P0 IMAD.IADD R115, R115, 0x1, -R11.reuse ;  /* 0x0000000173738824 */ /* 0x100fe200078e0a0b */
[C---:B------:R-:W-:Y:S01]  /*3910*/  ISETP.GT.U32.AND P0, PT, R11.reuse, R121, PT ;  /* 0x000000790b00720c */ /* 0x040fe20003f04070 */
[----:B------:R-:W-:Y:S01]  /*3920*/  @!P1 IMAD.IADD R114, R114, 0x1, -R11 ;  /* 0x0000000172729824 */ /* 0x000fe200078e0a0b */
[----:B------:R-:W-:Y:S01]  /*3930*/  ISETP.GT.U32.AND P1, PT, R11, R120, PT ;  /* 0x000000780b00720c */ /* 0x000fe20003f24070 */
[----:B------:R-:W-:-:S04]  /*3940*/  IMAD.HI.U32 R12, R2, R110, RZ ;  /* 0x0000006e020c7227 */ /* 0x000fc800078e00ff */
[--C-:B------:R-:W-:Y:S01]  /*3950*/  @!P2 IMAD.IADD R116, R116, 0x1, -R11.reuse ;  /* 0x000000017474a824 */ /* 0x100fe200078e0a0b */
[----:B------:R-:W-:Y:S01]  /*3960*/  ISETP.GT.U32.AND P2, PT, R11, R122, PT ;  /* 0x0000007a0b00720c */ /* 0x000fe20003f44070 */
[--C-:B------:R-:W-:Y:S01]  /*3970*/  @!P3 IMAD.IADD R113, R113, 0x1, -R11.reuse ;  /* 0x000000017171b824 */ /* 0x100fe200078e0a0b */
[C---:B------:R-:W-:Y:S01]  /*3980*/  ISETP.GT.U32.AND P3, PT, R11.reuse, R119, PT ;  /* 0x000000770b00720c */ /* 0x040fe20003f64070 */
[----:B------:R-:W-:Y:S01]  /*3990*/  @!P4 IMAD.IADD R112, R112, 0x1, -R11 ;  /* 0x000000017070c824 */ /* 0x000fe200078e0a0b */
[----:B------:R-:W-:Y:S01]  /*39a0*/  ISETP.GT.U32.AND P4, PT, R11, R118, PT ;  /* 0x000000760b00720c */ /* 0x000fe20003f84070 */
[----:B------:R-:W-:Y:S02]  /*39b0*/  IMAD.MOV R14, RZ, RZ, -R12 ;  /* 0x000000ffff0e7224 */ /* 0x000fe400078e0a0c */
[----:B------:R-:W-:-:S04]  /*39c0*/  IMAD.HI.U32 R16, R2, R111, RZ ;  /* 0x0000006f02107227 */ /* 0x000fc800078e00ff */
[----:B------:R-:W-:-:S04]  /*39d0*/  IMAD.HI.U32 R12, R2, R109, RZ ;  /* 0x0000006d020c7227 */ /* 0x000fc800078e00ff */
[----:B------:R-:W-:Y:S02]  /*39e0*/  IMAD R110, R11, R14, R110 ;  /* 0x0000000e0b6e7224 */ /* 0x000fe400078e026e */
[----:B------:R-:W-:Y:S02]  /*39f0*/  IMAD.MOV R16, RZ, RZ, -R16 ;  /* 0x000000ffff107224 */ /* 0x000fe400078e0a10 */
[----:B------:R-:W-:-:S04]  /*3a00*/  IMAD.HI.U32 R14, R2, R108, RZ ;  /* 0x0000006c020e7227 */ /* 0x000fc800078e00ff */
[----:B------:R-:W-:Y:S01]  /*3a10*/  IMAD.MOV R12, RZ, RZ, -R12 ;  /* 0x000000ffff0c7224 */ /* 0x000fe200078e0a0c */
[C---:B------:R-:W-:Y:S01]  /*3a20*/  ISETP.GT.U32.AND P6, PT, R11.reuse, R124, PT ;  /* 0x0000007c0b00720c */ /* 0x040fe20003fc4070 */
[C---:B------:R-:W-:Y:S02]  /*3a30*/  IMAD R111, R11.reuse, R16, R111 ;  /* 0x000000100b6f7224 */ /* 0x040fe400078e026f */
[----:B------:R-:W-:Y:S02]  /*3a40*/  IMAD.MOV R14, RZ, RZ, -R14 ;  /* 0x000000ffff0e7224 */ /* 0x000fe400078e0a0e */
        /* <DEDUP_REMOVED lines=8> */
[----:B------:R-:W-:-:S04]  /*3ad0*/  IMAD.HI.U32 R15, R2, R107, RZ ;  /* 0x0000006b020f7227 */ /* 0x000fc800078e00ff */
[C---:B------:R-:W-:Y:S02]  /*3ae0*/  IMAD R108, R11.reuse, R14, R108 ;  /* 0x0000000e0b6c7224 */ /* 0x040fe400078e026c */
        /* <DEDUP_REMOVED lines=8> */
[----:B------:R-:W-:Y:S02]  /*3b70*/  IMAD.MOV R18, RZ, RZ, -R15 ;  /* 0x000000ffff127224 */ /* 0x000fe400078e0a0f */
[----:B------:R-:W-:-:S04]  /*3b80*/  IMAD.HI.U32 R12, R2, R104, RZ ;  /* 0x00000068020c7227 */ /* 0x000fc800078e00ff */
[C---:B------:R-:W-:Y:S02]  /*3b90*/  IMAD R105, R11.reuse, R14, R105 ;  /* 0x0000000e0b697224 */ /* 0x040fe400078e0269 */
[----:B------:R-:W-:Y:S02]  /*3ba0*/  IMAD.MOV R16, RZ, RZ, -R16 ;  /* 0x000000ffff107224 */ /* 0x000fe400078e0a10 */
[----:B------:R-:W-:Y:S02]  /*3bb0*/  IMAD R107, R11, R18, R107 ;  /* 0x000000120b6b7224 */ /* 0x000fe400078e026b */
[----:B------:R-:W-:-:S04]  /*3bc0*/  IMAD.HI.U32 R14, R2, R103, RZ ;  /* 0x00000067020e7227 */ /* 0x000fc800078e00ff */
[----:B------:R-:W-:Y:S02]  /*3bd0*/  IMAD.MOV R12, RZ, RZ, -R12 ;  /* 0x000000ffff0c7224 */ /* 0x000fe400078e0a0c */
[C---:B------:R-:W-:Y:S02]  /*3be0*/  IMAD R106, R11.reuse, R16, R106 ;  /* 0x000000100b6a7224 */ /* 0x040fe400078e026a */
[----:B------:R-:W-:Y:S02]  /*3bf0*/  IMAD.MOV R14, RZ, RZ, -R14 ;  /* 0x000000ffff0e7224 */ /* 0x000fe400078e0a0e */
[C---:B------:R-:W-:Y:S02]  /*3c00*/  IMAD R104, R11.reuse, R12, R104 ;  /* 0x0000000c0b687224 */ /* 0x040fe400078e0268 */
[--C-:B------:R-:W-:Y:S01]  /*3c10*/  @!P6 IMAD.IADD R124, R124, 0x1, -R11.reuse ;  /* 0x000000017c7ce824 */ /* 0x100fe200078e0a0b */
[----:B------:R-:W-:Y:S01]  /*3c20*/  ISETP.GT.U32.AND P6, PT, R11, R112, PT ;  /* 0x000000700b00720c */ /* 0x000fe20003fc4070 */
        /* <DEDUP_REMOVED lines=12> */
[----:B------:R-:W-:Y:S01]  /*3cf0*/  ISETP.GT.U32.AND P3, PT, R11, R106, PT ;  /* 0x0000006a0b00720c */ /* 0x000fe20003f64070 */
[----:B------:R-:W-:Y:S01]  /*3d00*/  @!P4 IMAD.IADD R111, R111, 0x1, -R11 ;  /* 0x000000016f6fc824 */ /* 0x000fe200078e0a0b */
[----:B------:R-:W-:Y:S01]  /*3d10*/  ISETP.GT.U32.AND P4, PT, R11, R104, PT ;  /* 0x000000680b00720c */ /* 0x000fe20003f84070 */
[----:B------:R-:W-:Y:S02]  /*3d20*/  IMAD.MOV R14, RZ, RZ, -R12 ;  /* 0x000000ffff0e7224 */ /* 0x000fe400078e0a0c */
[----:B------:R-:W-:-:S04]  /*3d30*/  IMAD.HI.U32 R15, R2, R102, RZ ;  /* 0x00000066020f7227 */ /* 0x000fc800078e00ff */
[----:B------:R-:W-:Y:S02]  /*3d40*/  IMAD.MOV R16, RZ, RZ, -R16 ;  /* 0x000000ffff107224 */ /* 0x000fe400078e0a10 */
[----:B------:R-:W-:-:S04]  /*3d50*/  IMAD.HI.U32 R12, R2, R99, RZ ;  /* 0x00000063020c7227 */ /* 0x000fc800078e00ff */
[----:B------:R-:W-:Y:S02]  /*3d60*/  IMAD.MOV R15, RZ, RZ, -R15 ;  /* 0x000000ffff0f7224 */ /* 0x000fe400078e0a0f */
[C---:B------:R-:W-:Y:S02]  /*3d70*/  IMAD R101, R11.reuse, R16, R101 ;  /* 0x000000100b657224 */ /* 0x040fe400078e0265 */
[C---:B------:R-:W-:Y:S02]  /*3d80*/  IMAD R100, R11.reuse, R14, R100 ;  /* 0x0000000e0b647224 */ /* 0x040fe400078e0264 */
[----:B------:R-:W-:Y:S02]  /*3d90*/  IMAD.MOV R12, RZ, RZ, -R12 ;  /* 0x000000ffff0c7224 */ /* 0x000fe400078e0a0c */
[C---:B------:R-:W-:Y:S02]  /*3da0*/  IMAD R102, R11.reuse, R15, R102 ;  /* 0x0000000f0b667224 */ /* 0x040fe400078e0266 */
[----:B------:R-:W-:-:S02]  /*3db0*/  IMAD R99, R11, R12, R99 ;  /* 0x0000000c0b637224 */ /* 0x000fc400078e0263 */
        /* <DEDUP_REMOVED lines=30> */
[----:B------:R-:W-:Y:S01]  /*3fa0*/  IMAD.HI.U32 R12, R2, R95, RZ ;  /* 0x0000005f020c7227 */ /* 0x000fe200078e00ff */
[----:B------:R-:W-:-:S03]  /*3fb0*/  ISETP.GT.U32.AND P6, PT, R11, R111, PT ;  /* 0x0000006f0b00720c */ /* 0x000fc60003fc4070 */
[----:B------:R-:W-:Y:S02]  /*3fc0*/  IMAD R98, R11, R14, R98 ;  /* 0x0000000e0b627224 */ /* 0x000fe400078e0262 */
[----:B------:R-:W-:Y:S02]  /*3fd0*/  IMAD.MOV R18, RZ, RZ, -R15 ;  /* 0x000000ffff127224 */ /* 0x000fe400078e0a0f */
[----:B------:R-:W-:Y:S02]  /*3fe0*/  IMAD.MOV R14, RZ, RZ, -R12 ;  /* 0x000000ffff0e7224 */ /* 0x000fe400078e0a0c */
[----:B------:R-:W-:-:S04]  /*3ff0*/  IMAD.HI.U32 R16, R2, R96, RZ ;  /* 0x0000006002107227 */ /* 0x000fc800078e00ff */
[----:B------:R-:W-:-:S04]  /*4000*/  IMAD.HI.U32 R12, R2, R94, RZ ;  /* 0x0000005e020c7227 */ /* 0x000fc800078e00ff */
[C---:B------:R-:W-:Y:S02]  /*4010*/  IMAD R97, R11.reuse, R18, R97 ;  /* 0x000000120b617224 */ /* 0x040fe400078e0261 */
[----:B------:R-:W-:Y:S02]  /*4020*/  IMAD R95, R11, R14, R95 ;  /* 0x0000000e0b5f7224 */ /* 0x000fe400078e025f */
        /* <DEDUP_REMOVED lines=8> */
[----:B------:R-:W-:Y:S02]  /*40b0*/  IMAD.MOV R12, RZ, RZ, -R12 ;  /* 0x000000ffff0c7224 */ /* 0x000fe400078e0a0c */
[--C-:B------:R-:W-:Y:S01]  /*40c0*/  @!P2 IMAD.IADD R108, R108, 0x1, -R11.reuse ;  /* 0x000000016c6ca824 */ /* 0x100fe200078e0a0b */
[----:B------:R-:W-:Y:S01]  /*40d0*/  ISETP.GT.U32.AND P2, PT, R11, R99, PT ;  /* 0x000000630b00720c */ /* 0x000fe20003f44070 */
[--C-:B------:R-:W-:Y:S01]  /*40e0*/  @!P3 IMAD.IADD R105, R105, 0x1, -R11.reuse ;  /* 0x000000016969b824 */ /* 0x100fe200078e0a0b */
[C---:B------:R-:W-:Y:S01]  /*40f0*/  ISETP.GT.U32.AND P3, PT, R11.reuse, R98, PT ;  /* 0x000000620b00720c */ /* 0x040fe20003f64070 */
[----:B------:R-:W-:Y:S01]  /*4100*/  @!P4 IMAD.IADD R104, R104, 0x1, -R11 ;  /* 0x000000016868c824 */ /* 0x000fe200078e0a0b */
[C---:B------:R-:W-:Y:S01]  /*4110*/  ISETP.GT.U32.AND P4, PT, R11.reuse, R97, PT ;  /* 0x000000610b00720c */ /* 0x040fe20003f84070 */
[----:B------:R-:W-:Y:S02]  /*4120*/  IMAD R96, R11, R16, R96 ;  /* 0x000000100b607224 */ /* 0x000fe400078e0260 */
[----:B------:R-:W-:-:S02]  /*4130*/  IMAD.MOV R14, RZ, RZ, -R14 ;  /* 0x000000ffff0e7224 */ /* 0x000fc400078e0a0e */
[----:B------:R-:W-:Y:S02]  /*4140*/  IMAD R94, R11, R12, R94 ;  /* 0x0000000c0b5e7224 */ /* 0x000fe400078e025e */
[----:B------:R-:W-:-:S04]  /*4150*/  IMAD.HI.U32 R15, R2, R92, RZ ;  /* 0x0000005c020f7227 */ /* 0x000fc800078e00ff */
[----:B------:R-:W-:-:S04]  /*4160*/  IMAD.HI.U32 R16, R2, R91, RZ ;  /* 0x0000005b02107227 */ /* 0x000fc800078e00ff */
[----:B------:R-:W-:-:S04]  /*4170*/  IMAD.HI.U32 R12, R2, R90, RZ ;  /* 0x0000005a020c7227 */ /* 0x000fc800078e00ff */
[----:B------:R-:W-:Y:S02]  /*4180*/  IMAD R93, R11, R14, R93 ;  /* 0x0000000e0b5d7224 */ /* 0x000fe400078e025d */
[----:B------:R-:W-:Y:S02]  /*4190*/  IMAD.MOV R15, RZ, RZ, -R15 ;  /* 0x000000ffff0f7224 */ /* 0x000fe400078e0a0f */
[----:B------:R-:W-:Y:S02]  /*41a0*/  IMAD.MOV R16, RZ, RZ, -R16 ;  /* 0x000000ffff107224 */ /* 0x000fe400078e0a10 */
[----:B------:R-:W-:Y:S02]  /*41b0*/  IMAD.MOV R14, RZ, RZ, -R12 ;  /* 0x000000ffff0e7224 */ /* 0x000fe400078e0a0c */
[----:B------:R-:W-:Y:S01]  /*41c0*/  @!P6 IMAD.IADD R111, R111, 0x1, -R11 ;  /* 0x000000016f6fe824 */ /* 0x000fe200078e0a0b */
[C---:B------:R-:W-:Y:S01]  /*41d0*/  ISETP.GT.U32.AND P6, PT, R11.reuse, R102, PT ;  /* 0x000000660b00720c */ /* 0x040fe20003fc4070 */
[----:B------:R-:W-:-:S02]  /*41e0*/  IMAD R92, R11, R15, R92 ;  /* 0x0000000f0b5c7224 */ /* 0x000fc400078e025c */
        /* <DEDUP_REMOVED lines=10> */
[----:B------:R-:W-:-:S04]  /*4290*/  IMAD.HI.U32 R16, R2, R86, RZ ;  /* 0x0000005602107227 */ /* 0x000fc800078e00ff */
[--C-:B------:R-:W-:Y:S01]  /*42a0*/  @!P2 IMAD.IADD R99, R99, 0x1, -R11.reuse ;  /* 0x000000016363a824 */ /* 0x100fe200078e0a0b */
[C---:B------:R-:W-:Y:S01]  /*42b0*/  ISETP.GT.U32.AND P2, PT, R11.reuse, R92, PT ;  /* 0x0000005c0b00720c */ /* 0x040fe20003f44070 */
[--C-:B------:R-:W-:Y:S01]  /*42c0*/  @!P3 IMAD.IADD R98, R98, 0x1, -R11.reuse ;  /* 0x000000016262b824 */ /* 0x100fe200078e0a0b */
[----:B------:R-:W-:Y:S01]  /*42d0*/  ISETP.GT.U32.AND P3, PT, R11, R91, PT ;  /* 0x0000005b0b00720c */ /* 0x000fe20003f64070 */
[----:B------:R-:W-:Y:S01]  /*42e0*/  @!P4 IMAD.IADD R97, R97, 0x1, -R11 ;  /* 0x000000016161c824 */ /* 0x000fe200078e0a0b */
[----:B------:R-:W-:Y:S01]  /*42f0*/  ISETP.GT.U32.AND P4, PT, R11, R90, PT ;  /* 0x0000005a0b00720c */ /* 0x000fe20003f84070 */
[----:B------:R-:W-:Y:S02]  /*4300*/  IMAD.MOV R12, RZ, RZ, -R12 ;  /* 0x000000ffff0c7224 */ /* 0x000fe400078e0a0c */
[----:B------:R-:W-:Y:S02]  /*4310*/  IMAD.MOV R18, RZ, RZ, -R15 ;  /* 0x000000ffff127224 */ /* 0x000fe400078e0a0f */
[----:B------:R-:W-:-:S02]  /*4320*/  IMAD.MOV R16, RZ, RZ, -R16 ;  /* 0x000000ffff107224 */ /* 0x000fc400078e0a10 */
[C---:B------:R-:W-:Y:S02]  /*4330*/  IMAD R89, R11.reuse, R12, R89 ;  /* 0x0000000c0b597224 */ /* 0x040fe400078e0259 */
[C---:B------:R-:W-:Y:S02]  /*4340*/  IMAD R87, R11.reuse, R18, R87 ;  /* 0x000000120b577224 */ /* 0x040fe400078e0257 */
[C---:B------:R-:W-:Y:S02]  /*4350*/  IMAD R86, R11.reuse, R16, R86 ;  /* 0x000000100b567224 */ /* 0x040fe400078e0256 */
[----:B------:R-:W-:Y:S01]  /*4360*/  @!P6 IMAD.IADD R102, R102, 0x1, -R11 ;  /* 0x000000016666e824 */ /* 0x000fe200078e0a0b */
[----:B------:R-:W-:Y:S01]  /*4370*/  ISETP.GT.U32.AND P6, PT, R11, R95, PT ;  /* 0x0000005f0b00720c */ /* 0x000fe20003fc4070 */
[----:B------:R-:W-:-:S04]  /*4380*/  IMAD.HI.U32 R14, R2, R88, RZ ;  /* 0x00000058020e7227 */ /* 0x000fc800078e00ff */
[--C-:B------:R-:W-:Y:S01]  /*4390*/  @!P5 IMAD.IADD R96, R96, 0x1, -R11.reuse ;  /* 0x000000016060d824 */ /* 0x100fe200078e0a0b */
[C---:B------:R-:W-:Y:S01]  /*43a0*/  ISETP.GT.U32.AND P5, PT, R11.reuse, R89, PT ;  /* 0x000000590b00720c */ /* 0x040fe20003fa4070 */
[--C-:B------:R-:W-:Y:S01]  /*43b0*/  @!P0 IMAD.IADD R94, R94, 0x1, -R11.reuse ;  /* 0x000000015e5e8824 */ /* 0x100fe200078e0a0b */
[----:B------:R-:W-:Y:S01]  /*43c0*/  ISETP.GT.U32.AND P0, PT, R11, R87, PT ;  /* 0x000000570b00720c */ /* 0x000fe20003f04070 */
[--C-:B------:R-:W-:Y:S01]  /*43d0*/  @!P1 IMAD.IADD R93, R93, 0x1, -R11.reuse ;  /* 0x000000015d5d9824 */ /* 0x100fe200078e0a0b */
[C---:B------:R-:W-:Y:S01]  /*43e0*/  ISETP.GT.U32.AND P1, PT, R11.reuse, R86, PT ;  /* 0x000000560b00720c */ /* 0x040fe20003f24070 */
[----:B------:R-:W-:Y:S02]  /*43f0*/  IMAD.MOV R14, RZ, RZ, -R14 ;  /* 0x000000ffff0e7224 */ /* 0x000fe400078e0a0e */
[--C-:B------:R-:W-:Y:S01]  /*4400*/  @!P2 IMAD.IADD R92, R92, 0x1, -R11.reuse ;  /* 0x000000015c5ca824 */ /* 0x100fe200078e0a0b */
[----:B------:R-:W-:Y:S01]  /*4410*/  ISETP.GT.U32.AND P2, PT, R11, R98, PT ;  /* 0x000000620b00720c */ /* 0x000fe20003f44070 */
[--C-:B------:R-:W-:Y:S01]  /*4420*/  @!P3 IMAD.IADD R91, R91, 0x1, -R11.reuse ;  /* 0x000000015b5bb824 */ /* 0x100fe200078e0a0b */
[C---:B------:R-:W-:Y:S01]  /*4430*/  ISETP.GT.U32.AND P3, PT, R11.reuse, R97, PT ;  /* 0x000000610b00720c */ /* 0x040fe20003f64070 */
[----:B------:R-:W-:Y:S01]  /*4440*/  @!P4 IMAD.IADD R90, R90, 0x1, -R11 ;  /* 0x000000015a5ac824 */ /* 0x000fe200078e0a0b */
[C---:B------:R-:W-:Y:S01]  /*4450*/  ISETP.GT.U32.AND P4, PT, R11.reuse, R96, PT ;  /* 0x000000600b00720c */ /* 0x040fe20003f84070 */
[----:B------:R-:W-:-:S02]  /*4460*/  IMAD R88, R11, R14, R88 ;  /* 0x0000000e0b587224 */ /* 0x000fc400078e0258 */
[----:B------:R-:W-:-:S04]  /*4470*/  IMAD.HI.U32 R12, R2, R85, RZ ;  /* 0x00000055020c7227 */ /* 0x000fc800078e00ff */
[----:B------:R-:W-:Y:S02]  /*4480*/  IMAD.MOV R14, RZ, RZ, -R12 ;  /* 0x000000ffff0e7224 */ /* 0x000fe400078e0a0c */
[----:B------:R-:W-:Y:S01]  /*4490*/  @!P6 IMAD.IADD R95, R95, 0x1, -R11 ;  /* 0x000000015f5fe824 */ /* 0x000fe200078e0a0b */
[----:B------:R-:W-:Y:S01]  /*44a0*/  ISETP.GT.U32.AND P6, PT, R11, R88, PT ;  /* 0x000000580b00720c */ /* 0x000fe20003fc4070 */
[----:B------:R-:W-:-:S04]  /*44b0*/  IMAD.HI.U32 R12, R2, R84, RZ ;  /* 0x00000054020c7227 */ /* 0x000fc800078e00ff */
        /* <DEDUP_REMOVED lines=15> */
[----:B------:R-:W-:Y:S02]  /*45b0*/  IMAD.MOV R14, RZ, RZ, -R14 ;  /* 0x000000ffff0e7224 */ /* 0x000fe400078e0a0e */
[----:B------:R-:W-:-:S02]  /*45c0*/  IMAD R84, R11, R12, R84 ;  /* 0x0000000c0b547224 */ /* 0x000fc400078e0254 */
[----:B------:R-:W-:-:S04]  /*45d0*/  IMAD.HI.U32 R15, R2, R82, RZ ;  /* 0x00000052020f7227 */ /* 0x000fc800078e00ff */
[----:B------:R-:W-:-:S04]  /*45e0*/  IMAD.HI.U32 R12, R2, R80, RZ ;  /* 0x00000050020c7227 */ /* 0x000fc800078e00ff */
[C---:B------:R-:W-:Y:S02]  /*45f0*/  IMAD R83, R11.reuse, R14, R83 ;  /* 0x0000000e0b537224 */ /* 0x040fe400078e0253 */
[----:B------:R-:W-:Y:S02]  /*4600*/  IMAD.MOV R15, RZ, RZ, -R15 ;  /* 0x000000ffff0f7224 */ /* 0x000fe400078e0a0f */
[----:B------:R-:W-:Y:S02]  /*4610*/  IMAD.MOV R14, RZ, RZ, -R12 ;  /* 0x000000ffff0e7224 */ /* 0x000fe400078e0a0c */
[----:B------:R-:W-:Y:S01]  /*4620*/  @!P6 IMAD.IADD R88, R88, 0x1, -R11 ;  /* 0x000000015858e824 */ /* 0x000fe200078e0a0b */
[----:B------:R-:W-:Y:S01]  /*4630*/  ISETP.GT.U32.AND P6, PT, R11, R94, PT ;  /* 0x0000005e0b00720c */ /* 0x000fe20003fc4070 */
        /* <DEDUP_REMOVED lines=14> */
[C---:B------:R-:W-:Y:S01]  /*4720*/  ISETP.GT.U32.AND P2, PT, R11.reuse, R84, PT ;  /* 0x000000540b00720c */ /* 0x040fe20003f44070 */
[--C-:B------:R-:W-:Y:S01]  /*4730*/  @!P3 IMAD.IADD R90, R90, 0x1, -R11.reuse ;  /* 0x000000015a5ab824 */ /* 0x100fe200078e0a0b */
[----:B------:R-:W-:Y:S01]  /*4740*/  ISETP.GT.U32.AND P3, PT, R11, R83, PT ;  /* 0x000000530b00720c */ /* 0x000fe20003f64070 */
        /* <DEDUP_REMOVED lines=8> */
[C---:B------:R-:W-:Y:S02]  /*47d0*/  IMAD R78, R11.reuse, R14, R78 ;  /* 0x0000000e0b4e7224 */ /* 0x040fe400078e024e */
[----:B------:R-:W-:Y:S02]  /*47e0*/  IMAD.MOV R18, RZ, RZ, -R15 ;  /* 0x000000ffff127224 */ /* 0x000fe400078e0a0f */
[----:B------:R-:W-:Y:S02]  /*47f0*/  IMAD.MOV R16, RZ, RZ, -R16 ;  /* 0x000000ffff107224 */ /* 0x000fe400078e0a10 */
[----:B------:R-:W-:Y:S02]  /*4800*/  IMAD.MOV R14, RZ, RZ, -R12 ;  /* 0x000000ffff0e7224 */ /* 0x000fe400078e0a0c */
[----:B------:R-:W-:Y:S01]  /*4810*/  @!P6 IMAD.IADD R94, R94, 0x1, -R11 ;  /* 0x000000015e5ee824 */ /* 0x000fe200078e0a0b */
[C---:B------:R-:W-:Y:S01]  /*4820*/  ISETP.GT.U32.AND P6, PT, R11.reuse, R86, PT ;  /* 0x000000560b00720c */ /* 0x040fe20003fc4070 */
[----:B------:R-:W-:-:S02]  /*4830*/  IMAD R77, R11, R18, R77 ;  /* 0x000000120b4d7224 */ /* 0x000fc400078e024d */
[C---:B------:R-:W-:Y:S02]  /*4840*/  IMAD R76, R11.reuse, R16, R76 ;  /* 0x000000100b4c7224 */ /* 0x040fe400078e024c */
[C---:B------:R-:W-:Y:S02]  /*4850*/  IMAD R75, R11.reuse, R14, R75 ;  /* 0x0000000e0b4b7224 */ /* 0x040fe400078e024b */
[--C-:B------:R-:W-:Y:S01]  /*4860*/  @!P5 IMAD.IADD R88, R88, 0x1, -R11.reuse ;  /* 0x000000015858d824 */ /* 0x100fe200078e0a0b */
[----:B------:R-:W-:Y:S01]  /*4870*/  ISETP.GT.U32.AND P5, PT, R11, R81, PT ;  /* 0x000000510b00720c */ /* 0x000fe20003fa4070 */
[--C-:B------:R-:W-:Y:S01]  /*4880*/  @!P0 IMAD.IADD R87, R87, 0x1, -R11.reuse ;  /* 0x0000000157578824 */ /* 0x100fe200078e0a0b */
[----:B------:R-:W-:Y:S01]  /*4890*/  ISETP.GT.U32.AND P0, PT, R11, R80, PT ;  /* 0x000000500b00720c */ /* 0x000fe20003f04070 */
[----:B------:R-:W-:Y:S01]  /*48a0*/  @!P1 IMAD.IADD R85, R85, 0x1, -R11 ;  /* 0x0000000155559824 */ /* 0x000fe200078e0a0b */
[----:B------:R-:W-:Y:S01]  /*48b0*/  ISETP.GT.U32.AND P1, PT, R11, R78, PT ;  /* 0x0000004e0b00720c */ /* 0x000fe20003f24070 */
        /* <DEDUP_REMOVED lines=9> */
[----:B------:R-:W-:Y:S02]  /*4950*/  IMAD.MOV R14, RZ, RZ, -R14 ;  /* 0x000000ffff0e7224 */ /* 0x000fe400078e0a0e */
[----:B------:R-:W-:-:S02]  /*4960*/  IMAD R73, R11, R12, R73 ;  /* 0x0000000c0b497224 */ /* 0x000fc400078e0249 */
[C---:B------:R-:W-:Y:S02]  /*4970*/  IMAD R71, R11.reuse, R14, R71 ;  /* 0x0000000e0b477224 */ /* 0x040fe400078e0247 */
[--C-:B------:R-:W-:Y:S01]  /*4980*/  @!P6 IMAD.IADD R86, R86, 0x1, -R11.reuse ;  /* 0x000000015656e824 */ /* 0x100fe200078e0a0b */
[----:B------:R-:W-:Y:S01]  /*4990*/  ISETP.GT.U32.AND P6, PT, R11, R79, PT ;  /* 0x0000004f0b00720c */ /* 0x000fe20003fc4070 */
[--C-:B------:R-:W-:Y:S01]  /*49a0*/  @!P5 IMAD.IADD R81, R81, 0x1, -R11.reuse ;  /* 0x000000015151d824 */ /* 0x100fe200078e0a0b */
[C---:B------:R-:W-:Y:S01]  /*49b0*/  ISETP.GT.U32.AND P5, PT, R11.reuse, R73, PT ;  /* 0x000000490b00720c */ /* 0x040fe20003fa4070 */
[--C-:B------:R-:W-:Y:S01]  /*49c0*/  @!P0 IMAD.IADD R80, R80, 0x1, -R11.reuse ;  /* 0x0000000150508824 */ /* 0x100fe200078e0a0b */
[C---:B------:R-:W-:Y:S01]  /*49d0*/  ISETP.GT.U32.AND P0, PT, R11.reuse, R71, PT ;  /* 0x000000470b00720c */ /* 0x040fe20003f04070 */
[----:B------:R-:W-:Y:S01]  /*49e0*/  @!P1 IMAD.IADD R78, R78, 0x1, -R11 ;  /* 0x000000014e4e9824 */ /* 0x000fe200078e0a0b */
[----:B------:R-:W-:Y:S01]  /*49f0*/  ISETP.GT.U32.AND P1, PT, R11, R84, PT ;  /* 0x000000540b00720c */ /* 0x000fe20003f24070 */
        /* <DEDUP_REMOVED lines=8> */
[----:B------:R-:W-:-:S04]  /*4a80*/  IMAD.HI.U32 R12, R2, R63, RZ ;  /* 0x0000003f020c7227 */ /* 0x000fc800078e00ff */
[----:B------:R-:W-:Y:S02]  /*4a90*/  IMAD R65, R11, R14, R65 ;  /* 0x0000000e0b417224 */ /* 0x000fe400078e0241 */
[----:B------:R-:W-:-:S04]  /*4aa0*/  IMAD.HI.U32 R14, R2, R61, RZ ;  /* 0x0000003d020e7227 */ /* 0x000fc800078e00ff */
[----:B------:R-:W-:Y:S02]  /*4ab0*/  IMAD.MOV R12, RZ, RZ, -R12 ;  /* 0x000000ffff0c7224 */ /* 0x000fe400078e0a0c */
[----:B------:R-:W-:Y:S02]  /*4ac0*/  @!P6 IMAD.IADD R79, R79, 0x1, -R11 ;  /* 0x000000014f4fe824 */ /* 0x000fe400078e0a0b */
[----:B------:R-:W-:-:S04]  /*4ad0*/  IMAD.HI.U32 R15, R2, R69, RZ ;  /* 0x00000045020f7227 */ /* 0x000fc800078e00ff */
        /* <DEDUP_REMOVED lines=10> */
[----:B------:R-:W-:Y:S02]  /*4b80*/  IMAD.MOV R18, RZ, RZ, -R15 ;  /* 0x000000ffff127224 */ /* 0x000fe400078e0a0f */
[----:B------:R-:W-:-:S04]  /*4b90*/  IMAD.HI.U32 R15, R2, R59, RZ ;  /* 0x0000003b020f7227 */ /* 0x000fc800078e00ff */
[----:B------:R-:W-:Y:S02]  /*4ba0*/  IMAD R61, R11, R14, R61 ;  /* 0x0000000e0b3d7224 */ /* 0x000fe400078e023d */
[--C-:B------:R-:W-:Y:S01]  /*4bb0*/  @!P2 IMAD.IADD R83, R83, 0x1, -R11.reuse ;  /* 0x000000015353a824 */ /* 0x100fe200078e0a0b */
[C---:B------:R-:W-:Y:S01]  /*4bc0*/  ISETP.GT.U32.AND P2, PT, R11.reuse, R77, PT ;  /* 0x0000004d0b00720c */ /* 0x040fe20003f44070 */
[--C-:B------:R-:W-:Y:S01]  /*4bd0*/  @!P3 IMAD.IADD R82, R82, 0x1, -R11.reuse ;  /* 0x000000015252b824 */ /* 0x100fe200078e0a0b */
[----:B------:R-:W-:Y:S01]  /*4be0*/  ISETP.GT.U32.AND P3, PT, R11, R76, PT ;  /* 0x0000004c0b00720c */ /* 0x000fe20003f64070 */
[----:B------:R-:W-:Y:S01]  /*4bf0*/  @!P4 IMAD.IADD R81, R81, 0x1, -R11 ;  /* 0x000000015151c824 */ /* 0x000fe200078e0a0b */
[----:B------:R-:W-:Y:S01]  /*4c00*/  ISETP.GT.U32.AND P4, PT, R11, R75, PT ;  /* 0x0000004b0b00720c */ /* 0x000fe20003f84070 */
[----:B------:R-:W-:Y:S02]  /*4c10*/  IMAD.MOV R14, RZ, RZ, -R12 ;  /* 0x000000ffff0e7224 */ /* 0x000fe400078e0a0c */
[----:B------:R-:W-:-:S02]  /*4c20*/  IMAD.MOV R16, RZ, RZ, -R16 ;  /* 0x000000ffff107224 */ /* 0x000fc400078e0a10 */
[C---:B------:R-:W-:Y:S02]  /*4c30*/  IMAD R69, R11.reuse, R18, R69 ;  /* 0x000000120b457224 */ /* 0x040fe400078e0245 */
[----:B------:R-:W-:Y:S02]  /*4c40*/  IMAD.MOV R18, RZ, RZ, -R15 ;  /* 0x000000ffff127224 */ /* 0x000fe400078e0a0f */
[----:B------:R-:W-:Y:S01]  /*4c50*/  IMAD.HI.U32 R12, R2, R53, RZ ;  /* 0x00000035020c7227 */ /* 0x000fe200078e00ff */
[----:B------:R-:W-:-:S03]  /*4c60*/  ISETP.GT.U32.AND P6, PT, R11, R85, PT ;  /* 0x000000550b00720c */ /* 0x000fc60003fc4070 */
[C---:B------:R-:W-:Y:S02]  /*4c70*/  IMAD R55, R11.reuse, R14, R55 ;  /* 0x0000000e0b377224 */ /* 0x040fe400078e0237 */
[----:B------:R-:W-:Y:S02]  /*4c80*/  IMAD R67, R11, R16, R67 ;  /* 0x000000100b437224 */ /* 0x000fe400078e0243 */
[----:B------:R-:W-:-:S04]  /*4c90*/  IMAD.HI.U32 R14, R2, R51, RZ ;  /* 0x00000033020e7227 */ /* 0x000fc800078e00ff */
[----:B------:R-:W-:-:S04]  /*4ca0*/  IMAD.HI.U32 R16, R2, R57, RZ ;  /* 0x0000003902107227 */ /* 0x000fc800078e00ff */
[C---:B------:R-:W-:Y:S02]  /*4cb0*/  IMAD R59, R11.reuse, R18, R59 ;  /* 0x000000120b3b7224 */ /* 0x040fe400078e023b */
[----:B------:R-:W-:Y:S02]  /*4cc0*/  IMAD.MOV R18, RZ, RZ, -R12 ;  /* 0x000000ffff127224 */ /* 0x000fe400078e0a0c */
[----:B------:R-:W-:Y:S02]  /*4cd0*/  IMAD.MOV R12, RZ, RZ, -R14 ;  /* 0x000000ffff0c7224 */ /* 0x000fe400078e0a0e */
[--C-:B------:R-:W-:Y:S01]  /*4ce0*/  @!P5 IMAD.IADD R80, R80, 0x1, -R11.reuse ;  /* 0x000000015050d824 */ /* 0x100fe200078e0a0b */
[----:B------:R-:W-:Y:S01]  /*4cf0*/  ISETP.GT.U32.AND P5, PT, R11, R73, PT ;  /* 0x000000490b00720c */ /* 0x000fe20003fa4070 */
[--C-:B------:R-:W-:Y:S01]  /*4d00*/  @!P0 IMAD.IADD R79, R79, 0x1, -R11.reuse ;  /* 0x000000014f4f8824 */ /* 0x100fe200078e0a0b */
[C---:B------:R-:W-:Y:S01]  /*4d10*/  ISETP.GT.U32.AND P0, PT, R11.reuse, R69, PT ;  /* 0x000000450b00720c */ /* 0x040fe20003f04070 */
[----:B------:R-:W-:Y:S01]  /*4d20*/  @!P1 IMAD.IADD R78, R78, 0x1, -R11 ;  /* 0x000000014e4e9824 */ /* 0x000fe200078e0a0b */
[----:B------:R-:W-:Y:S01]  /*4d30*/  ISETP.GT.U32.AND P1, PT, R11, R67, PT ;  /* 0x000000430b00720c */ /* 0x000fe20003f24070 */
[----:B------:R-:W-:-:S02]  /*4d40*/  IMAD.MOV R16, RZ, RZ, -R16 ;  /* 0x000000ffff107224 */ /* 0x000fc400078e0a10 */
[----:B------:R-:W-:Y:S02]  /*4d50*/  IMAD R51, R11, R12, R51 ;  /* 0x0000000c0b337224 */ /* 0x000fe400078e0233 */
[--C-:B------:R-:W-:Y:S01]  /*4d60*/  @!P2 IMAD.IADD R77, R77, 0x1, -R11.reuse ;  /* 0x000000014d4da824 */ /* 0x100fe200078e0a0b */
[C---:B------:R-:W-:Y:S01]  /*4d70*/  ISETP.GT.U32.AND P2, PT, R11.reuse, R65, PT ;  /* 0x000000410b00720c */ /* 0x040fe20003f44070 */
[--C-:B------:R-:W-:Y:S01]  /*4d80*/  @!P3 IMAD.IADD R76, R76, 0x1, -R11.reuse ;  /* 0x000000014c4cb824 */ /* 0x100fe200078e0a0b */
[----:B------:R-:W-:Y:S01]  /*4d90*/  ISETP.GT.U32.AND P3, PT, R11, R63, PT ;  /* 0x0000003f0b00720c */ /* 0x000fe20003f64070 */
[----:B------:R-:W-:Y:S01]  /*4da0*/  @!P4 IMAD.IADD R75, R75, 0x1, -R11 ;  /* 0x000000014b4bc824 */ /* 0x000fe200078e0a0b */
[C---:B------:R-:W-:Y:S01]  /*4db0*/  ISETP.GT.U32.AND P4, PT, R11.reuse, R61, PT ;  /* 0x0000003d0b00720c */ /* 0x040fe20003f84070 */
[----:B------:R-:W-:Y:S02]  /*4dc0*/  IMAD R57, R11, R16, R57 ;  /* 0x000000100b397224 */ /* 0x000fe400078e0239 */
[----:B------:R-:W-:-:S04]  /*4dd0*/  IMAD.HI.U32 R12, R2, R45, RZ ;  /* 0x0000002d020c7227 */ /* 0x000fc800078e00ff */
[----:B------:R-:W-:-:S04]  /*4de0*/  IMAD.HI.U32 R15, R2, R49, RZ ;  /* 0x00000031020f7227 */ /* 0x000fc800078e00ff */
[----:B------:R-:W-:-:S04]  /*4df0*/  IMAD.HI.U32 R16, R2, R47, RZ ;  /* 0x0000002f02107227 */ /* 0x000fc800078e00ff */
[----:B------:R-:W-:Y:S02]  /*4e00*/  IMAD.MOV R12, RZ, RZ, -R12 ;  /* 0x000000ffff0c7224 */ /* 0x000fe400078e0a0c */
[----:B------:R-:W-:Y:S02]  /*4e10*/  IMAD.MOV R14, RZ, RZ, -R15 ;  /* 0x000000ffff0e7224 */ /* 0x000fe400078e0a0f */
[----:B------:R-:W-:Y:S02]  /*4e20*/  IMAD.MOV R16, RZ, RZ, -R16 ;  /* 0x000000ffff107224 */ /* 0x000fe400078e0a10 */
[----:B------:R-:W-:Y:S02]  /*4e30*/  IMAD R53, R11, R18, R53 ;  /* 0x000000120b357224 */ /* 0x000fe400078e0235 */
[----:B------:R-:W-:Y:S01]  /*4e40*/  @!P6 IMAD.IADD R85, R85, 0x1, -R11 ;  /* 0x000000015555e824 */ /* 0x000fe200078e0a0b */
[C---:B------:R-:W-:Y:S01]  /*4e50*/  ISETP.GT.U32.AND P6, PT, R11.reuse, R71, PT ;  /* 0x000000470b00720c */ /* 0x040fe20003fc4070 */
[----:B------:R-:W-:-:S02]  /*4e60*/  IMAD R45, R11, R12, R45 ;  /* 0x0000000c0b2d7224 */ /* 0x000fc400078e022d */
[C---:B------:R-:W-:Y:S02]  /*4e70*/  IMAD R49, R11.reuse, R14, R49 ;  /* 0x0000000e0b317224 */ /* 0x040fe400078e0231 */
[----:B------:R-:W-:Y:S02]  /*4e80*/  IMAD R47, R11, R16, R47 ;  /* 0x000000100b2f7224 */ /* 0x000fe400078e022f */
[----:B------:R-:W-:-:S04]  /*4e90*/  IMAD.HI.U32 R12, R2, R35, RZ ;  /* 0x00000023020c7227 */ /* 0x000fc800078e00ff */
[--C-:B------:R-:W-:Y:S01]  /*4ea0*/  @!P5 IMAD.IADD R73, R73, 0x1, -R11.reuse ;  /* 0x000000014949d824 */ /* 0x100fe200078e0a0b */
[----:B------:R-:W-:Y:S01]  /*4eb0*/  ISETP.GT.U32.AND P5, PT, R11, R59, PT ;  /* 0x0000003b0b00720c */ /* 0x000fe20003fa4070 */
[--C-:B------:R-:W-:Y:S01]  /*4ec0*/  @!P0 IMAD.IADD R69, R69, 0x1, -R11.reuse ;  /* 0x0000000145458824 */ /* 0x100fe200078e0a0b */
[----:B------:R-:W-:Y:S01]  /*4ed0*/  ISETP.GT.U32.AND P0, PT, R11, R55, PT ;  /* 0x000000370b00720c */ /* 0x000fe20003f04070 */
[--C-:B------:R-:W-:Y:S01]  /*4ee0*/  @!P1 IMAD.IADD R67, R67, 0x1, -R11.reuse ;  /* 0x0000000143439824 */ /* 0x100fe200078e0a0b */
[----:B------:R-:W-:Y:S01]  /*4ef0*/  ISETP.GT.U32.AND P1, PT, R11, R53, PT ;  /* 0x000000350b00720c */ /* 0x000fe20003f24070 */
[----:B------:R-:W-:Y:S02]  /*4f00*/  IMAD.MOV R12, RZ, RZ, -R12 ;  /* 0x000000ffff0c7224 */ /* 0x000fe400078e0a0c */
[--C-:B------:R-:W-:Y:S01]  /*4f10*/  @!P2 IMAD.IADD R65, R65, 0x1, -R11.reuse ;  /* 0x000000014141a824 */ /* 0x100fe200078e0a0b */
[----:B------:R-:W-:Y:S01]  /*4f20*/  ISETP.GT.U32.AND P2, PT, R11, R51, PT ;  /* 0x000000330b00720c */ /* 0x000fe20003f44070 */
[--C-:B------:R-:W-:Y:S01]  /*4f30*/  @!P3 IMAD.IADD R63, R63, 0x1, -R11.reuse ;  /* 0x000000013f3fb824 */ /* 0x100fe200078e0a0b */
[----:B------:R-:W-:Y:S01]  /*4f40*/  ISETP.GT.U32.AND P3, PT, R11, R49, PT ;  /* 0x000000310b00720c */ /* 0x000fe20003f64070 */
[----:B------:R-:W-:Y:S01]  /*4f50*/  @!P4 IMAD.IADD R61, R61, 0x1, -R11 ;  /* 0x000000013d3dc824 */ /* 0x000fe200078e0a0b */
[C---:B------:R-:W-:Y:S01]  /*4f60*/  ISETP.GT.U32.AND P4, PT, R11.reuse, R47, PT ;  /* 0x0000002f0b00720c */ /* 0x040fe20003f84070 */
[----:B------:R-:W-:-:S02]  /*4f70*/  IMAD R35, R11, R12, R35 ;  /* 0x0000000c0b237224 */ /* 0x000fc400078e0223 */
[----:B------:R-:W-:-:S04]  /*4f80*/  IMAD.HI.U32 R12, R2, R31, RZ ;  /* 0x0000001f020c7227 */ /* 0x000fc800078e00ff */
        /* <DEDUP_REMOVED lines=18> */
[----:B------:R-:W-:Y:S02]  /*50b0*/  @!P6 IMAD.IADD R57, R57, 0x1, -R11 ;  /* 0x000000013939e824 */ /* 0x000fe400078e0a0b */
[----:B------:R-:W-:Y:S01]  /*50c0*/  IMAD.HI.U32 R16, R2, R43, RZ ;  /* 0x0000002b02107227 */ /* 0x000fe200078e00ff */
[----:B------:R-:W-:-:S03]  /*50d0*/  ISETP.GT.U32.AND P6, PT, R11, R69, PT ;  /* 0x000000450b00720c */ /* 0x000fc60003fc4070 */
[----:B------:R-:W-:Y:S02]  /*50e0*/  IMAD R42, R11, R12, R42 ;  /* 0x0000000c0b2a7224 */ /* 0x000fe400078e022a */
[----:B------:R-:W-:-:S04]  /*50f0*/  IMAD.HI.U32 R12, R2, R44, RZ ;  /* 0x0000002c020c7227 */ /* 0x000fc800078e00ff */
        /* <DEDUP_REMOVED lines=8> */
[----:B------:R-:W-:-:S04]  /*5180*/  IMAD.HI.U32 R14, R2, R38, RZ ;  /* 0x00000026020e7227 */ /* 0x000fc800078e00ff */
[----:B------:R-:W-:Y:S02]  /*5190*/  IMAD.MOV R12, RZ, RZ, -R12 ;  /* 0x000000ffff0c7224 */ /* 0x000fe400078e0a0c */
[--C-:B------:R-:W-:Y:S01]  /*51a0*/  @!P2 IMAD.IADD R63, R63, 0x1, -R11.reuse ;  /* 0x000000013f3fa824 */ /* 0x100fe200078e0a0b */
[----:B------:R-:W-:Y:S01]  /*51b0*/  ISETP.GT.U32.AND P2, PT, R11, R51, PT ;  /* 0x000000330b00720c */ /* 0x000fe20003f44070 */
[--C-:B------:R-:W-:Y:S01]  /*51c0*/  @!P3 IMAD.IADD R61, R61, 0x1, -R11.reuse ;  /* 0x000000013d3db824 */ /* 0x100fe200078e0a0b */
[----:B------:R-:W-:Y:S01]  /*51d0*/  ISETP.GT.U32.AND P3, PT, R11, R49, PT ;  /* 0x000000310b00720c */ /* 0x000fe20003f64070 */
[----:B------:R-:W-:Y:S01]  /*51e0*/  @!P4 IMAD.IADD R59, R59, 0x1, -R11 ;  /* 0x000000013b3bc824 */ /* 0x000fe200078e0a0b */
[C---:B------:R-:W-:Y:S01]  /*51f0*/  ISETP.GT.U32.AND P4, PT, R11.reuse, R47, PT ;  /* 0x0000002f0b00720c */ /* 0x040fe20003f84070 */
[----:B------:R-:W-:Y:S02]  /*5200*/  IMAD R43, R11, R16, R43 ;  /* 0x000000100b2b7224 */ /* 0x000fe400078e022b */
[----:B------:R-:W-:-:S02]  /*5210*/  IMAD.MOV R15, RZ, RZ, -R15 ;  /* 0x000000ffff0f7224 */ /* 0x000fc400078e0a0f */
[----:B------:R-:W-:Y:S02]  /*5220*/  IMAD.MOV R14, RZ, RZ, -R14 ;  /* 0x000000ffff0e7224 */ /* 0x000fe400078e0a0e */
[----:B------:R-:W-:-:S04]  /*5230*/  IMAD.HI.U32 R16, R2, R33, RZ ;  /* 0x0000002102107227 */ /* 0x000fc800078e00ff */
[----:B------:R-:W-:Y:S02]  /*5240*/  IMAD R44, R11, R12, R44 ;  /* 0x0000000c0b2c7224 */ /* 0x000fe400078e022c */
[----:B------:R-:W-:-:S04]  /*5250*/  IMAD.HI.U32 R12, R2, R52, RZ ;  /* 0x00000034020c7227 */ /* 0x000fc800078e00ff */
[C---:B------:R-:W-:Y:S02]  /*5260*/  IMAD R41, R11.reuse, R15, R41 ;  /* 0x0000000f0b297224 */ /* 0x040fe400078e0229 */
[----:B------:R-:W-:Y:S02]  /*5270*/  IMAD R38, R11, R14, R38 ;  /* 0x0000000e0b267224 */ /* 0x000fe400078e0226 */
[----:B------:R-:W-:Y:S02]  /*5280*/  IMAD.MOV R16, RZ, RZ, -R16 ;  /* 0x000000ffff107224 */ /* 0x000fe400078e0a10 */
[----:B------:R-:W-:-:S04]  /*5290*/  IMAD.HI.U32 R15, R2, R36, RZ ;  /* 0x00000024020f7227 */ /* 0x000fc800078e00ff */
[----:B------:R-:W-:-:S04]  /*52a0*/  IMAD.HI.U32 R14, R2, R40, RZ ;  /* 0x00000028020e7227 */ /* 0x000fc800078e00ff */
[----:B------:R-:W-:Y:S02]  /*52b0*/  IMAD.MOV R12, RZ, RZ, -R12 ;  /* 0x000000ffff0c7224 */ /* 0x000fe400078e0a0c */
[----:B------:R-:W-:Y:S02]  /*52c0*/  IMAD R33, R11, R16, R33 ;  /* 0x000000100b217224 */ /* 0x000fe400078e0221 */
[--C-:B------:R-:W-:Y:S01]  /*52d0*/  @!P6 IMAD.IADD R69, R69, 0x1, -R11.reuse ;  /* 0x000000014545e824 */ /* 0x100fe200078e0a0b */
[----:B------:R-:W-:Y:S01]  /*52e0*/  ISETP.GT.U32.AND P6, PT, R11, R45, PT ;  /* 0x0000002d0b00720c */ /* 0x000fe20003fc4070 */
[--C-:B------:R-:W-:Y:S01]  /*52f0*/  @!P5 IMAD.IADD R57, R57, 0x1, -R11.reuse ;  /* 0x000000013939d824 */ /* 0x100fe200078e0a0b */
[----:B------:R-:W-:Y:S01]  /*5300*/  ISETP.GT.U32.AND P5, PT, R11, R43, PT ;  /* 0x0000002b0b00720c */ /* 0x000fe20003fa4070 */
[--C-:B------:R-:W-:Y:S01]  /*5310*/  @!P0 IMAD.IADD R55, R55, 0x1, -R11.reuse ;  /* 0x0000000137378824 */ /* 0x100fe200078e0a0b */
[----:B------:R-:W-:Y:S01]  /*5320*/  ISETP.GT.U32.AND P0, PT, R11, R41, PT ;  /* 0x000000290b00720c */ /* 0x000fe20003f04070 */
[----:B------:R-:W-:Y:S01]  /*5330*/  @!P1 IMAD.IADD R53, R53, 0x1, -R11 ;  /* 0x0000000135359824 */ /* 0x000fe200078e0a0b */
[----:B------:R-:W-:Y:S01]  /*5340*/  ISETP.GT.U32.AND P1, PT, R11, R38, PT ;  /* 0x000000260b00720c */ /* 0x000fe20003f24070 */
[----:B------:R-:W-:-:S02]  /*5350*/  IMAD.MOV R15, RZ, RZ, -R15 ;  /* 0x000000ffff0f7224 */ /* 0x000fc400078e0a0f */
[----:B------:R-:W-:Y:S02]  /*5360*/  IMAD.MOV R14, RZ, RZ, -R14 ;  /* 0x000000ffff0e7224 */ /* 0x000fe400078e0a0e */
[----:B------:R-:W-:Y:S02]  /*5370*/  IMAD R52, R11, R12, R52 ;  /* 0x0000000c0b347224 */ /* 0x000fe400078e0234 */
[----:B------:R-:W-:-:S04]  /*5380*/  IMAD.HI.U32 R12, R2, R54, RZ ;  /* 0x00000036020c7227 */ /* 0x000fc800078e00ff */
[--C-:B------:R-:W-:Y:S01]  /*5390*/  @!P2 IMAD.IADD R51, R51, 0x1, -R11.reuse ;  /* 0x000000013333a824 */ /* 0x100fe200078e0a0b */
[----:B------:R-:W-:Y:S01]  /*53a0*/  ISETP.GT.U32.AND P2, PT, R11, R35, PT ;  /* 0x000000230b00720c */ /* 0x000fe20003f44070 */
[--C-:B------:R-:W-:Y:S01]  /*53b0*/  @!P3 IMAD.IADD R49, R49, 0x1, -R11.reuse ;  /* 0x000000013131b824 */ /* 0x100fe200078e0a0b */
[----:B------:R-:W-:Y:S01]  /*53c0*/  ISETP.GT.U32.AND P3, PT, R11, R31, PT ;  /* 0x0000001f0b00720c */ /* 0x000fe20003f64070 */
[----:B------:R-:W-:Y:S01]  /*53d0*/  @!P4 IMAD.IADD R47, R47, 0x1, -R11 ;  /* 0x000000012f2fc824 */ /* 0x000fe200078e0a0b */
[C---:B------:R-:W-:Y:S01]  /*53e0*/  ISETP.GT.U32.AND P4, PT, R11.reuse, R33, PT ;  /* 0x000000210b00720c */ /* 0x040fe20003f84070 */
[C---:B------:R-:W-:Y:S02]  /*53f0*/  IMAD R36, R11.reuse, R15, R36 ;  /* 0x0000000f0b247224 */ /* 0x040fe400078e0224 */
[----:B------:R-:W-:Y:S02]  /*5400*/  IMAD R40, R11, R14, R40 ;  /* 0x0000000e0b287224 */ /* 0x000fe400078e0228 */
[----:B------:R-:W-:-:S04]  /*5410*/  IMAD.HI.U32 R16, R2, R46, RZ ;  /* 0x0000002e02107227 */ /* 0x000fc800078e00ff */
[----:B------:R-:W-:-:S04]  /*5420*/  IMAD.HI.U32 R15, R2, R48, RZ ;  /* 0x00000030020f7227 */ /* 0x000fc800078e00ff */
[----:B------:R-:W-:-:S04]  /*5430*/  IMAD.HI.U32 R14, R2, R50, RZ ;  /* 0x00000032020e7227 */ /* 0x000fc800078e00ff */
[----:B------:R-:W-:Y:S02]  /*5440*/  IMAD.MOV R12, RZ, RZ, -R12 ;  /* 0x000000ffff0c7224 */ /* 0x000fe400078e0a0c */
[----:B------:R-:W-:Y:S02]  /*5450*/  IMAD.MOV R16, RZ, RZ, -R16 ;  /* 0x000000ffff107224 */ /* 0x000fe400078e0a10 */
[----:B------:R-:W-:Y:S02]  /*5460*/  IMAD.MOV R15, RZ, RZ, -R15 ;  /* 0x000000ffff0f7224 */ /* 0x000fe400078e0a0f */
[----:B------:R-:W-:Y:S02]  /*5470*/  IMAD.MOV R14, RZ, RZ, -R14 ;  /* 0x000000ffff0e7224 */ /* 0x000fe400078e0a0e */
[----:B------:R-:W-:Y:S02]  /*5480*/  IMAD R54, R11, R12, R54 ;  /* 0x0000000c0b367224 */ /* 0x000fe400078e0236 */
[----:B------:R-:W-:-:S04]  /*5490*/  IMAD.HI.U32 R12, R2, R62, RZ ;  /* 0x0000003e020c7227 */ /* 0x000fc800078e00ff */
[C---:B------:R-:W-:Y:S02]  /*54a0*/  IMAD R46, R11.reuse, R16, R46 ;  /* 0x000000100b2e7224 */ /* 0x040fe400078e022e */
[C---:B------:R-:W-:Y:S02]  /*54b0*/  IMAD R48, R11.reuse, R15, R48 ;  /* 0x0000000f0b307224 */ /* 0x040fe400078e0230 */
[----:B------:R-:W-:Y:S02]  /*54c0*/  IMAD R50, R11, R14, R50 ;  /* 0x0000000e0b327224 */ /* 0x000fe400078e0232 */
        /* <DEDUP_REMOVED lines=8> */
[----:B------:R-:W-:-:S02]  /*5550*/  IMAD.MOV R12, RZ, RZ, -R12 ;  /* 0x000000ffff0c7224 */ /* 0x000fc400078e0a0c */
[--C-:B------:R-:W-:Y:S01]  /*5560*/  @!P2 IMAD.IADD R35, R35, 0x1, -R11.reuse ;  /* 0x000000012323a824 */ /* 0x100fe200078e0a0b */
[----:B------:R-:W-:Y:S01]  /*5570*/  ISETP.GT.U32.AND P2, PT, R11, R46, PT ;  /* 0x0000002e0b00720c */ /* 0x000fe20003f44070 */
[--C-:B------:R-:W-:Y:S01]  /*5580*/  @!P3 IMAD.IADD R31, R31, 0x1, -R11.reuse ;  /* 0x000000011f1fb824 */ /* 0x100fe200078e0a0b */
[----:B------:R-:W-:Y:S01]  /*5590*/  ISETP.GT.U32.AND P3, PT, R11, R48, PT ;  /* 0x000000300b00720c */ /* 0x000fe20003f64070 */
[--C-:B------:R-:W-:Y:S01]  /*55a0*/  @!P4 IMAD.IADD R33, R33, 0x1, -R11.reuse ;  /* 0x000000012121c824 */ /* 0x100fe200078e0a0b */
[C---:B------:R-:W-:Y:S01]  /*55b0*/  ISETP.GT.U32.AND P4, PT, R11.reuse, R50, PT ;  /* 0x000000320b00720c */ /* 0x040fe20003f84070 */
[----:B------:R-:W-:Y:S01]  /*55c0*/  IMAD R62, R11, R12, R62 ;  /* 0x0000000c0b3e7224 */ /* 0x000fe200078e023e */
[----:B------:R-:W-:Y:S01]  /*55d0*/  IABS R12, R156 ;  /* 0x0000009c000c7213 */ /* 0x000fe20000000000 */
[--C-:B------:R-:W-:Y:S02]  /*55e0*/  @!P6 IMAD.IADD R36, R36, 0x1, -R11.reuse ;  /* 0x000000012424e824 */ /* 0x100fe400078e0a0b */
[----:B------:R-:W-:-:S02]  /*55f0*/  @!P5 IMAD.IADD R40, R40, 0x1, -R11 ;  /* 0x000000012828d824 */ /* 0x000fc400078e0a0b */
[----:B------:R-:W-:Y:S01]  /*5600*/  IMAD.HI.U32 R8, R2, R12, RZ ;  /* 0x0000000c02087227 */ /* 0x000fe200078e00ff */
[----:B------:R-:W-:-:S03]  /*5610*/  ISETP.GT.U32.AND P5, PT, R11, R41, PT ;  /* 0x000000290b00720c */ /* 0x000fc60003fa4070 */
[--C-:B------:R-:W-:Y:S01]  /*5620*/  @!P0 IMAD.IADD R42, R42, 0x1, -R11.reuse ;  /* 0x000000012a2a8824 */ /* 0x100fe200078e0a0b */
[C---:B------:R-:W-:Y:S01]  /*5630*/  ISETP.GT.U32.AND P0, PT, R11.reuse, R38, PT ;  /* 0x000000260b00720c */ /* 0x040fe20003f04070 */
[--C-:B------:R-:W-:Y:S01]  /*5640*/  @!P1 IMAD.IADD R44, R44, 0x1, -R11.reuse ;  /* 0x000000012c2c9824 */ /* 0x100fe200078e0a0b */
[C---:B------:R-:W-:Y:S01]  /*5650*/  ISETP.GT.U32.AND P1, PT, R11.reuse, R35, PT ;  /* 0x000000230b00720c */ /* 0x040fe20003f24070 */
[----:B------:R-:W-:Y:S01]  /*5660*/  IMAD.MOV R8, RZ, RZ, -R8 ;  /* 0x000000ffff087224 */ /* 0x000fe200078e0a08 */
[C---:B------:R-:W-:Y:S01]  /*5670*/  ISETP.GT.U32.AND P6, PT, R11.reuse, R43, PT ;  /* 0x0000002b0b00720c */ /* 0x040fe20003fc4070 */
[--C-:B------:R-:W-:Y:S01]  /*5680*/  @!P2 IMAD.IADD R46, R46, 0x1, -R11.reuse ;  /* 0x000000012e2ea824 */ /* 0x100fe200078e0a0b */
[C---:B------:R-:W-:Y:S01]  /*5690*/  ISETP.GT.U32.AND P2, PT, R11.reuse, R31, PT ;  /* 0x0000001f0b00720c */ /* 0x040fe20003f44070 */
[--C-:B------:R-:W-:Y:S01]  /*56a0*/  @!P3 IMAD.IADD R48, R48, 0x1, -R11.reuse ;  /* 0x000000013030b824 */ /* 0x100fe200078e0a0b */
[C---:B------:R-:W-:Y:S01]  /*56b0*/  ISETP.GT.U32.AND P3, PT, R11.reuse, R33, PT ;  /* 0x000000210b00720c */ /* 0x040fe20003f64070 */
[----:B------:R-:W-:Y:S01]  /*56c0*/  @!P4 IMAD.IADD R50, R50, 0x1, -R11 ;  /* 0x000000013232c824 */ /* 0x000fe200078e0a0b */
[C---:B------:R-:W-:Y:S01]  /*56d0*/  ISETP.GT.U32.AND P4, PT, R11.reuse, R36, PT ;  /* 0x000000240b00720c */ /* 0x040fe20003f84070 */
[----:B------:R-:W-:-:S02]  /*56e0*/  IMAD R66, R11, R8, R12 ;  /* 0x000000080b427224 */ /* 0x000fc400078e020c */
[----:B------:R-:W-:Y:S01]  /*56f0*/  IMAD.HI.U32 R8, R2, R68, RZ ;  /* 0x0000004402087227 */ /* 0x000fe200078e00ff */
[----:B------:R-:W-:-:S03]  /*5700*/  IABS R70, R154 ;  /* 0x0000009a00467213 */ /* 0x000fc60000000000 */
        /* <DEDUP_REMOVED lines=22> */
[----:B------:R-:W-:Y:S02]  /*5870*/  IMAD.MOV R8, RZ, RZ, -R8 ;  /* 0x000000ffff087224 */ /* 0x000fe400078e0a08 */
[C---:B------:R-:W-:Y:S02]  /*5880*/  IMAD R56, R11.reuse, R16, R56 ;  /* 0x000000100b387224 */ /* 0x040fe400078e0238 */
[----:B------:R-:W-:Y:S02]  /*5890*/  IMAD.MOV R14, RZ, RZ, -R14 ;  /* 0x000000ffff0e7224 */ /* 0x000fe400078e0a0e */
[----:B------:R-:W-:-:S02]  /*58a0*/  IMAD R58, R11, R15, R58 ;  /* 0x0000000f0b3a7224 */ /* 0x000fc400078e023a */
[C---:B------:R-:W-:Y:S01]  /*58b0*/  IMAD R70, R11.reuse, R8, R70 ;  /* 0x000000080b467224 */ /* 0x040fe200078e0246 */
[----:B--2---:R-:W-:Y:S01]  /*58c0*/  IABS R8, R152 ;  /* 0x0000009800087213 */ /* 0x004fe20000000000 */
[C---:B------:R-:W-:Y:S02]  /*58d0*/  IMAD R60, R11.reuse, R14, R60 ;  /* 0x0000000e0b3c7224 */ /* 0x040fe400078e023c */
        /* <DEDUP_REMOVED lines=10> */
[C---:B------:R-:W-:Y:S01]  /*5980*/  ISETP.GT.U32.AND P3, PT, R11.reuse, R62, PT ;  /* 0x0000003e0b00720c */ /* 0x040fe20003f64070 */
[--C-:B------:R-:W-:Y:S01]  /*5990*/  @!P6 IMAD.IADD R50, R50, 0x1, -R11.reuse ;  /* 0x000000013232e824 */ /* 0x100fe200078e0a0b */
[C---:B------:R-:W-:Y:S01]  /*59a0*/  ISETP.GT.U32.AND P6, PT, R11.reuse, R66, PT ;  /* 0x000000420b00720c */ /* 0x040fe20003fc4070 */
[----:B------:R-:W-:Y:S01]  /*59b0*/  @!P4 IMAD.IADD R52, R52, 0x1, -R11 ;  /* 0x000000013434c824 */ /* 0x000fe200078e0a0b */
[----:B------:R-:W-:Y:S01]  /*59c0*/  ISETP.GT.U32.AND P4, PT, R11, R68, PT ;  /* 0x000000440b00720c */ /* 0x000fe20003f84070 */
[----:B------:R-:W-:-:S04]  /*59d0*/  IMAD.MOV R2, RZ, RZ, -R2 ;  /* 0x000000ffff027224 */ /* 0x000fc800078e0a02 */
[C---:B------:R-:W-:Y:S02]  /*59e0*/  IMAD R8, R11.reuse, R2, R8 ;  /* 0x000000020b087224 */ /* 0x040fe400078e0208 */
[--C-:B------:R-:W-:Y:S01]  /*59f0*/  @!P5 IMAD.IADD R54, R54, 0x1, -R11.reuse ;  /* 0x000000013636d824 */ /* 0x100fe200078e0a0b */
[C---:B------:R-:W-:Y:S01]  /*5a00*/  ISETP.GT.U32.AND P5, PT, R11.reuse, R70, PT ;  /* 0x000000460b00720c */ /* 0x040fe20003fa4070 */
[--C-:B------:R-:W-:Y:S02]  /*5a10*/  @!P0 IMAD.IADD R56, R56, 0x1, -R11.reuse ;  /* 0x0000000138388824 */ /* 0x100fe400078e0a0b */
        /* <DEDUP_REMOVED lines=10> */
[----:B------:R-:W-:Y:S01]  /*5ac0*/  @!P5 IMAD.IADD R70, R70, 0x1, -R11 ;  /* 0x000000014646d824 */ /* 0x000fe200078e0a0b */
[----:B------:R-:W-:-:S02]  /*5ad0*/  ISETP.GE.AND P0, PT, R153, RZ, PT ;  /* 0x000000ff9900720c */ /* 0x000fc40003f06270 */
[----:B------:R-:W0:Y:S01]  /*5ae0*/  S2R R153, SR_TID.X ;  /* 0x0000000000997919 */ /* 0x000e220000002100 */
        /* <DEDUP_REMOVED lines=10> */
[----:B------:R-:W-:Y:S01]  /*5b90*/  ISETP.GT.U32.AND P4, PT, R11, R8, PT ;  /* 0x000000080b00720c */ /* 0x000fe20003f84070 */
[----:B------:R-:W-:Y:S02]  /*5ba0*/  STL [R1+0x864], R13 ;  /* 0x0008640d01007387 */ /* 0x000fe40000100800 */
[--C-:B------:R-:W-:Y:S02]  /*5bb0*/  @!P5 IMAD.IADD R60, R60, 0x1, -R11.reuse ;  /* 0x000000013c3cd824 */ /* 0x100fe400078e0a0b */
[----:B------:R1:W-:Y:S01]  /*5bc0*/  STL [R1+0x868], R17 ;  /* 0x0008681101007387 */ /* 0x0003e20000100800 */
[--C-:B------:R-:W-:Y:S02]  /*5bd0*/  @!P1 IMAD.IADD R62, R62, 0x1, -R11.reuse ;  /* 0x000000013e3e9824 */ /* 0x100fe400078e0a0b */
[--C-:B------:R-:W-:Y:S01]  /*5be0*/  @!P2 IMAD.IADD R66, R66, 0x1, -R11.reuse ;  /* 0x000000014242a824 */ /* 0x100fe200078e0a0b */
[----:B------:R-:W2:Y:S01]  /*5bf0*/  LDL R16, [R1+0x760] ;  /* 0x0007600001107983 */ /* 0x000ea20000100800 */
[----:B------:R-:W-:-:S02]  /*5c00*/  @!P3 IMAD.IADD R68, R68, 0x1, -R11 ;  /* 0x000000014444b824 */ /* 0x000fc400078e0a0b */
[--C-:B------:R-:W-:Y:S01]  /*5c10*/  @!P6 IMAD.IADD R70, R70, 0x1, -R11.reuse ;  /* 0x000000014646e824 */ /* 0x100fe200078e0a0b */
[----:B------:R-:W3:Y:S01]  /*5c20*/  LDL R18, [R1+0x768] ;  /* 0x0007680001127983 */ /* 0x000ee20000100800 */
[----:B------:R-:W-:-:S03]  /*5c30*/  @!P4 IMAD.IADD R8, R8, 0x1, -R11 ;  /* 0x000000010808c824 */ /* 0x000fc600078e0a0b */
[----:B------:R-:W4:Y:S01]  /*5c40*/  LDL R11, [R1+0x764] ;  /* 0x00076400010b7983 */ /* 0x000f220000100800 */
[----:B0-----:R-:W-:-:S03]  /*5c50*/  LOP3.LUT R12, R153, 0x40, RZ, 0xc0, !PT ;  /* 0x00000040990c7812 */ /* 0x001fc600078ec0ff */
[----:B-1----:R-:W5:Y:S01]  /*5c60*/  LDL R17, [R1+0x76c] ;  /* 0x00076c0001117983 */ /* 0x002f620000100800 */
[----:B------:R-:W-:-:S03]  /*5c70*/  SHF.R.U32.HI R14, RZ, 0x5, R153 ;  /* 0x00000005ff0e7819 */ /* 0x000fc60000011699 */
[----:B------:R-:W5:Y:S04]  /*5c80*/  LDL R13, [R1+0x770] ;  /* 0x00077000010d7983 */ /* 0x000f680000100800 */
[----:B------:R-:W5:Y:S01]  /*5c90*/  LDL R153, [R1+0x778] ;  /* 0x0007780001997983 */ /* 0x000f620000100800 */
[----:B------:R-:W-:Y:S02]  /*5ca0*/  SHF.R.S32.HI R2, RZ, 0x1f, R140 ;  /* 0x0000001fff027819 */ /* 0x000fe4000001148c */
[----:B------:R-:W-:Y:S01]  /*5cb0*/  ISETP.NE.AND P5, PT, R4, RZ, PT ;  /* 0x000000ff0400720c */ /* 0x000fe20003fa5270 */
[----:B------:R-:W5:Y:S01]  /*5cc0*/  LDL R15, [R1+0x780] ;  /* 0x00078000010f7983 */ /* 0x000f620000100800 */
[----:B------:R-:W-:Y:S01]  /*5cd0*/  LEA.HI R140, R2, R140, RZ, 0x7 ;  /* 0x0000008c028c7211 */ /* 0x000fe200078f38ff */
[----:B------:R-:W-:-:S02]  /*5ce0*/  IMAD R2, R12, 0x100, R3 ;  /* 0x000001000c027824 */ /* 0x000fc400078e0203 */
[----:B------:R-:W-:Y:S01]  /*5cf0*/  IMAD R3, R12, 0x200, R3 ;  /* 0x000002000c037824 */ /* 0x000fe200078e0203 */
[----:B------:R-:W-:Y:S01]  /*5d00*/  R2UR UR44, R14 ;  /* 0x000000000e2c72ca */ /* 0x000fe200000e0000 */
[----:B------:R-:W5:Y:S04]  /*5d10*/  LDL R12, [R1+0x774] ;  /* 0x00077400010c7983 */ /* 0x000f680000100800 */
[----:B------:R-:W5:Y:S01]  /*5d20*/  LDL R14, [R1+0x77c] ;  /* 0x00077c00010e7983 */ /* 0x000f620000100800 */
[----:B------:R-:W-:Y:S01]  /*5d30*/  @!P0 IMAD.MOV R34, RZ, RZ, -R34 ;  /* 0x000000ffff228224 */ /* 0x000fe200078e0a22 */
[----:B------:R-:W-:Y:S01]  /*5d40*/  ISETP.NE.AND P0, PT, R5, RZ, PT ;  /* 0x000000ff0500720c */ /* 0x000fe20003f05270 */
[----:B------:R-:W-:Y:S01]  /*5d50*/  IMAD.MOV.U32 R5, RZ, RZ, R9 ;  /* 0x000000ffff057224 */ /* 0x000fe200078e0009 */
[----:B------:R-:W-:Y:S01]  /*5d60*/  @!P5 LOP3.LUT R34, RZ, R4, RZ, 0x33, !PT ;  /* 0x00000004ff22d212 */ /* 0x000fe200078e33ff */
[----:B------:R-:W5:Y:S01]  /*5d70*/  LDL R9, [R1+0x7dc] ;  /* 0x0007dc0001097983 */ /* 0x000f620000100800 */
[----:B--2---:R-:W-:-:S03]  /*5d80*/  ISETP.GE.AND P4, PT, R16, RZ, PT ;  /* 0x000000ff1000720c */ /* 0x004fc60003f86270 */
[----:B------:R-:W2:Y:S01]  /*5d90*/  LDL R16, [R1+0x784] ;  /* 0x0007840001107983 */ /* 0x000ea20000100800 */
[----:B----4-:R-:W-:Y:S02]  /*5da0*/  ISETP.GE.AND P3, PT, R11, RZ, PT ;  /* 0x000000ff0b00720c */ /* 0x010fe40003f66270 */
[----:B---3--:R-:W-:Y:S02]  /*5db0*/  ISETP.GE.AND P6, PT, R18, RZ, PT ;  /* 0x000000ff1200720c */ /* 0x008fe40003fc6270 */
[----:B-----5:R-:W-:Y:S01]  /*5dc0*/  ISETP.GE.AND P2, PT, R17, RZ, PT ;  /* 0x000000ff1100720c */ /* 0x020fe20003f46270 */
[----:B------:R-:W3:Y:S01]  /*5dd0*/  LDL R18, [R1+0x788] ;  /* 0x0007880001127983 */ /* 0x000ee20000100800 */
[----:B------:R-:W-:-:S03]  /*5de0*/  ISETP.GE.AND P5, PT, R13, RZ, PT ;  /* 0x000000ff0d00720c */ /* 0x000fc60003fa6270 */
[----:B------:R-:W4:Y:S04]  /*5df0*/  LDL R17, [R1+0x78c] ;  /* 0x00078c0001117983 */ /* 0x000f280000100800 */
[----:B------:R-:W-:Y:S01]  /*5e00*/  @!P3 IMAD.MOV R5, RZ, RZ, -R5 ;  /* 0x000000ffff05b224 */ /* 0x000fe200078e0a05 */
[----:B------:R-:W5:Y:S01]  /*5e10*/  LDL R13, [R1+0x790] ;  /* 0x00079000010d7983 */ /* 0x000f620000100800 */
[----:B------:R-:W-:-:S03]  /*5e20*/  ISETP.GE.AND P3, PT, R153, RZ, PT ;  /* 0x000000ff9900720c */ /* 0x000fc60003f66270 */
[----:B------:R-:W5:Y:S01]  /*5e30*/  LDL R153, [R1+0x798] ;  /* 0x0007980001997983 */ /* 0x000f620000100800 */
[----:B------:R-:W-:Y:S01]  /*5e40*/  ISETP.GE.AND P1, PT, R0, RZ, PT ;  /* 0x000000ff0000720c */ /* 0x000fe20003f26270 */
[----:B------:R-:W-:Y:S02]  /*5e50*/  IMAD.MOV.U32 R4, RZ, RZ, R10 ;  /* 0x000000ffff047224 */ /* 0x000fe400078e000a */
[----:B------:R-:W5:Y:S02]  /*5e60*/  LDL R11, [R1+0x794] ;  /* 0x00079400010b7983 */ /* 0x000f640000100800 */
[----:B------:R-:W-:Y:S01]  /*5e70*/  @!P4 IMAD.MOV R4, RZ, RZ, -R4 ;  /* 0x000000ffff04c224 */ /* 0x000fe200078e0a04 */
[----:B------:R-:W-:Y:S01]  /*5e80*/  ISETP.GE.AND P4, PT, R12, RZ, PT ;  /* 0x000000ff0c00720c */ /* 0x000fe20003f86270 */
[----:B------:R-:W-:Y:S01]  /*5e90*/  @!P2 IMAD.MOV R7, RZ, RZ, -R7 ;  /* 0x000000ffff07a224 */ /* 0x000fe200078e0a07 */
[----:B------:R-:W5:Y:S01]  /*5ea0*/  LDL R12, [R1+0x79c] ;  /* 0x00079c00010c7983 */ /* 0x000f620000100800 */
[----:B------:R-:W-:Y:S01]  /*5eb0*/  @!P5 IMAD.MOV R214, RZ, RZ, -R214 ;  /* 0x000000ffffd6d224 */ /* 0x000fe200078e0ad6 */
[----:B------:R-:W-:-:S02]  /*5ec0*/  ISETP.GE.AND P2, PT, R15, RZ, PT ;  /* 0x000000ff0f00720c */ /* 0x000fc40003f46270 */
[----:B------:R-:W5:Y:S01]  /*5ed0*/  LDL R15, [R1+0x7a4] ;  /* 0x0007a400010f7983 */ /* 0x000f620000100800 */
[----:B------:R-:W-:Y:S01]  /*5ee0*/  @!P1 IMAD.MOV R72, RZ, RZ, -R72 ;  /* 0x000000ffff489224 */ /* 0x000fe200078e0a48 */
[----:B------:R-:W-:Y:S02]  /*5ef0*/  ISETP.GE.AND P1, PT, R14, RZ, PT ;  /* 0x000000ff0e00720c */ /* 0x000fe40003f26270 */
[----:B------:R-:W5:Y:S01]  /*5f00*/  LDL R14, [R1+0x7a0] ;  /* 0x0007a000010e7983 */ /* 0x000f620000100800 */
[----:B------:R-:W-:Y:S02]  /*5f10*/  @!P3 IMAD.MOV R218, RZ, RZ, -R218 ;  /* 0x000000ffffdab224 */ /* 0x000fe400078e0ada */
[----:B------:R-:W-:Y:S01]  /*5f20*/  @!P4 IMAD.MOV R216, RZ, RZ, -R216 ;  /* 0x000000ffffd8c224 */ /* 0x000fe200078e0ad8 */
[----:B------:R-:W5:Y:S07]  /*5f30*/  LDL R10, [R1+0x7e0] ;  /* 0x0007e000010a7983 */ /* 0x000f6e0000100800 */
[----:B------:R-:W-:Y:S01]  /*5f40*/  @!P1 IMAD.MOV R220, RZ, RZ, -R220 ;  /* 0x000000ffffdc9224 */ /* 0x000fe200078e0adc */
[----:B--2---:R-:W-:-:S02]  /*5f50*/  ISETP.GE.AND P5, PT, R16, RZ, PT ;  /* 0x000000ff1000720c */ /* 0x004fc40003fa6270 */
[----:B------:R-:W2:Y:S01]  /*5f60*/  LDL R16, [R1+0x7a8] ;  /* 0x0007a80001107983 */ /* 0x000ea20000100800 */
[----:B---3--:R-:W-:-:S03]  /*5f70*/  ISETP.GE.AND P4, PT, R18, RZ, PT ;  /* 0x000000ff1200720c */ /* 0x008fc60003f86270 */
[----:B------:R-:W3:Y:S07]  /*5f80*/  LDL R18, [R1+0x7ac] ;  /* 0x0007ac0001127983 */ /* 0x000eee0000100800 */
[----:B------:R-:W-:Y:S01]  /*5f90*/  @!P5 IMAD.MOV R224, RZ, RZ, -R224 ;  /* 0x000000ffffe0d224 */ /* 0x000fe200078e0ae0 */
[----:B----4-:R-:W-:Y:S02]  /*5fa0*/  ISETP.GE.AND P3, PT, R17, RZ, PT ;  /* 0x000000ff1100720c */ /* 0x010fe40003f66270 */
[----:B------:R-:W4:Y:S01]  /*5fb0*/  LDL R17, [R1+0x7b0] ;  /* 0x0007b00001117983 */ /* 0x000f220000100800 */
[----:B-----5:R-:W-:-:S03]  /*5fc0*/  ISETP.GE.AND P1, PT, R13, RZ, PT ;  /* 0x000000ff0d00720c */ /* 0x020fc60003f26270 */
[----:B------:R-:W5:Y:S01]  /*5fd0*/  LDL R13, [R1+0x7b4] ;  /* 0x0007b400010d7983 */ /* 0x000f620000100800 */
[----:B------:R-:W-:-:S03]  /*5fe0*/  ISETP.GE.AND P5, PT, R153, RZ, PT ;  /* 0x000000ff9900720c */ /* 0x000fc60003fa6270 */
[----:B------:R-:W5:Y:S01]  /*5ff0*/  LDL R153, [R1+0x7b8] ;  /* 0x0007b80001997983 */ /* 0x000f620000100800 */
[----:B------:R-:W-:Y:S01]  /*6000*/  @!P2 IMAD.MOV R222, RZ, RZ, -R222 ;  /* 0x000000ffffdea224 */ /* 0x000fe200078e0ade */
[----:B------:R-:W-:Y:S01]  /*6010*/  ISETP.GE.AND P2, PT, R11, RZ, PT ;  /* 0x000000ff0b00720c */ /* 0x000fe20003f46270 */
[----:B------:R-:W-:Y:S01]  /*6020*/  @!P4 IMAD.MOV R226, RZ, RZ, -R226 ;  /* 0x000000ffffe2c224 */ /* 0x000fe200078e0ae2 */
[----:B------:R-:W5:Y:S01]  /*6030*/  LDL R11, [R1+0x7e4] ;  /* 0x0007e400010b7983 */ /* 0x000f620000100800 */
[----:B------:R-:W-:Y:S01]  /*6040*/  @!P3 IMAD.MOV R228, RZ, RZ, -R228 ;  /* 0x000000ffffe4b224 */ /* 0x000fe200078e0ae4 */
[----:B------:R-:W-:Y:S01]  /*6050*/  ISETP.GE.AND P4, PT, R12, RZ, PT ;  /* 0x000000ff0c00720c */ /* 0x000fe20003f86270 */
[----:B------:R-:W-:Y:S01]  /*6060*/  @!P1 IMAD.MOV R230, RZ, RZ, -R230 ;  /* 0x000000ffffe69224 */ /* 0x000fe200078e0ae6 */
[----:B------:R-:W5:Y:S01]  /*6070*/  LDL R12, [R1+0x7bc] ;  /* 0x0007bc00010c7983 */ /* 0x000f620000100800 */
[----:B------:R-:W-:-:S03]  /*6080*/  ISETP.GE.AND P1, PT, R15, RZ, PT ;  /* 0x000000ff0f00720c */ /* 0x000fc60003f26270 */
[----:B------:R-:W5:Y:S01]  /*6090*/  LDL R15, [R1+0x7c4] ;  /* 0x0007c400010f7983 */ /* 0x000f620000100800 */
[----:B------:R-:W-:-:S03]  /*60a0*/  ISETP.GE.AND P3, PT, R14, RZ, PT ;  /* 0x000000ff0e00720c */ /* 0x000fc60003f66270 */
[----:B------:R-:W5:Y:S01]  /*60b0*/  LDL R14, [R1+0x7c0] ;  /* 0x0007c000010e7983 */ /* 0x000f620000100800 */
[----:B------:R-:W-:Y:S02]  /*60c0*/  @!P2 IMAD.MOV R232, RZ, RZ, -R232 ;  /* 0x000000ffffe8a224 */ /* 0x000fe400078e0ae8 */
[----:B------:R-:W-:Y:S02]  /*60d0*/  @!P5 IMAD.MOV R234, RZ, RZ, -R234 ;  /* 0x000000ffffead224 */ /* 0x000fe400078e0aea */
[----:B------:R-:W-:Y:S02]  /*60e0*/  @!P4 IMAD.MOV R236, RZ, RZ, -R236 ;  /* 0x000000ffffecc224 */ /* 0x000fe400078e0aec */
[----:B------:R-:W-:-:S03]  /*60f0*/  @!P1 IMAD.MOV R240, RZ, RZ, -R240 ;  /* 0x000000fffff09224 */ /* 0x000fc600078e0af0 */
[----:B------:R-:W-:Y:S01]  /*6100*/  @!P3 IMAD.MOV R238, RZ, RZ, -R238 ;  /* 0x000000ffffeeb224 */ /* 0x000fe200078e0aee */
[----:B--2---:R-:W-:Y:S02]  /*6110*/  ISETP.GE.AND P2, PT, R16, RZ, PT ;  /* 0x000000ff1000720c */ /* 0x004fe40003f46270 */
[----:B------:R-:W2:Y:S01]  /*6120*/  LDL R16, [R1+0x7c8] ;  /* 0x0007c80001107983 */ /* 0x000ea20000100800 */
[----:B---3--:R-:W-:-:S03]  /*6130*/  ISETP.GE.AND P5, PT, R18, RZ, PT ;  /* 0x000000ff1200720c */ /* 0x008fc60003fa6270 */
[----:B------:R-:W3:Y:S01]  /*6140*/  LDL R18, [R1+0x7cc] ;  /* 0x0007cc0001127983 */ /* 0x000ee20000100800 */
[----:B----4-:R-:W-:-:S03]  /*6150*/  ISETP.GE.AND P4, PT, R17, RZ, PT ;  /* 0x000000ff1100720c */ /* 0x010fc60003f86270 */
[----:B------:R-:W4:Y:S01]  /*6160*/  LDL R17, [R1+0x7d0] ;  /* 0x0007d00001117983 */ /* 0x000f220000100800 */
[----:B-----5:R-:W-:-:S03]  /*6170*/  ISETP.GE.AND P3, PT, R13, RZ, PT ;  /* 0x000000ff0d00720c */ /* 0x020fc60003f66270 */
[----:B------:R-:W5:Y:S01]  /*6180*/  LDL R13, [R1+0x7d4] ;  /* 0x0007d400010d7983 */ /* 0x000f620000100800 */
[----:B------:R-:W-:-:S03]  /*6190*/  ISETP.GE.AND P1, PT, R153, RZ, PT ;  /* 0x000000ff9900720c */ /* 0x000fc60003f26270 */
[----:B------:R-:W5:Y:S01]  /*61a0*/  LDL R153, [R1+0x7d8] ;  /* 0x0007d80001997983 */ /* 0x000f620000100800 */
[----:B------:R-:W-:Y:S02]  /*61b0*/  @!P2 IMAD.MOV R242, RZ, RZ, -R242 ;  /* 0x000000fffff2a224 */ /* 0x000fe400078e0af2 */
[----:B------:R-:W-:Y:S02]  /*61c0*/  @!P5 IMAD.MOV R244, RZ, RZ, -R244 ;  /* 0x000000fffff4d224 */ /* 0x000fe400078e0af4 */
[----:B------:R-:W-:Y:S01]  /*61d0*/  @!P4 IMAD.MOV R246, RZ, RZ, -R246 ;  /* 0x000000fffff6c224 */ /* 0x000fe200078e0af6 */
[----:B------:R-:W-:Y:S02]  /*61e0*/  ISETP.GE.AND P2, PT, R12, RZ, PT ;  /* 0x000000ff0c00720c */ /* 0x000fe40003f46270 */
[----:B------:R-:W5:Y:S01]  /*61f0*/  LDL R12, [R1+0x7e8] ;  /* 0x0007e800010c7983 */ /* 0x000f620000100800 */
[----:B------:R-:W-:Y:S01]  /*6200*/  ISETP.GE.AND P4, PT, R15, RZ, PT ;  /* 0x000000ff0f00720c */ /* 0x000fe20003f86270 */
[----:B------:R-:W-:-:S02]  /*6210*/  @!P3 IMAD.MOV R248, RZ, RZ, -R248 ;  /* 0x000000fffff8b224 */ /* 0x000fc400078e0af8 */
[----:B------:R-:W5:Y:S01]  /*6220*/  LDL R15, [R1+0x7f0] ;  /* 0x0007f000010f7983 */ /* 0x000f620000100800 */
[----:B------:R-:W-:Y:S01]  /*6230*/  ISETP.GE.AND P5, PT, R14, RZ, PT ;  /* 0x000000ff0e00720c */ /* 0x000fe20003fa6270 */
[----:B------:R-:W-:Y:S02]  /*6240*/  @!P1 IMAD.MOV R250, RZ, RZ, -R250 ;  /* 0x000000fffffa9224 */ /* 0x000fe400078e0afa */
[----:B------:R-:W5:Y:S03]  /*6250*/  LDL R14, [R1+0x7ec] ;  /* 0x0007ec00010e7983 */ /* 0x000f660000100800 */
[----:B------:R-:W-:-:S03]  /*6260*/  @!P2 IMAD.MOV R252, RZ, RZ, -R252 ;  /* 0x000000fffffca224 */ /* 0x000fc600078e0afc */
[----:B------:R-:W-:-:S04]  /*6270*/  @!P4 IMAD.MOV R138, RZ, RZ, -R138 ;  /* 0x000000ffff8ac224 */ /* 0x000fc800078e0a8a */
[----:B------:R-:W-:Y:S01]  /*6280*/  @!P5 IMAD.MOV R139, RZ, RZ, -R139 ;  /* 0x000000ffff8bd224 */ /* 0x000fe200078e0a8b */
[----:B--2---:R-:W-:Y:S02]  /*6290*/  ISETP.GE.AND P3, PT, R16, RZ, PT ;  /* 0x000000ff1000720c */ /* 0x004fe40003f66270 */
[----:B------:R-:W2:Y:S01]  /*62a0*/  LDL R16, [R1+0x7f4] ;  /* 0x0007f40001107983 */ /* 0x000ea20000100800 */
[----:B---3--:R-:W-:-:S03]  /*62b0*/  ISETP.GE.AND P1, PT, R18, RZ, PT ;  /* 0x000000ff1200720c */ /* 0x008fc60003f26270 */
[----:B------:R-:W3:Y:S01]  /*62c0*/  LDL R18, [R1+0x7f8] ;  /* 0x0007f80001127983 */ /* 0x000ee20000100800 */
[----:B----4-:R-:W-:-:S03]  /*62d0*/  ISETP.GE.AND P2, PT, R17, RZ, PT ;  /* 0x000000ff1100720c */ /* 0x010fc60003f46270 */
[----:B------:R-:W4:Y:S01]  /*62e0*/  LDL.LU R17, [R1+0x868] ;  /* 0x0008680001117983 */ /* 0x000f220000300800 */
[----:B-----5:R-:W-:-:S03]  /*62f0*/  ISETP.GE.AND P5, PT, R13, RZ, PT ;  /* 0x000000ff0d00720c */ /* 0x020fc60003fa6270 */
[----:B------:R-:W5:Y:S01]  /*6300*/  LDL.LU R13, [R1+0x864] ;  /* 0x00086400010d7983 */ /* 0x000f620000300800 */
[----:B------:R-:W-:-:S03]  /*6310*/  ISETP.GE.AND P4, PT, R153, RZ, PT ;  /* 0x000000ff9900720c */ /* 0x000fc60003f86270 */
[----:B------:R-:W2:Y:S06]  /*6320*/  LDL.LU R153, [R1+0x860] ;  /* 0x0008600001997983 */ /* 0x000eac0000300800 */
[----:B------:R-:W-:Y:S01]  /*6330*/  @!P5 IMAD.MOV R134, RZ, RZ, -R134 ;  /* 0x000000ffff86d224 */ /* 0x000fe200078e0a86 */
[----:B------:R-:W-:-:S13]  /*6340*/  ISETP.GE.AND P5, PT, R12, RZ, PT ;  /* 0x000000ff0c00720c */ /* 0x000fda0003fa6270 */
[----:B------:R-:W-:Y:S02]  /*6350*/  @!P5 IMAD.MOV R129, RZ, RZ, -R129 ;  /* 0x000000ffff81d224 */ /* 0x000fe400078e0a81 */
[----:B------:R-:W-:Y:S01]  /*6360*/  @!P3 IMAD.MOV R137, RZ, RZ, -R137 ;  /* 0x000000ffff89b224 */ /* 0x000fe200078e0a89 */
[----:B------:R-:W-:Y:S01]  /*6370*/  ISETP.GE.AND P3, PT, R9, RZ, PT ;  /* 0x000000ff0900720c */ /* 0x000fe20003f66270 */
[----:B------:R-:W-:Y:S01]  /*6380*/  @!P1 IMAD.MOV R136, RZ, RZ, -R136 ;  /* 0x000000ffff889224 */ /* 0x000fe200078e0a88 */
[----:B------:R-:W-:Y:S01]  /*6390*/  ISETP.GE.AND P1, PT, R10, RZ, PT ;  /* 0x000000ff0a00720c */ /* 0x000fe20003f26270 */
[----:B------:R-:W-:Y:S01]  /*63a0*/  @!P2 IMAD.MOV R135, RZ, RZ, -R135 ;  /* 0x000000ffff87a224 */ /* 0x000fe200078e0a87 */
[----:B------:R-:W-:Y:S01]  /*63b0*/  ISETP.GE.AND P2, PT, R11, RZ, PT ;  /* 0x000000ff0b00720c */ /* 0x000fe20003f46270 */
[----:B------:R-:W-:Y:S01]  /*63c0*/  @!P4 IMAD.MOV R133, RZ, RZ, -R133 ;  /* 0x000000ffff85c224 */ /* 0x000fe200078e0a85 */
[----:B------:R-:W-:-:S07]  /*63d0*/  ISETP.GE.AND P4, PT, R14, RZ, PT ;  /* 0x000000ff0e00720c */ /* 0x000fce0003f86270 */
[----:B------:R-:W-:Y:S01]  /*63e0*/  @!P3 IMAD.MOV R132, RZ, RZ, -R132 ;  /* 0x000000ffff84b224 */ /* 0x000fe200078e0a84 */
[----:B------:R-:W-:Y:S01]  /*63f0*/  ISETP.GE.AND P3, PT, R15, RZ, PT ;  /* 0x000000ff0f00720c */ /* 0x000fe20003f66270 */
[----:B------:R-:W-:Y:S02]  /*6400*/  @!P1 IMAD.MOV R131, RZ, RZ, -R131 ;  /* 0x000000ffff839224 */ /* 0x000fe400078e0a83 */
[----:B------:R-:W-:Y:S02]  /*6410*/  @!P2 IMAD.MOV R130, RZ, RZ, -R130 ;  /* 0x000000ffff82a224 */ /* 0x000fe400078e0a82 */
[----:B------:R-:W-:-:S08]  /*6420*/  @!P4 IMAD.MOV R128, RZ, RZ, -R128 ;  /* 0x000000ffff80c224 */ /* 0x000fd000078e0a80 */
[----:B------:R-:W-:Y:S01]  /*6430*/  @!P3 IMAD.MOV R127, RZ, RZ, -R127 ;  /* 0x000000ffff7fb224 */ /* 0x000fe200078e0a7f */
[----:B--2---:R-:W-:Y:S02]  /*6440*/  ISETP.GE.AND P5, PT, R153, RZ, PT ;  /* 0x000000ff9900720c */ /* 0x004fe40003fa6270 */
[----:B------:R-:W2:Y:S01]  /*6450*/  LDL.LU R153, [R1+0x85c] ;  /* 0x00085c0001997983 */ /* 0x000ea20000300800 */
[----:B------:R-:W-:Y:S02]  /*6460*/  ISETP.GE.AND P1, PT, R16, RZ, PT ;  /* 0x000000ff1000720c */ /* 0x000fe40003f26270 */
[----:B---3--:R-:W-:Y:S02]  /*6470*/  ISETP.GE.AND P2, PT, R18, RZ, PT ;  /* 0x000000ff1200720c */ /* 0x008fe40003f46270 */
[----:B-----5:R-:W-:Y:S02]  /*6480*/  ISETP.GE.AND P4, PT, R13, RZ, PT ;  /* 0x000000ff0d00720c */ /* 0x020fe40003f86270 */
[----:B----4-:R-:W-:-:S04]  /*6490*/  ISETP.GE.AND P3, PT, R17, RZ, PT ;  /* 0x000000ff1100720c */ /* 0x010fc80003f66270 */
[----:B------:R-:W-:Y:S01]  /*64a0*/  @!P5 IMAD.MOV R124, RZ, RZ, -R124 ;  /* 0x000000ffff7cd224 */ /* 0x000fe200078e0a7c */
[----:B------:R-:W-:Y:S02]  /*64b0*/  ISETP.GE.AND P5, PT, R247, RZ, PT ;  /* 0x000000fff700720c */ /* 0x000fe40003fa6270 */
[----:B------:R-:W-:Y:S01]  /*64c0*/  @!P1 IMAD.MOV R126, RZ, RZ, -R126 ;  /* 0x000000ffff7e9224 */ /* 0x000fe200078e0a7e */
[----:B------:R-:W-:Y:S01]  /*64d0*/  ISETP.GE.AND P1, PT, R251, RZ, PT ;  /* 0x000000fffb00720c */ /* 0x000fe20003f26270 */
[----:B------:R-:W-:Y:S01]  /*64e0*/  @!P2 IMAD.MOV R125, RZ, RZ, -R125 ;  /* 0x000000ffff7da224 */ /* 0x000fe200078e0a7d */
[----:B------:R-:W-:Y:S01]  /*64f0*/  ISETP.GE.AND P2, PT, R249, RZ, PT ;  /* 0x000000fff900720c */ /* 0x000fe20003f46270 */
[----:B------:R-:W-:Y:S01]  /*6500*/  @!P4 IMAD.MOV R123, RZ, RZ, -R123 ;  /* 0x000000ffff7bc224 */ /* 0x000fe200078e0a7b */
[----:B------:R-:W-:Y:S01]  /*6510*/  ISETP.GE.AND P4, PT, R245, RZ, PT ;  /* 0x000000fff500720c */ /* 0x000fe20003f86270 */
[----:B------:R-:W-:Y:S01]  /*6520*/  @!P3 IMAD.MOV R122, RZ, RZ, -R122 ;  /* 0x000000ffff7ab224 */ /* 0x000fe200078e0a7a */
[----:B------:R-:W-:-:S04]  /*6530*/  ISETP.GE.AND P3, PT, R243, RZ, PT ;  /* 0x000000fff300720c */ /* 0x000fc80003f66270 */
        /* <DEDUP_REMOVED lines=139> */
[----:B------:R-:W-:Y:S01]  /*6df0*/  ISETP.GE.AND P3, PT, R158, RZ, PT ;  /* 0x000000ff9e00720c */ /* 0x000fe20003f66270 */
[----:B------:R-:W0:Y:S03]  /*6e00*/  S2R R13, SR_TID.X ;  /* 0x00000000000d7919 */ /* 0x000e260000002100 */
[----:B------:R-:W-:Y:S01]  /*6e10*/  @!P5 IMAD.MOV R46, RZ, RZ, -R46 ;  /* 0x000000ffff2ed224 */ /* 0x000fe200078e0a2e */
[----:B------:R-:W-:-:S02]  /*6e20*/  ISETP.GE.AND P5, PT, R20, RZ, PT ;  /* 0x000000ff1400720c */ /* 0x000fc40003fa6270 */
        /* <DEDUP_REMOVED lines=8> */
[----:B------:R-:W-:-:S03]  /*6eb0*/  @!P6 IMAD.MOV R6, RZ, RZ, -R6 ;  /* 0x000000ffff06e224 */ /* 0x000fc600078e0a06 */
        /* <DEDUP_REMOVED lines=9> */
[----:B------:R-:W-:-:S02]  /*6f50*/  ISETP.GE.AND P3, PT, R152, RZ, PT ;  /* 0x000000ff9800720c */ /* 0x000fc40003f66270 */
[C---:B------:R-:W-:Y:S02]  /*6f60*/  SEL R6, R74.reuse, R6, !P0 ;  /* 0x000000064a067207 */ /* 0x040fe40004000000 */
[C---:B------:R-:W-:Y:S02]  /*6f70*/  SEL R7, R74.reuse, R7, !P0 ;  /* 0x000000074a077207 */ /* 0x040fe40004000000 */
[C---:B------:R-:W-:Y:S02]  /*6f80*/  SEL R224, R74.reuse, R224, !P0 ;  /* 0x000000e04ae07207 */ /* 0x040fe40004000000 */
[C---:B------:R-:W-:Y:S02]  /*6f90*/  SEL R214, R74.reuse, R214, !P0 ;  /* 0x000000d64ad67207 */ /* 0x040fe40004000000 */
[C---:B------:R-:W-:Y:S01]  /*6fa0*/  SEL R226, R74.reuse, R226, !P0 ;  /* 0x000000e24ae27207 */ /* 0x040fe20004000000 */
[----:B------:R-:W-:Y:S01]  /*6fb0*/  @!P1 IMAD.MOV R62, RZ, RZ, -R62 ;  /* 0x000000ffff3e9224 */ /* 0x000fe200078e0a3e */
[C---:B------:R-:W-:Y:S01]  /*6fc0*/  SEL R216, R74.reuse, R216, !P0 ;  /* 0x000000d84ad87207 */ /* 0x040fe20004000000 */
[----:B------:R-:W-:Y:S01]  /*6fd0*/  @!P2 IMAD.MOV R66, RZ, RZ, -R66 ;  /* 0x000000ffff42a224 */ /* 0x000fe200078e0a42 */
[----:B0-----:R-:W-:Y:S01]  /*6fe0*/  SHF.R.U32.HI R13, RZ, 0x7, R13 ;  /* 0x00000007ff0d7819 */ /* 0x001fe2000001160d */
[----:B------:R-:W-:Y:S01]  /*6ff0*/  @!P5 IMAD.MOV R68, RZ, RZ, -R68 ;  /* 0x000000ffff44d224 */ /* 0x000fe200078e0a44 */
[C---:B------:R-:W-:Y:S01]  /*7000*/  SEL R4, R74.reuse, R4, !P0 ;  /* 0x000000044a047207 */ /* 0x040fe20004000000 */
[----:B------:R-:W-:Y:S01]  /*7010*/  @!P4 IMAD.MOV R70, RZ, RZ, -R70 ;  /* 0x000000ffff46c224 */ /* 0x000fe200078e0a46 */
[C---:B------:R-:W-:Y:S01]  /*7020*/  SEL R238, R74.reuse, R238, !P0 ;  /* 0x000000ee4aee7207 */ /* 0x040fe20004000000 */
[----:B------:R-:W-:Y:S01]  /*7030*/  @!P3 IMAD.MOV R8, RZ, RZ, -R8 ;  /* 0x000000ffff08b224 */ /* 0x000fe200078e0a08 */
[----:B------:R-:W-:-:S02]  /*7040*/  SEL R228, R74, R228, !P0 ;  /* 0x000000e44ae47207 */ /* 0x000fc40004000000 */
[C---:B------:R-:W-:Y:S02]  /*7050*/  SEL R218, R74.reuse, R218, !P0 ;  /* 0x000000da4ada7207 */ /* 0x040fe40004000000 */
[C---:B------:R-:W-:Y:S02]  /*7060*/  SEL R240, R74.reuse, R240, !P0 ;  /* 0x000000f04af07207 */ /* 0x040fe40004000000 */
[----:B------:R-:W-:Y:S02]  /*7070*/  SGXT.U32 R13, R13, 0x1 ;  /* 0x000000010d0d781a */ /* 0x000fe40000000000 */
[C---:B------:R-:W-:Y:S02]  /*7080*/  SEL R5, R74.reuse, R5, !P0 ;  /* 0x000000054a057207 */ /* 0x040fe40004000000 */
[C---:B------:R-:W-:Y:S02]  /*7090*/  SEL R230, R74.reuse, R230, !P0 ;  /* 0x000000e64ae67207 */ /* 0x040fe40004000000 */
[----:B------:R-:W-:-:S02]  /*70a0*/  SEL R72, R74, R72, !P0 ;  /* 0x000000484a487207 */ /* 0x000fc40004000000 */
[----:B------:R-:W-:Y:S01]  /*70b0*/  SEL R220, R74, R220, !P0 ;  /* 0x000000dc4adc7207 */ /* 0x000fe20004000000 */
[----:B--2---:R-:W-:-:S05]  /*70c0*/  IMAD R11, R153, UR8, RZ ;  /* 0x00000008990b7c24 */ /* 0x004fca000f8e02ff */
[C---:B------:R-:W-:Y:S01]  /*70d0*/  LEA R12, P6, R11.reuse, UR4, 0x1 ;  /* 0x000000040b0c7c11 */ /* 0x040fe2000f8c08ff */
[----:B------:R-:W-:Y:S01]  /*70e0*/  IMAD R39, RZ, RZ, -UR7 ;  /* 0x80000007ff277e24 */ /* 0x000fe2000f8e02ff */
[----:B------:R-:W-:Y:S01]  /*70f0*/  SEL R222, R74, R222, !P0 ;  /* 0x000000de4ade7207 */ /* 0x000fe20004000000 */
[----:B------:R-:W-:Y:S01]  /*7100*/  ULDC UR4, c[0x0][0x234] ;  /* 0x00008d0000047ab9 */ /* 0x000fe20000000800 */
[----:B------:R-:W-:Y:S01]  /*7110*/  LEA.HI.X.SX32 R11, R11, UR5, 0x1, P6 ;  /* 0x000000050b0b7c11 */ /* 0x000fe2000b0f0eff */
[----:B------:R-:W-:Y:S02]  /*7120*/  ULDC UR5, c[0x0][0x240] ;  /* 0x0000900000057ab9 */ /* 0x000fe40000000800 */
[----:B------:R-:W-:Y:S02]  /*7130*/  IMAD R6, R6, UR5, RZ ;  /* 0x0000000506067c24 */ /* 0x000fe4000f8e02ff */
[----:B------:R-:W-:Y:S02]  /*7140*/  IMAD R7, R7, UR5, RZ ;  /* 0x0000000507077c24 */ /* 0x000fe4000f8e02ff */
[----:B------:R-:W-:Y:S01]  /*7150*/  IMAD R224, R224, UR5, RZ ;  /* 0x00000005e0e07c24 */ /* 0x000fe2000f8e02ff */
[-C--:B------:R-:W-:Y:S01]  /*7160*/  LEA R10, P2, R6, R12.reuse, 0x1 ;  /* 0x0000000c060a7211 */ /* 0x080fe200078408ff */
[----:B------:R-:W-:Y:S01]  /*7170*/  IMAD R214, R214, UR5, RZ ;  /* 0x00000005d6d67c24 */ /* 0x000fe2000f8e02ff */
[----:B------:R-:W-:Y:S01]  /*7180*/  LEA R213, P1, R7, R12, 0x1 ;  /* 0x0000000c07d57211 */ /* 0x000fe200078208ff */
[----:B------:R-:W-:Y:S01]  /*7190*/  IMAD R226, R226, UR5, RZ ;  /* 0x00000005e2e27c24 */ /* 0x000fe2000f8e02ff */
[----:B------:R-:W-:Y:S01]  /*71a0*/  SEL R232, R74, R232, !P0 ;  /* 0x000000e84ae87207 */ /* 0x000fe20004000000 */
[----:B------:R-:W-:Y:S01]  /*71b0*/  IMAD R216, R216, UR5, RZ ;  /* 0x00000005d8d87c24 */ /* 0x000fe2000f8e02ff */
[----:B------:R-:W-:Y:S01]  /*71c0*/  SEL R234, R74, R234, !P0 ;  /* 0x000000ea4aea7207 */ /* 0x000fe20004000000 */
[----:B------:R-:W-:Y:S01]  /*71d0*/  IMAD R4, R4, UR5, RZ ;  /* 0x0000000504047c24 */ /* 0x000fe2000f8e02ff */
[----:B------:R-:W-:Y:S01]  /*71e0*/  SEL R236, R74, R236, !P0 ;  /* 0x000000ec4aec7207 */ /* 0x000fe20004000000 */
[----:B------:R-:W-:Y:S01]  /*71f0*/  IMAD R238, R238, UR5, RZ ;  /* 0x00000005eeee7c24 */ /* 0x000fe2000f8e02ff */
[----:B------:R-:W-:-:S02]  /*7200*/  SEL R242, R74, R242, !P0 ;  /* 0x000000f24af27207 */ /* 0x000fc40004000000 */
[C---:B------:R-:W-:Y:S02]  /*7210*/  SEL R244, R74.reuse, R244, !P0 ;  /* 0x000000f44af47207 */ /* 0x040fe40004000000 */
[C---:B------:R-:W-:Y:S02]  /*7220*/  SEL R246, R74.reuse, R246, !P0 ;  /* 0x000000f64af67207 */ /* 0x040fe40004000000 */
[C---:B------:R-:W-:Y:S02]  /*7230*/  SEL R248, R74.reuse, R248, !P0 ;  /* 0x000000f84af87207 */ /* 0x040fe40004000000 */
[C---:B------:R-:W-:Y:S02]  /*7240*/  SEL R250, R74.reuse, R250, !P0 ;  /* 0x000000fa4afa7207 */ /* 0x040fe40004000000 */
[C---:B------:R-:W-:Y:S02]  /*7250*/  SEL R252, R74.reuse, R252, !P0 ;  /* 0x000000fc4afc7207 */ /* 0x040fe40004000000 */
        /* <DEDUP_REMOVED lines=101> */
[----:B------:R-:W-:Y:S02]  /*78b0*/  SEL R70, R74, R70, !P0 ;  /* 0x000000464a467207 */ /* 0x000fe40004000000 */
[----:B------:R-:W-:Y:S01]  /*78c0*/  LEA.HI.X.SX32 R6, R6, R11, 0x1, P2 ;  /* 0x0000000b06067211 */ /* 0x000fe200010f0eff */
[----:B------:R-:W-:Y:S01]  /*78d0*/  IMAD R228, R228, UR5, RZ ;  /* 0x00000005e4e47c24 */ /* 0x000fe2000f8e02ff */
[----:B------:R-:W-:-:S02]  /*78e0*/  SEL R74, R74, R8, !P0 ;  /* 0x000000084a4a7207 */ /* 0x000fc40004000000 */
[-C--:B------:R-:W-:Y:S01]  /*78f0*/  LEA R225, P2, R224, R12.reuse, 0x1 ;  /* 0x0000000ce0e17211 */ /* 0x080fe200078408ff */
[----:B------:R-:W-:Y:S01]  /*7900*/  IMAD R218, R218, UR5, RZ ;  /* 0x00000005dada7c24 */ /* 0x000fe2000f8e02ff */
[-C--:B------:R-:W-:Y:S01]  /*7910*/  LEA R215, P0, R214, R12.reuse, 0x1 ;  /* 0x0000000cd6d77211 */ /* 0x080fe200078008ff */
[----:B------:R-:W-:Y:S01]  /*7920*/  IMAD R240, R240, UR5, RZ ;  /* 0x00000005f0f07c24 */ /* 0x000fe2000f8e02ff */
[----:B------:R-:W-:Y:S01]  /*7930*/  LEA.HI.X.SX32 R7, R7, R11, 0x1, P1 ;  /* 0x0000000b07077211 */ /* 0x000fe200008f0eff */
[----:B------:R-:W-:Y:S01]  /*7940*/  IMAD R5, R5, UR5, RZ ;  /* 0x0000000505057c24 */ /* 0x000fe2000f8e02ff */
[----:B------:R-:W-:Y:S01]  /*7950*/  LOP3.LUT R9, R13, 0x7e, RZ, 0xfc, !PT ;  /* 0x0000007e0d097812 */ /* 0x000fe200078efcff */
[----:B------:R-:W-:Y:S01]  /*7960*/  IMAD R230, R230, UR5, RZ ;  /* 0x00000005e6e67c24 */ /* 0x000fe2000f8e02ff */
[-C--:B------:R-:W-:Y:S01]  /*7970*/  LEA R227, P1, R226, R12.reuse, 0x1 ;  /* 0x0000000ce2e37211 */ /* 0x080fe200078208ff */
[----:B------:R-:W-:Y:S01]  /*7980*/  IMAD R220, R220, UR5, RZ ;  /* 0x00000005dcdc7c24 */ /* 0x000fe2000f8e02ff */
[-C--:B------:R-:W-:Y:S01]  /*7990*/  LEA R217, P6, R216, R12.reuse, 0x1 ;  /* 0x0000000cd8d97211 */ /* 0x080fe200078c08ff */
[----:B------:R-:W-:Y:S01]  /*79a0*/  IMAD R252, R252, UR5, RZ ;  /* 0x00000005fcfc7c24 */ /* 0x000fe2000f8e02ff */
[----:B------:R-:W-:-:S02]  /*79b0*/  LEA R8, P4, R4, R12, 0x1 ;  /* 0x0000000c04087211 */ /* 0x000fc400078808ff */
[-C--:B------:R-:W-:Y:S01]  /*79c0*/  LEA.HI.X.SX32 R224, R224, R11.reuse, 0x1, P2 ;  /* 0x0000000be0e07211 */ /* 0x080fe200010f0eff */
[----:B------:R-:W-:Y:S01]  /*79d0*/  IMAD R242, R242, UR5, RZ ;  /* 0x00000005f2f27c24 */ /* 0x000fe2000f8e02ff */
[-C--:B------:R-:W-:Y:S02]  /*79e0*/  LEA.HI.X.SX32 R214, R214, R11.reuse, 0x1, P0 ;  /* 0x0000000bd6d67211 */ /* 0x080fe400000f0eff */
[-C--:B------:R-:W-:Y:S01]  /*79f0*/  LEA R239, P2, R238, R12.reuse, 0x1 ;  /* 0x0000000ceeef7211 */ /* 0x080fe200078408ff */
[----:B------:R-:W-:Y:S01]  /*7a00*/  IMAD R14, R9, UR7, RZ ;  /* 0x00000007090e7c24 */ /* 0x000fe2000f8e02ff */
[-C--:B------:R-:W-:Y:S01]  /*7a10*/  LEA R229, P0, R228, R12.reuse, 0x1 ;  /* 0x0000000ce4e57211 */ /* 0x080fe200078008ff */
[----:B------:R-:W-:Y:S01]  /*7a20*/  IMAD R232, R232, UR5, RZ ;  /* 0x00000005e8e87c24 */ /* 0x000fe2000f8e02ff */
[-C--:B------:R-:W-:Y:S01]  /*7a30*/  LEA.HI.X.SX32 R226, R226, R11.reuse, 0x1, P1 ;  /* 0x0000000be2e27211 */ /* 0x080fe200008f0eff */
[----:B------:R-:W-:Y:S01]  /*7a40*/  IMAD R139, R139, UR5, RZ ;  /* 0x000000058b8b7c24 */ /* 0x000fe2000f8e02ff */
[-C--:B------:R-:W-:Y:S01]  /*7a50*/  LEA R219, P5, R218, R12.reuse, 0x1 ;  /* 0x0000000cdadb7211 */ /* 0x080fe200078a08ff */
[----:B------:R-:W-:Y:S01]  /*7a60*/  IMAD R222, R222, UR5, RZ ;  /* 0x00000005dede7c24 */ /* 0x000fe2000f8e02ff */
[----:B------:R-:W-:Y:S01]  /*7a70*/  LEA.HI.X.SX32 R216, R216, R11, 0x1, P6 ;  /* 0x0000000bd8d87211 */ /* 0x000fe200030f0eff */
[----:B------:R-:W-:Y:S01]  /*7a80*/  IMAD R244, R244, UR5, RZ ;  /* 0x00000005f4f47c24 */ /* 0x000fe2000f8e02ff */
[-C--:B------:R-:W-:Y:S01]  /*7a90*/  LEA R241, P1, R240, R12.reuse, 0x1 ;  /* 0x0000000cf0f17211 */ /* 0x080fe200078208ff */
[----:B------:R-:W-:Y:S01]  /*7aa0*/  IMAD R234, R234, UR5, RZ ;  /* 0x00000005eaea7c24 */ /* 0x000fe2000f8e02ff */
[----:B------:R-:W-:-:S02]  /*7ab0*/  LEA R9, P3, R5, R12, 0x1 ;  /* 0x0000000c05097211 */ /* 0x000fc400078608ff */
[-C--:B------:R-:W-:Y:S02]  /*7ac0*/  LEA.HI.X.SX32 R4, R4, R11.reuse, 0x1, P4 ;  /* 0x0000000b04047211 */ /* 0x080fe400020f0eff */
[-C--:B------:R-:W-:Y:S02]  /*7ad0*/  LEA R231, P6, R230, R12.reuse, 0x1 ;  /* 0x0000000ce6e77211 */ /* 0x080fe400078c08ff */
[-C--:B------:R-:W-:Y:S02]  /*7ae0*/  LEA R221, P4, R220, R12.reuse, 0x1 ;  /* 0x0000000cdcdd7211 */ /* 0x080fe400078808ff */
[-C--:B------:R-:W-:Y:S01]  /*7af0*/  LEA.HI.X.SX32 R238, R238, R11.reuse, 0x1, P2 ;  /* 0x0000000beeee7211 */ /* 0x080fe200010f0eff */
[----:B------:R-:W-:Y:S01]  /*7b00*/  IMAD R138, R138, UR5, RZ ;  /* 0x000000058a8a7c24 */ /* 0x000fe2000f8e02ff */
[-C--:B------:R-:W-:Y:S02]  /*7b10*/  LEA.HI.X.SX32 R228, R228, R11.reuse, 0x1, P0 ;  /* 0x0000000be4e47211 */ /* 0x080fe400000f0eff */
[----:B------:R-:W-:Y:S01]  /*7b20*/  LEA R153, P2, R252, R12, 0x1 ;  /* 0x0000000cfc997211 */ /* 0x000fe200078408ff */
[----:B------:R-:W-:Y:S01]  /*7b30*/  IMAD R246, R246, UR5, RZ ;  /* 0x00000005f6f67c24 */ /* 0x000fe2000f8e02ff */
[----:B------:R-:W-:-:S02]  /*7b40*/  LEA.HI.X.SX32 R218, R218, R11, 0x1, P5 ;  /* 0x0000000bdada7211 */ /* 0x000fc400028f0eff */
[-C--:B------:R-:W-:Y:S02]  /*7b50*/  LEA R243, P0, R242, R12.reuse, 0x1 ;  /* 0x0000000cf2f37211 */ /* 0x080fe400078008ff */
[-C--:B------:R-:W-:Y:S01]  /*7b60*/  LEA.HI.X.SX32 R240, R240, R11.reuse, 0x1, P1 ;  /* 0x0000000bf0f07211 */ /* 0x080fe200008f0eff */
[----:B------:R-:W-:Y:S01]  /*7b70*/  IMAD R236, R236, UR5, RZ ;  /* 0x00000005ecec7c24 */ /* 0x000fe2000f8e02ff */
[-C--:B------:R-:W-:Y:S01]  /*7b80*/  LEA.HI.X.SX32 R5, R5, R11.reuse, 0x1, P3 ;  /* 0x0000000b05057211 */ /* 0x080fe200018f0eff */
[----:B------:R-:W-:Y:S01]  /*7b90*/  IMAD R137, R137, UR5, RZ ;  /* 0x0000000589897c24 */ /* 0x000fe2000f8e02ff */
[-C--:B------:R-:W-:Y:S02]  /*7ba0*/  LEA R233, P5, R232, R12.reuse, 0x1 ;  /* 0x0000000ce8e97211 */ /* 0x080fe400078a08ff */
[----:B------:R-:W-:Y:S02]  /*7bb0*/  LEA.HI.X.SX32 R230, R230, R11, 0x1, P6 ;  /* 0x0000000be6e67211 */ /* 0x000fe400030f0eff */
[-C--:B------:R-:W-:Y:S01]  /*7bc0*/  LEA R152, P1, R139, R12.reuse, 0x1 ;  /* 0x0000000c8b987211 */ /* 0x080fe200078208ff */
[----:B------:R-:W-:Y:S01]  /*7bd0*/  IMAD R248, R248, UR5, RZ ;  /* 0x00000005f8f87c24 */ /* 0x000fe2000f8e02ff */
[----:B------:R-:W-:-:S02]  /*7be0*/  LEA R223, P3, R222, R12, 0x1 ;  /* 0x0000000cdedf7211 */ /* 0x000fc400078608ff */
[-C--:B------:R-:W-:Y:S02]  /*7bf0*/  LEA.HI.X.SX32 R220, R220, R11.reuse, 0x1, P4 ;  /* 0x0000000bdcdc7211 */ /* 0x080fe400020f0eff */
[-C--:B------:R-:W-:Y:S01]  /*7c00*/  LEA R245, P6, R244, R12.reuse, 0x1 ;  /* 0x0000000cf4f57211 */ /* 0x080fe200078c08ff */
[----:B------:R0:W-:Y:S01]  /*7c10*/  STL [R1], R153 ;  /* 0x0000009901007387 */ /* 0x0001e20000100800 */
[-C--:B------:R-:W-:Y:S02]  /*7c20*/  LEA R235, P4, R234, R12.reuse, 0x1 ;  /* 0x0000000ceaeb7211 */ /* 0x080fe400078808ff */
[-C--:B------:R-:W-:Y:S01]  /*7c30*/  LEA.HI.X.SX32 R242, R242, R11.reuse, 0x1, P0 ;  /* 0x0000000bf2f27211 */ /* 0x080fe200000f0eff */
[----:B------:R-:W-:Y:S01]  /*7c40*/  IMAD R136, R136, UR5, RZ ;  /* 0x0000000588887c24 */ /* 0x000fe2000f8e02ff */
[-C--:B------:R-:W-:Y:S01]  /*7c50*/  LEA.HI.X.SX32 R232, R232, R11.reuse, 0x1, P5 ;  /* 0x0000000be8e87211 */ /* 0x080fe200028f0eff */
[----:B------:R1:W-:Y:S01]  /*7c60*/  STL [R1+0x8], R152 ;  /* 0x0000089801007387 */ /* 0x0003e20000100800 */
[----:B------:R-:W-:Y:S01]  /*7c70*/  LEA.HI.X.SX32 R222, R222, R11, 0x1, P3 ;  /* 0x0000000bdede7211 */ /* 0x000fe200018f0eff */
[----:B------:R-:W-:Y:S01]  /*7c80*/  IMAD R250, R250, UR5, RZ ;  /* 0x00000005fafa7c24 */ /* 0x000fe2000f8e02ff */
[----:B------:R-:W-:-:S02]  /*7c90*/  LEA R247, P5, R246, R12, 0x1 ;  /* 0x0000000cf6f77211 */ /* 0x000fc400078a08ff */
[-C--:B0-----:R-:W-:Y:S02]  /*7ca0*/  LEA R153, P0, R138, R12.reuse, 0x1 ;  /* 0x0000000c8a997211 */ /* 0x081fe400078008ff */
[-C--:B------:R-:W-:Y:S01]  /*7cb0*/  LEA.HI.X.SX32 R244, R244, R11.reuse, 0x1, P6 ;  /* 0x0000000bf4f47211 */ /* 0x080fe200030f0eff */
[----:B------:R-:W-:Y:S01]  /*7cc0*/  IMAD R135, R135, UR5, RZ ;  /* 0x0000000587877c24 */ /* 0x000fe2000f8e02ff */
[-C--:B------:R-:W-:Y:S02]  /*7cd0*/  LEA R237, P3, R236, R12.reuse, 0x1 ;  /* 0x0000000ceced7211 */ /* 0x080fe400078608ff */
[-C--:B------:R-:W-:Y:S02]  /*7ce0*/  LEA.HI.X.SX32 R234, R234, R11.reuse, 0x1, P4 ;  /* 0x0000000beaea7211 */ /* 0x080fe400020f0eff */
[-C--:B-1----:R-:W-:Y:S02]  /*7cf0*/  LEA R152, P6, R137, R12.reuse, 0x1 ;  /* 0x0000000c89987211 */ /* 0x082fe400078c08ff */
[-C--:B------:R-:W-:Y:S01]  /*7d00*/  LEA R249, P4, R248, R12.reuse, 0x1 ;  /* 0x0000000cf8f97211 */ /* 0x080fe200078808ff */
[----:B------:R0:W-:Y:S01]  /*7d10*/  STL [R1+0x10], R153 ;  /* 0x0000109901007387 */ /* 0x0001e20000100800 */
[-C--:B------:R-:W-:Y:S01]  /*7d20*/  LEA.HI.X.SX32 R246, R246, R11.reuse, 0x1, P5 ;  /* 0x0000000bf6f67211 */ /* 0x080fe200028f0eff */
[----:B------:R-:W-:Y:S01]  /*7d30*/  IMAD R134, R134, UR5, RZ ;  /* 0x0000000586867c24 */ /* 0x000fe2000f8e02ff */
[----:B------:R-:W-:Y:S01]  /*7d40*/  LEA.HI.X.SX32 R236, R236, R11, 0x1, P3 ;  /* 0x0000000becec7211 */ /* 0x000fe200018f0eff */
[----:B------:R1:W-:Y:S01]  /*7d50*/  STL [R1+0x18], R152 ;  /* 0x0000189801007387 */ /* 0x0003e20000100800 */
[----:B------:R-:W-:-:S02]  /*7d60*/  LEA R251, P3, R250, R12, 0x1 ;  /* 0x0000000cfafb7211 */ /* 0x000fc400078608ff */
[----:B------:R-:W-:Y:S02]  /*7d70*/  LEA.HI.X.SX32 R248, R248, R11, 0x1, P4 ;  /* 0x0000000bf8f87211 */ /* 0x000fe400020f0eff */
[-C--:B0-----:R-:W-:Y:S01]  /*7d80*/  LEA R153, P5, R136, R12.reuse, 0x1 ;  /* 0x0000000c88997211 */ /* 0x081fe200078a08ff */
[----:B------:R-:W-:Y:S01]  /*7d90*/  IMAD R133, R133, UR5, RZ ;  /* 0x0000000585857c24 */ /* 0x000fe2000f8e02ff */
[----:B-1----:R-:W-:-:S03]  /*7da0*/  LEA R152, P4, R135, R12, 0x1 ;  /* 0x0000000c87987211 */ /* 0x002fc600078808ff */
[----:B------:R0:W-:Y:S01]  /*7db0*/  STL [R1+0x20], R153 ;  /* 0x0000209901007387 */ /* 0x0001e20000100800 */
[-C--:B------:R-:W-:Y:S01]  /*7dc0*/  LEA.HI.X.SX32 R250, R250, R11.reuse, 0x1, P3 ;  /* 0x0000000bfafa7211 */ /* 0x080fe200018f0eff */
[----:B------:R-:W-:Y:S01]  /*7dd0*/  IMAD R132, R132, UR5, RZ ;  /* 0x0000000584847c24 */ /* 0x000fe2000f8e02ff */
[-C--:B------:R-:W-:Y:S01]  /*7de0*/  LEA.HI.X.SX32 R252, R252, R11.reuse, 0x1, P2 ;  /* 0x0000000bfcfc7211 */ /* 0x080fe200010f0eff */
[----:B------:R1:W-:Y:S01]  /*7df0*/  STL [R1+0x28], R152 ;  /* 0x0000289801007387 */ /* 0x0003e20000100800 */
[----:B------:R-:W-:Y:S02]  /*7e00*/  LEA.HI.X.SX32 R154, R139, R11, 0x1, P1 ;  /* 0x0000000b8b9a7211 */ /* 0x000fe400008f0eff */
[-C--:B0-----:R-:W-:Y:S02]  /*7e10*/  LEA R153, P3, R134, R12.reuse, 0x1 ;  /* 0x0000000c86997211 */ /* 0x081fe400078608ff */
[----:B-1----:R-:W-:-:S03]  /*7e20*/  LEA R152, P2, R133, R12, 0x1 ;  /* 0x0000000c85987211 */ /* 0x002fc600078408ff */
[----:B------:R0:W-:Y:S01]  /*7e30*/  STL [R1+0x30], R153 ;  /* 0x0000309901007387 */ /* 0x0001e20000100800 */
[----:B------:R-:W-:-:S03]  /*7e40*/  IMAD R131, R131, UR5, RZ ;  /* 0x0000000583837c24 */ /* 0x000fc6000f8e02ff */
[----:B------:R1:W-:Y:S01]  /*7e50*/  STL [R1+0x38], R152 ;  /* 0x0000389801007387 */ /* 0x0003e20000100800 */
[----:B------:R-:W-:Y:S01]  /*7e60*/  IMAD R130, R130, UR5, RZ ;  /* 0x0000000582827c24 */ /* 0x000fe2000f8e02ff */
[----:B0-----:R-:W-:Y:S02]  /*7e70*/  LEA R153, P1, R132, R12, 0x1 ;  /* 0x0000000c84997211 */ /* 0x001fe400078208ff */
[----:B------:R0:W-:Y:S01]  /*7e80*/  STL [R1+0x4], R154 ;  /* 0x0000049a01007387 */ /* 0x0001e20000100800 */
[----:B-1----:R-:W-:-:S03]  /*7e90*/  LEA.HI.X.SX32 R152, R138, R11, 0x1, P0 ;  /* 0x0000000b8a987211 */ /* 0x002fc600000f0eff */
[----:B------:R1:W-:Y:S01]  /*7ea0*/  STL [R1+0x40], R153 ;  /* 0x0000409901007387 */ /* 0x0003e20000100800 */
[----:B------:R-:W-:-:S03]  /*7eb0*/  IMAD R129, R129, UR5, RZ ;  /* 0x0000000581817c24 */ /* 0x000fc6000f8e02ff */
[----:B------:R2:W-:Y:S01]  /*7ec0*/  STL [R1+0xc], R152 ;  /* 0x00000c9801007387 */ /* 0x0005e20000100800 */
[----:B0-----:R-:W-:Y:S02]  /*7ed0*/  LEA R154, P0, R131, R12, 0x1 ;  /* 0x0000000c839a7211 */ /* 0x001fe400078008ff */
[----:B-1----:R-:W-:-:S03]  /*7ee0*/  LEA.HI.X.SX32 R153, R137, R11, 0x1, P6 ;  /* 0x0000000b89997211 */ /* 0x002fc600030f0eff */
[----:B------:R0:W-:Y:S01]  /*7ef0*/  STL [R1+0x48], R154 ;  /* 0x0000489a01007387 */ /* 0x0001e20000100800 */
[----:B--2---:R-:W-:-:S03]  /*7f00*/  LEA R152, P6, R130, R12, 0x1 ;  /* 0x0000000c82987211 */ /* 0x004fc600078c08ff */
[----:B------:R1:W-:Y:S01]  /*7f10*/  STL [R1+0x14], R153 ;  /* 0x0000149901007387 */ /* 0x0003e20000100800 */
[----:B------:R-:W-:-:S03]  /*7f20*/  IMAD R128, R128, UR5, RZ ;  /* 0x0000000580807c24 */ /* 0x000fc6000f8e02ff */
[----:B------:R2:W-:Y:S01]  /*7f30*/  STL [R1+0x50], R152 ;  /* 0x0000509801007387 */ /* 0x0005e20000100800 */
[----:B0-----:R-:W-:Y:S01]  /*7f40*/  LEA.HI.X.SX32 R154, R136, R11, 0x1, P5 ;  /* 0x0000000b889a7211 */ /* 0x001fe200028f0eff */
[----:B------:R-:W-:Y:S01]  /*7f50*/  IMAD R127, R127, UR5, RZ ;  /* 0x000000057f7f7c24 */ /* 0x000fe2000f8e02ff */
[----:B-1----:R-:W-:-:S03]  /*7f60*/  LEA R153, P5, R129, R12, 0x1 ;  /* 0x0000000c81997211 */ /* 0x002fc600078a08ff */
[----:B------:R0:W-:Y:S01]  /*7f70*/  STL [R1+0x1c], R154 ;  /* 0x00001c9a01007387 */ /* 0x0001e20000100800 */
[----:B--2---:R-:W-:-:S03]  /*7f80*/  LEA.HI.X.SX32 R152, R135, R11, 0x1, P4 ;  /* 0x0000000b87987211 */ /* 0x004fc600020f0eff */
        /* <DEDUP_REMOVED lines=457> */
[----:B------:R1:W-:Y:S04]  /*9c20*/  STL [R1+0x2fc], R153 ;  /* 0x0002fc9901007387 */ /* 0x0003e80000100800 */
[----:B------:R2:W-:Y:S01]  /*9c30*/  STL [R1+0x540], R152 ;  /* 0x0005409801007387 */ /* 0x0005e20000100800 */
[----:B0-----:R-:W-:Y:S02]  /*9c40*/  LEA.HI.X.SX32 R154, R58, R11, 0x1, P3 ;  /* 0x0000000b3a9a7211 */ /* 0x001fe400018f0eff */
[----:B-1----:R-:W-:-:S03]  /*9c50*/  LEA R153, P3, R74, R12, 0x1 ;  /* 0x0000000c4a997211 */ /* 0x002fc600078608ff */
[----:B------:R0:W-:Y:S01]  /*9c60*/  STL [R1+0x304], R154 ;  /* 0x0003049a01007387 */ /* 0x0001e20000100800 */
[-C--:B--2---:R-:W-:Y:S01]  /*9c70*/  LEA.HI.X.SX32 R152, R60, R11.reuse, 0x1, P2 ;  /* 0x0000000b3c987211 */ /* 0x084fe200010f0eff */
[C---:B------:R-:W-:Y:S02]  /*9c80*/  IMAD R37, R39.reuse, 0x2, R14 ;  /* 0x0000000227257824 */ /* 0x040fe400078e020e */
[----:B------:R1:W-:Y:S01]  /*9c90*/  STL [R1+0x538], R153 ;  /* 0x0005389901007387 */ /* 0x0003e20000100800 */
[----:B------:R-:W-:Y:S01]  /*9ca0*/  IMAD R34, R34, UR4, RZ ;  /* 0x0000000422227c24 */ /* 0x000fe2000f8e02ff */
[-C--:B0-----:R-:W-:Y:S02]  /*9cb0*/  LEA.HI.X.SX32 R154, R62, R11.reuse, 0x1, P1 ;  /* 0x0000000b3e9a7211 */ /* 0x081fe400008f0eff */
[----:B------:R0:W-:Y:S01]  /*9cc0*/  STL [R1+0x30c], R152 ;  /* 0x00030c9801007387 */ /* 0x0001e20000100800 */
[----:B------:R-:W-:Y:S01]  /*9cd0*/  IMAD R64, R39, 0x2, R37 ;  /* 0x0000000227407824 */ /* 0x000fe200078e0225 */
[----:B-1----:R-:W-:-:S02]  /*9ce0*/  LEA.HI.X.SX32 R153, R66, R11, 0x1, P0 ;  /* 0x0000000b42997211 */ /* 0x002fc400000f0eff */
[----:B------:R1:W-:Y:S01]  /*9cf0*/  STL [R1+0x314], R154 ;  /* 0x0003149a01007387 */ /* 0x0003e20000100800 */
[----:B0-----:R-:W-:-:S03]  /*9d00*/  LEA.HI.X.SX32 R152, R68, R11, 0x1, P6 ;  /* 0x0000000b44987211 */ /* 0x001fc600030f0eff */
[----:B------:R0:W-:Y:S01]  /*9d10*/  STL [R1+0x31c], R153 ;  /* 0x00031c9901007387 */ /* 0x0001e20000100800 */
[----:B------:R-:W-:Y:S01]  /*9d20*/  IMAD R15, R39, 0x2, R64 ;  /* 0x00000002270f7824 */ /* 0x000fe200078e0240 */
[----:B------:R-:W-:Y:S02]  /*9d30*/  LEA R12, P2, R34, UR10, 0x1 ;  /* 0x0000000a220c7c11 */ /* 0x000fe4000f8408ff */
[-C--:B-1----:R-:W-:Y:S01]  /*9d40*/  LEA.HI.X.SX32 R154, R70, R11.reuse, 0x1, P5 ;  /* 0x0000000b469a7211 */ /* 0x082fe200028f0eff */
[----:B------:R1:W-:Y:S01]  /*9d50*/  STL [R1+0x528], R152 ;  /* 0x0005289801007387 */ /* 0x0003e20000100800 */
[----:B0-----:R-:W-:-:S03]  /*9d60*/  LEA.HI.X.SX32 R153, R72, R11, 0x1, P4 ;  /* 0x0000000b48997211 */ /* 0x001fc600020f0eff */
[----:B------:R0:W-:Y:S01]  /*9d70*/  STL [R1+0x530], R154 ;  /* 0x0005309a01007387 */ /* 0x0001e20000100800 */
[C---:B------:R-:W-:Y:S01]  /*9d80*/  IMAD R16, R39.reuse, 0x2, R15 ;  /* 0x0000000227107824 */ /* 0x040fe200078e020f */
[----:B-1----:R-:W-:Y:S02]  /*9d90*/  LEA.HI.X.SX32 R152, R74, R11, 0x1, P3 ;  /* 0x0000000b4a987211 */ /* 0x002fe400018f0eff */
[----:B------:R1:W-:Y:S01]  /*9da0*/  STL [R1+0x53c], R153 ;  /* 0x00053c9901007387 */ /* 0x0003e20000100800 */
[----:B------:R-:W-:Y:S01]  /*9db0*/  IMAD R17, R39, 0x2, R16 ;  /* 0x0000000227117824 */ /* 0x000fe200078e0210 */
[-C--:B0-----:R-:W-:Y:S02]  /*9dc0*/  LEA R154, P3, R14, R12.reuse, 0x1 ;  /* 0x0000000c0e9a7211 */ /* 0x081fe400078608ff */
[----:B------:R0:W-:Y:S01]  /*9dd0*/  STL [R1+0x334], R152 ;  /* 0x0003349801007387 */ /* 0x0001e20000100800 */
[----:B-1----:R-:W-:-:S03]  /*9de0*/  LEA R153, P5, R37, R12, 0x1 ;  /* 0x0000000c25997211 */ /* 0x002fc600078a08ff */
[----:B------:R1:W-:Y:S01]  /*9df0*/  STL [R1+0x33c], R154 ;  /* 0x00033c9a01007387 */ /* 0x0003e20000100800 */
[----:B0-----:R-:W-:-:S03]  /*9e00*/  LEA R152, P4, R64, R12, 0x1 ;  /* 0x0000000c40987211 */ /* 0x001fc600078808ff */
[----:B------:R0:W-:Y:S01]  /*9e10*/  STL [R1+0x344], R153 ;  /* 0x0003449901007387 */ /* 0x0001e20000100800 */
[----:B------:R-:W-:Y:S01]  /*9e20*/  IMAD R18, R39, 0x2, R17 ;  /* 0x0000000227127824 */ /* 0x000fe200078e0211 */
[----:B------:R-:W-:Y:S02]  /*9e30*/  LEA.HI.X.SX32 R11, R34, UR11, 0x1, P2 ;  /* 0x0000000b220b7c11 */ /* 0x000fe400090f0eff */
[-C--:B-1----:R-:W-:Y:S01]  /*9e40*/  LEA R154, P0, R15, R12.reuse, 0x1 ;  /* 0x0000000c0f9a7211 */ /* 0x082fe200078008ff */
[----:B------:R1:W-:Y:S01]  /*9e50*/  STL [R1+0x34c], R152 ;  /* 0x00034c9801007387 */ /* 0x0003e20000100800 */
[----:B0-----:R-:W-:-:S03]  /*9e60*/  LEA R153, P1, R16, R12, 0x1 ;  /* 0x0000000c10997211 */ /* 0x001fc600078208ff */
[----:B------:R-:W-:Y:S01]  /*9e70*/  STL [R1+0x354], R154 ;  /* 0x0003549a01007387 */ /* 0x000fe20000100800 */
[----:B------:R-:W-:Y:S01]  /*9e80*/  IMAD R19, R39, 0x2, R18 ;  /* 0x0000000227137824 */ /* 0x000fe200078e0212 */
[-C--:B-1----:R-:W-:Y:S02]  /*9e90*/  LEA R152, P2, R17, R12.reuse, 0x1 ;  /* 0x0000000c11987211 */ /* 0x082fe400078408ff */
[----:B------:R0:W-:Y:S01]  /*9ea0*/  STL [R1+0x35c], R153 ;  /* 0x00035c9901007387 */ /* 0x0001e20000100800 */
[----:B------:R-:W-:Y:S01]  /*9eb0*/  LEA.HI.X.SX32 R14, R14, R11, 0x1, P3 ;  /* 0x0000000b0e0e7211 */ /* 0x000fe200018f0eff */
[----:B------:R-:W-:Y:S02]  /*9ec0*/  IMAD R20, R39, 0x2, R19 ;  /* 0x0000000227147824 */ /* 0x000fe400078e0213 */
[----:B------:R1:W-:Y:S01]  /*9ed0*/  STL [R1+0x364], R152 ;  /* 0x0003649801007387 */ /* 0x0003e20000100800 */
[----:B0-----:R-:W-:-:S03]  /*9ee0*/  LEA R153, P3, R18, R12, 0x1 ;  /* 0x0000000c12997211 */ /* 0x001fc600078608ff */
[----:B------:R-:W-:Y:S01]  /*9ef0*/  STL [R1+0x338], R14 ;  /* 0x0003380e01007387 */ /* 0x000fe20000100800 */
[----:B-1----:R-:W-:-:S03]  /*9f00*/  LEA.HI.X.SX32 R152, R37, R11, 0x1, P5 ;  /* 0x0000000b25987211 */ /* 0x002fc600028f0eff */
[----:B------:R0:W-:Y:S01]  /*9f10*/  STL [R1+0x36c], R153 ;  /* 0x00036c9901007387 */ /* 0x0001e20000100800 */
[----:B------:R-:W-:Y:S01]  /*9f20*/  LEA R154, P5, R19, R12, 0x1 ;  /* 0x0000000c139a7211 */ /* 0x000fe200078a08ff */
[----:B------:R-:W-:Y:S02]  /*9f30*/  IMAD R21, R39, 0x2, R20 ;  /* 0x0000000227157824 */ /* 0x000fe400078e0214 */
[----:B------:R1:W-:Y:S01]  /*9f40*/  STL [R1+0x340], R152 ;  /* 0x0003409801007387 */ /* 0x0003e20000100800 */
[----:B0-----:R-:W-:-:S03]  /*9f50*/  LEA.HI.X.SX32 R153, R64, R11, 0x1, P4 ;  /* 0x0000000b40997211 */ /* 0x001fc600020f0eff */
[----:B------:R-:W-:Y:S01]  /*9f60*/  STL [R1+0x374], R154 ;  /* 0x0003749a01007387 */ /* 0x000fe20000100800 */
[----:B-1----:R-:W-:-:S03]  /*9f70*/  LEA R152, P4, R20, R12, 0x1 ;  /* 0x0000000c14987211 */ /* 0x002fc600078808ff */
[----:B------:R0:W-:Y:S01]  /*9f80*/  STL [R1+0x348], R153 ;  /* 0x0003489901007387 */ /* 0x0001e20000100800 */
[----:B------:R-:W-:-:S03]  /*9f90*/  IMAD R22, R39, 0x2, R21 ;  /* 0x0000000227167824 */ /* 0x000fc600078e0215 */
[----:B------:R1:W-:Y:S01]  /*9fa0*/  STL [R1+0x37c], R152 ;  /* 0x00037c9801007387 */ /* 0x0003e20000100800 */
[----:B------:R-:W-:Y:S01]  /*9fb0*/  IMAD R23, R39, 0x2, R22 ;  /* 0x0000000227177824 */ /* 0x000fe200078e0216 */
[-C--:B0-----:R-:W-:Y:S02]  /*9fc0*/  LEA.HI.X.SX32 R153, R15, R11.reuse, 0x1, P0 ;  /* 0x0000000b0f997211 */ /* 0x081fe400000f0eff */
[----:B------:R-:W-:Y:S02]  /*9fd0*/  LEA R15, P0, R21, R12, 0x1 ;  /* 0x0000000c150f7211 */ /* 0x000fe400078008ff */
[----:B-1----:R-:W-:Y:S01]  /*9fe0*/  LEA.HI.X.SX32 R152, R16, R11, 0x1, P1 ;  /* 0x0000000b10987211 */ /* 0x002fe200008f0eff */
[----:B------:R-:W-:Y:S04]  /*9ff0*/  STL [R1+0x350], R153 ;  /* 0x0003509901007387 */ /* 0x000fe80000100800 */
[----:B------:R0:W-:Y:S01]  /*a000*/  STL [R1+0x384], R15 ;  /* 0x0003840f01007387 */ /* 0x0001e20000100800 */
[----:B------:R-:W-:-:S03]  /*a010*/  IMAD R24, R39, 0x2, R23 ;  /* 0x0000000227187824 */ /* 0x000fc600078e0217 */
[----:B------:R1:W-:Y:S01]  /*a020*/  STL [R1+0x358], R152 ;  /* 0x0003589801007387 */ /* 0x0003e20000100800 */
[-C--:B0-----:R-:W-:Y:S02]  /*a030*/  LEA R15, P1, R22, R12.reuse, 0x1 ;  /* 0x0000000c160f7211 */ /* 0x081fe400078208ff */
[----:B-1----:R-:W-:Y:S02]  /*a040*/  LEA.HI.X.SX32 R152, R17, R11, 0x1, P2 ;  /* 0x0000000b11987211 */ /* 0x002fe400010f0eff */
[----:B------:R-:W-:Y:S01]  /*a050*/  LEA R17, P2, R23, R12, 0x1 ;  /* 0x0000000c17117211 */ /* 0x000fe200078408ff */
[----:B------:R-:W-:Y:S01]  /*a060*/  STL [R1+0x38c], R15 ;  /* 0x00038c0f01007387 */ /* 0x000fe20000100800 */
[----:B------:R-:W-:-:S03]  /*a070*/  IMAD R25, R39, 0x2, R24 ;  /* 0x0000000227197824 */ /* 0x000fc600078e0218 */
[----:B------:R0:W-:Y:S04]  /*a080*/  STL [R1+0x360], R152 ;  /* 0x0003609801007387 */ /* 0x0001e80000100800 */
[----:B------:R1:W-:Y:S01]  /*a090*/  STL [R1+0x394], R17 ;  /* 0x0003941101007387 */ /* 0x0003e20000100800 */
[----:B------:R-:W-:Y:S01]  /*a0a0*/  IMAD R26, R39, 0x2, R25 ;  /* 0x00000002271a7824 */ /* 0x000fe200078e0219 */
[-C--:B0-----:R-:W-:Y:S02]  /*a0b0*/  LEA.HI.X.SX32 R152, R18, R11.reuse, 0x1, P3 ;  /* 0x0000000b12987211 */ /* 0x081fe400018f0eff */
[----:B------:R-:W-:Y:S02]  /*a0c0*/  LEA R18, P3, R24, R12, 0x1 ;  /* 0x0000000c18127211 */ /* 0x000fe400078608ff */
[----:B-1----:R-:W-:Y:S01]  /*a0d0*/  LEA.HI.X.SX32 R17, R19, R11, 0x1, P5 ;  /* 0x0000000b13117211 */ /* 0x002fe200028f0eff */
[----:B------:R-:W-:Y:S01]  /*a0e0*/  STL [R1+0x368], R152 ;  /* 0x0003689801007387 */ /* 0x000fe20000100800 */
[----:B------:R-:W-:-:S03]  /*a0f0*/  IMAD R27, R39, 0x2, R26 ;  /* 0x00000002271b7824 */ /* 0x000fc600078e021a */
[----:B------:R0:W-:Y:S04]  /*a100*/  STL [R1+0x39c], R18 ;  /* 0x00039c1201007387 */ /* 0x0001e80000100800 */
[----:B------:R1:W-:Y:S01]  /*a110*/  STL [R1+0x370], R17 ;  /* 0x0003701101007387 */ /* 0x0003e20000100800 */
[-C--:B0-----:R-:W-:Y:S02]  /*a120*/  LEA R18, P5, R25, R12.reuse, 0x1 ;  /* 0x0000000c19127211 */ /* 0x081fe400078a08ff */
[----:B-1----:R-:W-:Y:S02]  /*a130*/  LEA.HI.X.SX32 R17, R20, R11, 0x1, P4 ;  /* 0x0000000b14117211 */ /* 0x002fe400020f0eff */
[----:B------:R-:W-:Y:S01]  /*a140*/  LEA R20, P4, R26, R12, 0x1 ;  /* 0x0000000c1a147211 */ /* 0x000fe200078808ff */
[----:B------:R-:W-:Y:S01]  /*a150*/  STL [R1+0x3a4], R18 ;  /* 0x0003a41201007387 */ /* 0x000fe20000100800 */
[----:B------:R-:W-:-:S03]  /*a160*/  IMAD R28, R39, 0x2, R27 ;  /* 0x00000002271c7824 */ /* 0x000fc600078e021b */
[----:B------:R0:W-:Y:S01]  /*a170*/  STL [R1+0x378], R17 ;  /* 0x0003781101007387 */ /* 0x0001e20000100800 */
[----:B------:R-:W-:-:S03]  /*a180*/  IMAD R29, R39, 0x2, R28 ;  /* 0x00000002271d7824 */ /* 0x000fc600078e021c */
[----:B------:R1:W-:Y:S01]  /*a190*/  STL [R1+0x3ac], R20 ;  /* 0x0003ac1401007387 */ /* 0x0003e20000100800 */
[-C--:B0-----:R-:W-:Y:S02]  /*a1a0*/  LEA.HI.X.SX32 R17, R21, R11.reuse, 0x1, P0 ;  /* 0x0000000b15117211 */ /* 0x081fe400000f0eff */
[-C--:B------:R-:W-:Y:S02]  /*a1b0*/  LEA R21, P0, R27, R12.reuse, 0x1 ;  /* 0x0000000c1b157211 */ /* 0x080fe400078008ff */
[-C--:B-1----:R-:W-:Y:S01]  /*a1c0*/  LEA.HI.X.SX32 R20, R22, R11.reuse, 0x1, P1 ;  /* 0x0000000b16147211 */ /* 0x082fe200008f0eff */
[----:B------:R-:W-:Y:S01]  /*a1d0*/  STL [R1+0x380], R17 ;  /* 0x0003801101007387 */ /* 0x000fe20000100800 */
[----:B------:R-:W-:Y:S01]  /*a1e0*/  LEA R22, P1, R28, R12, 0x1 ;  /* 0x0000000c1c167211 */ /* 0x000fe200078208ff */
[C---:B------:R-:W-:Y:S02]  /*a1f0*/  IMAD R30, R39.reuse, 0x2, R29 ;  /* 0x00000002271e7824 */ /* 0x040fe400078e021d */
[----:B------:R0:W-:Y:S04]  /*a200*/  STL [R1+0x3b4], R21 ;  /* 0x0003b41501007387 */ /* 0x0001e80000100800 */
[----:B------:R1:W-:Y:S01]  /*a210*/  STL [R1+0x388], R20 ;  /* 0x0003881401007387 */ /* 0x0003e20000100800 */
[----:B------:R-:W-:Y:S01]  /*a220*/  IMAD R32, R39, 0x2, R30 ;  /* 0x0000000227207824 */ /* 0x000fe200078e021e */
[----:B0-----:R-:W-:-:S02]  /*a230*/  LEA.HI.X.SX32 R21, R23, R11, 0x1, P2 ;  /* 0x0000000b17157211 */ /* 0x001fc400010f0eff */
[----:B------:R0:W-:Y:S01]  /*a240*/  STL [R1+0x3bc], R22 ;  /* 0x0003bc1601007387 */ /* 0x0001e20000100800 */
[----:B-1----:R-:W-:-:S03]  /*a250*/  LEA R20, P2, R29, R12, 0x1 ;  /* 0x0000000c1d147211 */ /* 0x002fc600078408ff */
[----:B------:R1:W-:Y:S01]  /*a260*/  STL [R1+0x390], R21 ;  /* 0x0003901501007387 */ /* 0x0003e20000100800 */
[----:B------:R-:W-:-:S03]  /*a270*/  IMAD R31, R39, 0x2, R32 ;  /* 0x00000002271f7824 */ /* 0x000fc600078e0220 */
[----:B------:R2:W-:Y:S01]  /*a280*/  STL [R1+0x3c4], R20 ;  /* 0x0003c41401007387 */ /* 0x0005e20000100800 */
[----:B0-----:R-:W-:Y:S02]  /*a290*/  LEA.HI.X.SX32 R22, R24, R11, 0x1, P3 ;  /* 0x0000000b18167211 */ /* 0x001fe400018f0eff */
        /* <DEDUP_REMOVED lines=8> */
[----:B------:R-:W-:Y:S01]  /*a320*/  STL [R1+0x3d4], R22 ;  /* 0x0003d41601007387 */ /* 0x000fe20000100800 */
[----:B--2---:R-:W-:-:S03]  /*a330*/  LEA R20, P4, R31, R12, 0x1 ;  /* 0x0000000c1f147211 */ /* 0x004fc600078808ff */
[----:B------:R0:W-:Y:S01]  /*a340*/  STL [R1+0x3a8], R21 ;  /* 0x0003a81501007387 */ /* 0x0001e20000100800 */
[----:B------:R-:W-:-:S03]  /*a350*/  LEA.HI.X.SX32 R152, R27, R11, 0x1, P0 ;  /* 0x0000000b1b987211 */ /* 0x000fc600000f0eff */
[----:B------:R1:W-:Y:S01]  /*a360*/  STL [R1+0x3dc], R20 ;  /* 0x0003dc1401007387 */ /* 0x0003e20000100800 */
[----:B0-----:R-:W-:-:S03]  /*a370*/  LEA R21, P0, R40, R12, 0x1 ;  /* 0x0000000c28157211 */ /* 0x001fc600078008ff */
[----:B------:R0:W-:Y:S01]  /*a380*/  STL [R1+0x3b0], R152 ;  /* 0x0003b09801007387 */ /* 0x0001e20000100800 */
[----:B-1----:R-:W-:-:S03]  /*a390*/  LEA.HI.X.SX32 R20, R28, R11, 0x1, P1 ;  /* 0x0000000b1c147211 */ /* 0x002fc600008f0eff */
[----:B------:R1:W-:Y:S01]  /*a3a0*/  STL [R1+0x520], R21 ;  /* 0x0005201501007387 */ /* 0x0003e20000100800 */
[----:B------:R-:W-:-:S03]  /*a3b0*/  IMAD R33, R39, 0x2, R31 ;  /* 0x0000000227217824 */ /* 0x000fc600078e021f */
[----:B------:R2:W-:Y:S01]  /*a3c0*/  STL [R1+0x3b8], R20 ;  /* 0x0003b81401007387 */ /* 0x0005e20000100800 */
[----:B------:R-:W-:Y:S01]  /*a3d0*/  IMAD R34, R39, 0x2, R33 ;  /* 0x0000000227227824 */ /* 0x000fe200078e0221 */
[-C--:B0-----:R-:W-:Y:S02]  /*a3e0*/  LEA.HI.X.SX32 R152, R32, R11.reuse, 0x1, P5 ;  /* 0x0000000b20987211 */ /* 0x081fe400028f0eff */
[-C--:B-1----:R-:W-:Y:S02]  /*a3f0*/  LEA.HI.X.SX32 R21, R29, R11.reuse, 0x1, P2 ;  /* 0x0000000b1d157211 */ /* 0x082fe400010f0eff */
[----:B--2---:R-:W-:-:S03]  /*a400*/  LEA.HI.X.SX32 R20, R30, R11, 0x1, P3 ;  /* 0x0000000b1e147211 */ /* 0x004fc600018f0eff */
[----:B------:R-:W-:Y:S01]  /*a410*/  STL [R1+0x3c0], R21 ;  /* 0x0003c01501007387 */ /* 0x000fe20000100800 */
[----:B------:R-:W-:Y:S01]  /*a420*/  IMAD R35, R39, 0x2, R34 ;  /* 0x0000000227237824 */ /* 0x000fe200078e0222 */
[----:B------:R-:W-:Y:S02]  /*a430*/  LEA R153, P1, R33, R12, 0x1 ;  /* 0x0000000c21997211 */ /* 0x000fe400078208ff */
[----:B------:R0:W-:Y:S04]  /*a440*/  STL [R1+0x3c8], R20 ;  /* 0x0003c81401007387 */ /* 0x0001e80000100800 */
[----:B------:R1:W-:Y:S01]  /*a450*/  STL [R1+0x3d0], R152 ;  /* 0x0003d09801007387 */ /* 0x0003e20000100800 */
[----:B------:R-:W-:Y:S01]  /*a460*/  IMAD R36, R39, 0x2, R35 ;  /* 0x0000000227247824 */ /* 0x000fe200078e0223 */
[----:B0-----:R-:W-:-:S02]  /*a470*/  LEA.HI.X.SX32 R20, R31, R11, 0x1, P4 ;  /* 0x0000000b1f147211 */ /* 0x001fc400020f0eff */
[----:B-1----:R-:W-:-:S03]  /*a480*/  LEA R152, P2, R34, R12, 0x1 ;  /* 0x0000000c22987211 */ /* 0x002fc600078408ff */
[----:B------:R-:W-:Y:S01]  /*a490*/  STL [R1+0x3d8], R20 ;  /* 0x0003d81401007387 */ /* 0x000fe20000100800 */
[----:B------:R-:W-:-:S03]  /*a4a0*/  LEA.HI.X.SX32 R154, R40, R11, 0x1, P0 ;  /* 0x0000000b289a7211 */ /* 0x000fc600000f0eff */
[----:B------:R0:W-:Y:S01]  /*a4b0*/  STL [R1+0x3e4], R153 ;  /* 0x0003e49901007387 */ /* 0x0001e20000100800 */
[----:B------:R-:W-:-:S03]  /*a4c0*/  IMAD R14, R39, 0x2, R36 ;  /* 0x00000002270e7824 */ /* 0x000fc600078e0224 */
[----:B------:R1:W-:Y:S01]  /*a4d0*/  STL [R1+0x3ec], R152 ;  /* 0x0003ec9801007387 */ /* 0x0003e20000100800 */
[----:B0-----:R-:W-:-:S03]  /*a4e0*/  LEA.HI.X.SX32 R153, R33, R11, 0x1, P1 ;  /* 0x0000000b21997211 */ /* 0x001fc600008f0eff */
[----:B------:R0:W-:Y:S01]  /*a4f0*/  STL [R1+0x51c], R154 ;  /* 0x00051c9a01007387 */ /* 0x0001e20000100800 */
[----:B-1----:R-:W-:-:S03]  /*a500*/  LEA.HI.X.SX32 R152, R34, R11, 0x1, P2 ;  /* 0x0000000b22987211 */ /* 0x002fc600010f0eff */
[----:B------:R1:W-:Y:S01]  /*a510*/  STL [R1+0x3e0], R153 ;  /* 0x0003e09901007387 */ /* 0x0003e20000100800 */
[----:B------:R-:W-:-:S03]  /*a520*/  IMAD R37, R39, 0x2, R14 ;  /* 0x0000000227257824 */ /* 0x000fc600078e020e */
[----:B------:R2:W-:Y:S01]  /*a530*/  STL [R1+0x3e8], R152 ;  /* 0x0003e89801007387 */ /* 0x0005e20000100800 */
[-C--:B0-----:R-:W-:Y:S02]  /*a540*/  LEA R154, P0, R35, R12.reuse, 0x1 ;  /* 0x0000000c239a7211 */ /* 0x081fe400078008ff */
[-C--:B-1----:R-:W-:Y:S01]  /*a550*/  LEA R153, P1, R36, R12.reuse, 0x1 ;  /* 0x0000000c24997211 */ /* 0x082fe200078208ff */
[C---:B------:R-:W-:Y:S01]  /*a560*/  IMAD R16, R39.reuse, 0x2, R37 ;  /* 0x0000000227107824 */ /* 0x040fe200078e0225 */
[----:B--2---:R-:W-:Y:S01]  /*a570*/  LEA R152, P2, R14, R12, 0x1 ;  /* 0x0000000c0e987211 */ /* 0x004fe200078408ff */
[----:B------:R0:W-:Y:S02]  /*a580*/  STL [R1+0x3f4], R154 ;  /* 0x0003f49a01007387 */ /* 0x0001e40000100800 */
[----:B------:R-:W-:Y:S02]  /*a590*/  IMAD R15, R39, 0x2, R16 ;  /* 0x00000002270f7824 */ /* 0x000fe400078e0210 */
[----:B------:R1:W-:Y:S04]  /*a5a0*/  STL [R1+0x3fc], R153 ;  /* 0x0003fc9901007387 */ /* 0x0003e80000100800 */
[----:B------:R2:W-:Y:S01]  /*a5b0*/  STL [R1+0x404], R152 ;  /* 0x0004049801007387 */ /* 0x0005e20000100800 */
[----:B0-----:R-:W-:-:S02]  /*a5c0*/  LEA.HI.X.SX32 R154, R35, R11, 0x1, P0 ;  /* 0x0000000b239a7211 */ /* 0x001fc400000f0eff */
[----:B-1----:R-:W-:-:S03]  /*a5d0*/  LEA.HI.X.SX32 R153, R36, R11, 0x1, P1 ;  /* 0x0000000b24997211 */ /* 0x002fc600008f0eff */
[----:B------:R0:W-:Y:S01]  /*a5e0*/  STL [R1+0x3f0], R154 ;  /* 0x0003f09a01007387 */ /* 0x0001e20000100800 */
[----:B--2---:R-:W-:-:S03]  /*a5f0*/  LEA.HI.X.SX32 R152, R14, R11, 0x1, P2 ;  /* 0x0000000b0e987211 */ /* 0x004fc600010f0eff */
[----:B------:R1:W-:Y:S01]  /*a600*/  STL [R1+0x3f8], R153 ;  /* 0x0003f89901007387 */ /* 0x0003e20000100800 */
[----:B------:R-:W-:-:S03]  /*a610*/  IMAD R19, R39, 0x2, R15 ;  /* 0x0000000227137824 */ /* 0x000fc600078e020f */
[----:B------:R2:W-:Y:S01]  /*a620*/  STL [R1+0x400], R152 ;  /* 0x0004009801007387 */ /* 0x0005e20000100800 */
[-C--:B0-----:R-:W-:Y:S02]  /*a630*/  LEA R154, P0, R37, R12.reuse, 0x1 ;  /* 0x0000000c259a7211 */ /* 0x081fe400078008ff */
[----:B-1----:R-:W-:-:S03]  /*a640*/  LEA R153, P1, R16, R12, 0x1 ;  /* 0x0000000c10997211 */ /* 0x002fc600078208ff */
[----:B------:R-:W-:Y:S01]  /*a650*/  STL [R1+0x40c], R154 ;  /* 0x00040c9a01007387 */ /* 0x000fe20000100800 */
[----:B--2---:R-:W-:Y:S01]  /*a660*/  LEA R152, P2, R15, R12, 0x1 ;  /* 0x0000000c0f987211 */ /* 0x004fe200078408ff */
[C---:B------:R-:W-:Y:S02]  /*a670*/  IMAD R18, R39.reuse, 0x2, R19 ;  /* 0x0000000227127824 */ /* 0x040fe400078e0213 */
[----:B------:R0:W-:Y:S04]  /*a680*/  STL [R1+0x414], R153 ;  /* 0x0004149901007387 */ /* 0x0001e80000100800 */
[----:B------:R1:W-:Y:S01]  /*a690*/  STL [R1+0x41c], R152 ;  /* 0x00041c9801007387 */ /* 0x0003e20000100800 */
[----:B------:R-:W-:Y:S01]  /*a6a0*/  IMAD R17, R39, 0x2, R18 ;  /* 0x0000000227117824 */ /* 0x000fe200078e0212 */
[----:B0-----:R-:W-:-:S02]  /*a6b0*/  LEA.HI.X.SX32 R153, R37, R11, 0x1, P0 ;  /* 0x0000000b25997211 */ /* 0x001fc400000f0eff */
[-C--:B-1----:R-:W-:Y:S02]  /*a6c0*/  LEA.HI.X.SX32 R152, R16, R11.reuse, 0x1, P1 ;  /* 0x0000000b10987211 */ /* 0x082fe400008f0eff */
[----:B------:R-:W-:Y:S01]  /*a6d0*/  LEA.HI.X.SX32 R16, R15, R11, 0x1, P2 ;  /* 0x0000000b0f107211 */ /* 0x000fe200010f0eff */
[----:B------:R0:W-:Y:S01]  /*a6e0*/  STL [R1+0x408], R153 ;  /* 0x0004089901007387 */ /* 0x0001e20000100800 */
[----:B------:R-:W-:-:S03]  /*a6f0*/  IMAD R38, R39, 0x2, R17 ;  /* 0x0000000227267824 */ /* 0x000fc600078e0211 */
[----:B------:R1:W-:Y:S04]  /*a700*/  STL [R1+0x410], R152 ;  /* 0x0004109801007387 */ /* 0x0003e80000100800 */
[----:B------:R2:W-:Y:S01]  /*a710*/  STL [R1+0x418], R16 ;  /* 0x0004181001007387 */ /* 0x0005e20000100800 */
[-C--:B0-----:R-:W-:Y:S02]  /*a720*/  LEA R153, P0, R19, R12.reuse, 0x1 ;  /* 0x0000000c13997211 */ /* 0x081fe400078008ff */
[----:B-1----:R-:W-:-:S03]  /*a730*/  LEA R152, P1, R18, R12, 0x1 ;  /* 0x0000000c12987211 */ /* 0x002fc600078208ff */
[----:B------:R-:W-:Y:S01]  /*a740*/  STL [R1+0x424], R153 ;  /* 0x0004249901007387 */ /* 0x000fe20000100800 */
[----:B--2---:R-:W-:-:S03]  /*a750*/  LEA R16, P2, R17, R12, 0x1 ;  /* 0x0000000c11107211 */ /* 0x004fc600078408ff */
[----:B------:R-:W-:Y:S01]  /*a760*/  STL [R1+0x42c], R152 ;  /* 0x00042c9801007387 */ /* 0x000fe20000100800 */
[-C--:B------:R-:W-:Y:S01]  /*a770*/  LEA.HI.X.SX32 R19, R19, R11.reuse, 0x1, P0 ;  /* 0x0000000b13137211 */ /* 0x080fe200000f0eff */
[C---:B------:R-:W-:Y:S01]  /*a780*/  IMAD R23, R39.reuse, 0x2, R38 ;  /* 0x0000000227177824 */ /* 0x040fe200078e0226 */
[-C--:B------:R-:W-:Y:S01]  /*a790*/  LEA.HI.X.SX32 R18, R18, R11.reuse, 0x1, P1 ;  /* 0x0000000b12127211 */ /* 0x080fe200008f0eff */
[----:B------:R0:W-:Y:S02]  /*a7a0*/  STL [R1+0x434], R16 ;  /* 0x0004341001007387 */ /* 0x0001e40000100800 */
[----:B------:R-:W-:Y:S02]  /*a7b0*/  IMAD R22, R39, 0x2, R23 ;  /* 0x0000000227167824 */ /* 0x000fe400078e0217 */
[----:B------:R1:W-:Y:S01]  /*a7c0*/  STL [R1+0x420], R19 ;  /* 0x0004201301007387 */ /* 0x0003e20000100800 */
[----:B0-----:R-:W-:-:S03]  /*a7d0*/  LEA.HI.X.SX32 R16, R17, R11, 0x1, P2 ;  /* 0x0000000b11107211 */ /* 0x001fc600010f0eff */
[----:B------:R0:W-:Y:S01]  /*a7e0*/  STL [R1+0x428], R18 ;  /* 0x0004281201007387 */ /* 0x0001e20000100800 */
[----:B-1----:R-:W-:-:S03]  /*a7f0*/  LEA R19, P0, R38, R12, 0x1 ;  /* 0x0000000c26137211 */ /* 0x002fc600078008ff */
[----:B------:R1:W-:Y:S01]  /*a800*/  STL [R1+0x430], R16 ;  /* 0x0004301001007387 */ /* 0x0003e20000100800 */
[----:B------:R-:W-:-:S03]  /*a810*/  IMAD R25, R39, 0x2, R22 ;  /* 0x0000000227197824 */ /* 0x000fc600078e0216 */
[----:B------:R-:W-:Y:S01]  /*a820*/  STL [R1+0x43c], R19 ;  /* 0x00043c1301007387 */ /* 0x000fe20000100800 */
[-C--:B0-----:R-:W-:Y:S02]  /*a830*/  LEA R18, P2, R22, R12.reuse, 0x1 ;  /* 0x0000000c16127211 */ /* 0x081fe400078408ff */
[----:B-1----:R-:W-:Y:S01]  /*a840*/  LEA R16, P1, R23, R12, 0x1 ;  /* 0x0000000c17107211 */ /* 0x002fe200078208ff */
[----:B------:R-:W-:-:S04]  /*a850*/  IMAD R21, R39, 0x2, R25 ;  /* 0x0000000227157824 */ /* 0x000fc800078e0219 */
[----:B------:R0:W-:Y:S01]  /*a860*/  STL [R1+0x444], R16 ;  /* 0x0004441001007387 */ /* 0x0001e20000100800 */
[----:B------:R-:W-:-:S03]  /*a870*/  LEA.HI.X.SX32 R23, R23, R11, 0x1, P1 ;  /* 0x0000000b17177211 */ /* 0x000fc600008f0eff */
[----:B------:R1:W-:Y:S01]  /*a880*/  STL [R1+0x44c], R18 ;  /* 0x00044c1201007387 */ /* 0x0003e20000100800 */
[----:B------:R-:W-:Y:S01]  /*a890*/  IMAD R20, R39, 0x2, R21 ;  /* 0x0000000227147824 */ /* 0x000fe200078e0215 */
[-C--:B0-----:R-:W-:Y:S02]  /*a8a0*/  LEA.HI.X.SX32 R16, R38, R11.reuse, 0x1, P0 ;  /* 0x0000000b26107211 */ /* 0x081fe400000f0eff */
[----:B-1----:R-:W-:-:S03]  /*a8b0*/  LEA.HI.X.SX32 R18, R22, R11, 0x1, P2 ;  /* 0x0000000b16127211 */ /* 0x002fc600010f0eff */
[----:B------:R-:W-:Y:S01]  /*a8c0*/  STL [R1+0x438], R16 ;  /* 0x0004381001007387 */ /* 0x000fe20000100800 */
[----:B------:R-:W-:-:S03]  /*a8d0*/  LEA R22, P0, R25, R12, 0x1 ;  /* 0x0000000c19167211 */ /* 0x000fc600078008ff */
[----:B------:R0:W-:Y:S01]  /*a8e0*/  STL [R1+0x440], R23 ;  /* 0x0004401701007387 */ /* 0x0001e20000100800 */
[----:B------:R-:W-:-:S03]  /*a8f0*/  IMAD R24, R39, 0x2, R20 ;  /* 0x0000000227187824 */ /* 0x000fc600078e0214 */
[----:B------:R1:W-:Y:S01]  /*a900*/  STL [R1+0x448], R18 ;  /* 0x0004481201007387 */ /* 0x0003e20000100800 */
[----:B------:R-:W-:Y:S01]  /*a910*/  IMAD R26, R39, 0x2, R24 ;  /* 0x00000002271a7824 */ /* 0x000fe200078e0218 */
[-C--:B0-----:R-:W-:Y:S02]  /*a920*/  LEA R23, P2, R20, R12.reuse, 0x1 ;  /* 0x0000000c14177211 */ /* 0x081fe400078408ff */
[----:B-1----:R-:W-:Y:S01]  /*a930*/  LEA R18, P1, R21, R12, 0x1 ;  /* 0x0000000c15127211 */ /* 0x002fe200078208ff */
[----:B------:R-:W-:Y:S04]  /*a940*/  STL [R1+0x454], R22 ;  /* 0x0004541601007387 */ /* 0x000fe80000100800 */
[----:B------:R0:W-:Y:S04]  /*a950*/  STL [R1+0x45c], R18 ;  /* 0x00045c1201007387 */ /* 0x0001e80000100800 */
[----:B------:R1:W-:Y:S01]  /*a960*/  STL [R1+0x464], R23 ;  /* 0x0004641701007387 */ /* 0x0003e20000100800 */
[----:B------:R-:W-:Y:S01]  /*a970*/  IMAD R14, R39, 0x2, R26 ;  /* 0x00000002270e7824 */ /* 0x000fe200078e021a */
[----:B0-----:R-:W-:-:S02]  /*a980*/  LEA.HI.X.SX32 R18, R25, R11, 0x1, P0 ;  /* 0x0000000b19127211 */ /* 0x001fc400000f0eff */
[-C--:B-1----:R-:W-:Y:S02]  /*a990*/  LEA.HI.X.SX32 R23, R21, R11.reuse, 0x1, P1 ;  /* 0x0000000b15177211 */ /* 0x082fe400008f0eff */
[----:B------:R-:W-:Y:S01]  /*a9a0*/  LEA.HI.X.SX32 R21, R20, R11, 0x1, P2 ;  /* 0x0000000b14157211 */ /* 0x000fe200010f0eff */
        /* <DEDUP_REMOVED lines=8> */
[----:B------:R-:W-:Y:S01]  /*aa30*/  STL [R1+0x46c], R20 ;  /* 0x00046c1401007387 */ /* 0x000fe20000100800 */
[----:B------:R-:W-:-:S03]  /*aa40*/  LEA.HI.X.SX32 R14, R14, R11, 0x1, P2 ;  /* 0x0000000b0e0e7211 */ /* 0x000fc600010f0eff */
[----:B------:R0:W-:Y:S04]  /*aa50*/  STL [R1+0x474], R21 ;  /* 0x0004741501007387 */ /* 0x0001e80000100800 */
[----:B------:R1:W-:Y:S01]  /*aa60*/  STL [R1+0x47c], R23 ;  /* 0x00047c1701007387 */ /* 0x0003e20000100800 */
[----:B------:R-:W-:Y:S01]  /*aa70*/  IMAD R27, R39, 0x2, R15 ;  /* 0x00000002271b7824 */ /* 0x000fe200078e020f */
[-C--:B0-----:R-:W-:Y:S02]  /*aa80*/  LEA.HI.X.SX32 R21, R24, R11.reuse, 0x1, P0 ;  /* 0x0000000b18157211 */ /* 0x081fe400000f0eff */
[----:B-1----:R-:W-:-:S03]  /*aa90*/  LEA.HI.X.SX32 R23, R26, R11, 0x1, P1 ;  /* 0x0000000b1a177211 */ /* 0x002fc600008f0eff */
[----:B------:R-:W-:Y:S01]  /*aaa0*/  STL [R1+0x468], R21 ;  /* 0x0004681501007387 */ /* 0x000fe20000100800 */
[----:B------:R-:W-:-:S03]  /*aab0*/  LEA R152, P2, R27, R12, 0x1 ;  /* 0x0000000c1b987211 */ /* 0x000fc600078408ff */
[----:B------:R0:W-:Y:S04]  /*aac0*/  STL [R1+0x470], R23 ;  /* 0x0004701701007387 */ /* 0x0001e80000100800 */
[----:B------:R1:W-:Y:S01]  /*aad0*/  STL [R1+0x478], R14 ;  /* 0x0004780e01007387 */ /* 0x0003e20000100800 */
[-C--:B0-----:R-:W-:Y:S02]  /*aae0*/  LEA R23, P0, R28, R12.reuse, 0x1 ;  /* 0x0000000c1c177211 */ /* 0x081fe400078008ff */
[----:B-1----:R-:W-:-:S03]  /*aaf0*/  LEA R14, P1, R15, R12, 0x1 ;  /* 0x0000000c0f0e7211 */ /* 0x002fc600078208ff */
[----:B------:R-:W-:Y:S01]  /*ab00*/  STL [R1+0x484], R23 ;  /* 0x0004841701007387 */ /* 0x000fe20000100800 */
[----:B------:R-:W-:-:S03]  /*ab10*/  IMAD R17, R39, 0x2, R27 ;  /* 0x0000000227117824 */ /* 0x000fc600078e021b */
[----:B------:R0:W-:Y:S01]  /*ab20*/  STL [R1+0x48c], R14 ;  /* 0x00048c0e01007387 */ /* 0x0001e20000100800 */
[----:B------:R-:W-:-:S03]  /*ab30*/  IMAD R19, R39, 0x2, R17 ;  /* 0x0000000227137824 */ /* 0x000fc600078e0211 */
[----:B------:R1:W-:Y:S01]  /*ab40*/  STL [R1+0x494], R152 ;  /* 0x0004949801007387 */ /* 0x0003e20000100800 */
[-C--:B0-----:R-:W-:Y:S02]  /*ab50*/  LEA.HI.X.SX32 R14, R28, R11.reuse, 0x1, P0 ;  /* 0x0000000b1c0e7211 */ /* 0x081fe400000f0eff */
[-C--:B-1----:R-:W-:Y:S02]  /*ab60*/  LEA.HI.X.SX32 R152, R15, R11.reuse, 0x1, P1 ;  /* 0x0000000b0f987211 */ /* 0x082fe400008f0eff */
[----:B------:R-:W-:Y:S01]  /*ab70*/  LEA.HI.X.SX32 R15, R27, R11, 0x1, P2 ;  /* 0x0000000b1b0f7211 */ /* 0x000fe200010f0eff */
[----:B------:R-:W-:Y:S01]  /*ab80*/  STL [R1+0x480], R14 ;  /* 0x0004800e01007387 */ /* 0x000fe20000100800 */
[----:B------:R-:W-:Y:S01]  /*ab90*/  IMAD R16, R39, 0x2, R19 ;  /* 0x0000000227107824 */ /* 0x000fe200078e0213 */
[----:B------:R-:W-:Y:S02]  /*aba0*/  LEA R153, P0, R17, R12, 0x1 ;  /* 0x0000000c11997211 */ /* 0x000fe400078008ff */
[----:B------:R0:W-:Y:S04]  /*abb0*/  STL [R1+0x488], R152 ;  /* 0x0004889801007387 */ /* 0x0001e80000100800 */
[----:B------:R1:W-:Y:S01]  /*abc0*/  STL [R1+0x490], R15 ;  /* 0x0004900f01007387 */ /* 0x0003e20000100800 */
[----:B------:R-:W-:-:S03]  /*abd0*/  IMAD R22, R39, 0x2, R16 ;  /* 0x0000000227167824 */ /* 0x000fc600078e0210 */
[----:B------:R-:W-:Y:S01]  /*abe0*/  STL [R1+0x49c], R153 ;  /* 0x00049c9901007387 */ /* 0x000fe20000100800 */
[-C--:B0-----:R-:W-:Y:S02]  /*abf0*/  LEA R152, P2, R16, R12.reuse, 0x1 ;  /* 0x0000000c10987211 */ /* 0x081fe400078408ff */
[----:B-1----:R-:W-:Y:S01]  /*ac00*/  LEA R15, P1, R19, R12, 0x1 ;  /* 0x0000000c130f7211 */ /* 0x002fe200078208ff */
[----:B------:R-:W-:-:S04]  /*ac10*/  IMAD R18, R39, 0x2, R22 ;  /* 0x0000000227127824 */ /* 0x000fc800078e0216 */
[----:B------:R0:W-:Y:S01]  /*ac20*/  STL [R1+0x4a4], R15 ;  /* 0x0004a40f01007387 */ /* 0x0001e20000100800 */
[-C--:B------:R-:W-:Y:S01]  /*ac30*/  LEA.HI.X.SX32 R19, R19, R11.reuse, 0x1, P1 ;  /* 0x0000000b13137211 */ /* 0x080fe200008f0eff */
[----:B------:R-:W-:Y:S02]  /*ac40*/  IMAD R20, R39, 0x2, R18 ;  /* 0x0000000227147824 */ /* 0x000fe400078e0212 */
[----:B------:R-:W-:Y:S01]  /*ac50*/  STL [R1+0x4ac], R152 ;  /* 0x0004ac9801007387 */ /* 0x000fe20000100800 */
[-C--:B0-----:R-:W-:Y:S02]  /*ac60*/  LEA.HI.X.SX32 R15, R17, R11.reuse, 0x1, P0 ;  /* 0x0000000b110f7211 */ /* 0x081fe400000f0eff */
[----:B------:R-:W-:-:S03]  /*ac70*/  LEA.HI.X.SX32 R17, R16, R11, 0x1, P2 ;  /* 0x0000000b10117211 */ /* 0x000fc600010f0eff */
[----:B------:R-:W-:Y:S01]  /*ac80*/  STL [R1+0x498], R15 ;  /* 0x0004980f01007387 */ /* 0x000fe20000100800 */
[----:B------:R-:W-:-:S03]  /*ac90*/  LEA R16, P0, R22, R12, 0x1 ;  /* 0x0000000c16107211 */ /* 0x000fc600078008ff */
[----:B------:R0:W-:Y:S01]  /*aca0*/  STL [R1+0x4a0], R19 ;  /* 0x0004a01301007387 */ /* 0x0001e20000100800 */
[----:B------:R-:W-:-:S03]  /*acb0*/  IMAD R21, R39, 0x2, R20 ;  /* 0x0000000227157824 */ /* 0x000fc600078e0214 */
[----:B------:R1:W-:Y:S01]  /*acc0*/  STL [R1+0x4a8], R17 ;  /* 0x0004a81101007387 */ /* 0x0003e20000100800 */
[----:B------:R-:W-:-:S03]  /*acd0*/  IMAD R23, R39, 0x2, R21 ;  /* 0x0000000227177824 */ /* 0x000fc600078e0215 */
[----:B------:R-:W-:Y:S01]  /*ace0*/  STL [R1+0x4b4], R16 ;  /* 0x0004b41001007387 */ /* 0x000fe20000100800 */
[-C--:B0-----:R-:W-:Y:S02]  /*acf0*/  LEA R19, P2, R20, R12.reuse, 0x1 ;  /* 0x0000000c14137211 */ /* 0x081fe400078408ff */
[----:B-1----:R-:W-:-:S05]  /*ad00*/  LEA R17, P1, R18, R12, 0x1 ;  /* 0x0000000c12117211 */ /* 0x002fca00078208ff */
[----:B------:R0:W-:Y:S01]  /*ad10*/  STL [R1+0x4bc], R17 ;  /* 0x0004bc1101007387 */ /* 0x0001e20000100800 */
[-C--:B------:R-:W-:Y:S01]  /*ad20*/  LEA.HI.X.SX32 R18, R18, R11.reuse, 0x1, P1 ;  /* 0x0000000b12127211 */ /* 0x080fe200008f0eff */
[----:B------:R-:W-:Y:S02]  /*ad30*/  IMAD R14, R39, 0x2, R23 ;  /* 0x00000002270e7824 */ /* 0x000fe400078e0217 */
[----:B------:R1:W-:Y:S01]  /*ad40*/  STL [R1+0x4c4], R19 ;  /* 0x0004c41301007387 */ /* 0x0003e20000100800 */
[-C--:B0-----:R-:W-:Y:S02]  /*ad50*/  LEA.HI.X.SX32 R17, R22, R11.reuse, 0x1, P0 ;  /* 0x0000000b16117211 */ /* 0x081fe400000f0eff */
[----:B-1----:R-:W-:-:S03]  /*ad60*/  LEA.HI.X.SX32 R19, R20, R11, 0x1, P2 ;  /* 0x0000000b14137211 */ /* 0x002fc600010f0eff */
[----:B------:R-:W-:Y:S01]  /*ad70*/  STL [R1+0x4b0], R17 ;  /* 0x0004b01101007387 */ /* 0x000fe20000100800 */
[----:B------:R-:W-:-:S03]  /*ad80*/  LEA R20, P1, R23, R12, 0x1 ;  /* 0x0000000c17147211 */ /* 0x000fc600078208ff */
[----:B------:R0:W-:Y:S01]  /*ad90*/  STL [R1+0x4b8], R18 ;  /* 0x0004b81201007387 */ /* 0x0001e20000100800 */
[----:B------:R-:W-:-:S03]  /*ada0*/  IMAD R24, R39, 0x2, R14 ;  /* 0x0000000227187824 */ /* 0x000fc600078e020e */
[----:B------:R1:W-:Y:S01]  /*adb0*/  STL [R1+0x4c0], R19 ;  /* 0x0004c01301007387 */ /* 0x0003e20000100800 */
[-C--:B0-----:R-:W-:Y:S02]  /*adc0*/  LEA R18, P0, R21, R12.reuse, 0x1 ;  /* 0x0000000c15127211 */ /* 0x081fe400078008ff */
[----:B-1----:R-:W-:-:S03]  /*add0*/  LEA R19, P2, R14, R12, 0x1 ;  /* 0x0000000c0e137211 */ /* 0x002fc600078408ff */
[----:B------:R-:W-:Y:S01]  /*ade0*/  STL [R1+0x4cc], R18 ;  /* 0x0004cc1201007387 */ /* 0x000fe20000100800 */
[----:B------:R-:W-:Y:S01]  /*adf0*/  IMAD R15, R39, 0x2, R24 ;  /* 0x00000002270f7824 */ /* 0x000fe200078e0218 */
[----:B------:R-:W-:Y:S02]  /*ae00*/  LEA.HI.X.SX32 R21, R21, R11, 0x1, P0 ;  /* 0x0000000b15157211 */ /* 0x000fe400000f0eff */
[----:B------:R0:W-:Y:S01]  /*ae10*/  STL [R1+0x4d4], R20 ;  /* 0x0004d41401007387 */ /* 0x0001e20000100800 */
[----:B------:R-:W-:-:S03]  /*ae20*/  IMAD R16, R39, 0x2, R15 ;  /* 0x0000000227107824 */ /* 0x000fc600078e020f */
[----:B------:R1:W-:Y:S01]  /*ae30*/  STL [R1+0x4dc], R19 ;  /* 0x0004dc1301007387 */ /* 0x0003e20000100800 */
[----:B------:R-:W-:-:S03]  /*ae40*/  IMAD R17, R39, 0x2, R16 ;  /* 0x0000000227117824 */ /* 0x000fc600078e0210 */
[----:B------:R2:W-:Y:S01]  /*ae50*/  STL [R1+0x4c8], R21 ;  /* 0x0004c81501007387 */ /* 0x0005e20000100800 */
[-C--:B0-----:R-:W-:Y:S02]  /*ae60*/  LEA.HI.X.SX32 R20, R14, R11.reuse, 0x1, P2 ;  /* 0x0000000b0e147211 */ /* 0x081fe400010f0eff */
[----:B-1----:R-:W-:-:S05]  /*ae70*/  LEA.HI.X.SX32 R19, R23, R11, 0x1, P1 ;  /* 0x0000000b17137211 */ /* 0x002fca00008f0eff */
[----:B------:R0:W-:Y:S01]  /*ae80*/  STL [R1+0x4d0], R19 ;  /* 0x0004d01301007387 */ /* 0x0001e20000100800 */
[----:B--2---:R-:W-:-:S03]  /*ae90*/  LEA R21, P1, R15, R12, 0x1 ;  /* 0x0000000c0f157211 */ /* 0x004fc600078208ff */
[----:B------:R1:W-:Y:S01]  /*aea0*/  STL [R1+0x4d8], R20 ;  /* 0x0004d81401007387 */ /* 0x0003e20000100800 */
[----:B------:R-:W-:Y:S01]  /*aeb0*/  IMAD R18, R39, 0x2, R17 ;  /* 0x0000000227127824 */ /* 0x000fe200078e0211 */
[-C--:B0-----:R-:W-:Y:S02]  /*aec0*/  LEA R19, P0, R24, R12.reuse, 0x1 ;  /* 0x0000000c18137211 */ /* 0x081fe400078008ff */
[----:B-1----:R-:W-:-:S03]  /*aed0*/  LEA R20, P2, R16, R12, 0x1 ;  /* 0x0000000c10147211 */ /* 0x002fc600078408ff */
[----:B------:R-:W-:Y:S01]  /*aee0*/  STL [R1+0x4e4], R19 ;  /* 0x0004e41301007387 */ /* 0x000fe20000100800 */
[-C--:B------:R-:W-:Y:S01]  /*aef0*/  LEA.HI.X.SX32 R22, R24, R11.reuse, 0x1, P0 ;  /* 0x0000000b18167211 */ /* 0x080fe200000f0eff */
[----:B------:R-:W-:Y:S02]  /*af00*/  IMAD R14, R39, 0x2, R18 ;  /* 0x00000002270e7824 */ /* 0x000fe400078e0212 */
[----:B------:R0:W-:Y:S04]  /*af10*/  STL [R1+0x4ec], R21 ;  /* 0x0004ec1501007387 */ /* 0x0001e80000100800 */
[----:B------:R1:W-:Y:S01]  /*af20*/  STL [R1+0x4f4], R20 ;  /* 0x0004f41401007387 */ /* 0x0003e20000100800 */
[----:B0-----:R-:W-:-:S03]  /*af30*/  LEA.HI.X.SX32 R21, R15, R11, 0x1, P1 ;  /* 0x0000000b0f157211 */ /* 0x001fc600008f0eff */
[----:B------:R-:W-:Y:S01]  /*af40*/  STL [R1+0x4e0], R22 ;  /* 0x0004e01601007387 */ /* 0x000fe20000100800 */
[----:B-1----:R-:W-:Y:S01]  /*af50*/  LEA.HI.X.SX32 R20, R16, R11, 0x1, P2 ;  /* 0x0000000b10147211 */ /* 0x002fe200010f0eff */
[----:B------:R-:W-:Y:S02]  /*af60*/  IMAD R19, R39, 0x2, R14 ;  /* 0x0000000227137824 */ /* 0x000fe400078e020e */
[----:B------:R0:W-:Y:S01]  /*af70*/  STL [R1+0x4e8], R21 ;  /* 0x0004e81501007387 */ /* 0x0001e20000100800 */
[----:B------:R-:W-:-:S03]  /*af80*/  LEA R16, P0, R17, R12, 0x1 ;  /* 0x0000000c11107211 */ /* 0x000fc600078008ff */
[----:B------:R1:W-:Y:S01]  /*af90*/  STL [R1+0x4f0], R20 ;  /* 0x0004f01401007387 */ /* 0x0003e20000100800 */
[----:B------:R-:W-:-:S03]  /*afa0*/  IMAD R15, R39, 0x2, R19 ;  /* 0x00000002270f7824 */ /* 0x000fc600078e0213 */
[----:B------:R2:W-:Y:S01]  /*afb0*/  STL [R1+0x4fc], R16 ;  /* 0x0004fc1001007387 */ /* 0x0005e20000100800 */
[-C--:B0-----:R-:W-:Y:S02]  /*afc0*/  LEA R21, P2, R14, R12.reuse, 0x1 ;  /* 0x0000000c0e157211 */ /* 0x081fe400078408ff */
[----:B-1----:R-:W-:Y:S02]  /*afd0*/  LEA R20, P1, R18, R12, 0x1 ;  /* 0x0000000c12147211 */ /* 0x002fe400078208ff */
[----:B------:R-:W-:Y:S01]  /*afe0*/  LEA.HI.X.SX32 R14, R14, R11, 0x1, P2 ;  /* 0x0000000b0e0e7211 */ /* 0x000fe200010f0eff */
[C---:B--2---:R-:W-:Y:S02]  /*aff0*/  IMAD R16, R39.reuse, 0x2, R15 ;  /* 0x0000000227107824 */ /* 0x044fe400078e020f */
[----:B------:R0:W-:Y:S02]  /*b000*/  STL [R1+0x504], R20 ;  /* 0x0005041401007387 */ /* 0x0001e40000100800 */
[----:B------:R-:W-:-:S02]  /*b010*/  IMAD R39, R39, 0x2, R16 ;  /* 0x0000000227277824 */ /* 0x000fc400078e0210 */
[----:B------:R-:W-:Y:S01]  /*b020*/  STL [R1+0x50c], R21 ;  /* 0x00050c1501007387 */ /* 0x000fe20000100800 */
[-C--:B0-----:R-:W-:Y:S02]  /*b030*/  LEA.HI.X.SX32 R20, R17, R11.reuse, 0x1, P0 ;  /* 0x0000000b11147211 */ /* 0x081fe400000f0eff */
[----:B------:R-:W-:Y:S02]  /*b040*/  LEA.HI.X.SX32 R17, R18, R11, 0x1, P1 ;  /* 0x0000000b12117211 */ /* 0x000fe400008f0eff */
[-C--:B------:R-:W-:Y:S01]  /*b050*/  LEA R18, P0, R19, R12.reuse, 0x1 ;  /* 0x0000000c13127211 */ /* 0x080fe200078008ff */
[----:B------:R-:W-:Y:S04]  /*b060*/  STL [R1+0x4f8], R20 ;  /* 0x0004f81401007387 */ /* 0x000fe80000100800 */
[----:B------:R0:W-:Y:S04]  /*b070*/  STL [R1+0x500], R17 ;  /* 0x0005001101007387 */ /* 0x0001e80000100800 */
[----:B------:R1:W-:Y:S01]  /*b080*/  STL [R1+0x508], R14 ;  /* 0x0005080e01007387 */ /* 0x0003e20000100800 */
[----:B0-----:R-:W-:-:S03]  /*b090*/  LEA R17, P1, R15, R12, 0x1 ;  /* 0x0000000c0f117211 */ /* 0x001fc600078208ff */
[----:B------:R-:W-:Y:S01]  /*b0a0*/  STL [R1+0x510], R18 ;  /* 0x0005101201007387 */ /* 0x000fe20000100800 */
[-C--:B-1----:R-:W-:Y:S02]  /*b0b0*/  LEA R14, P2, R16, R12.reuse, 0x1 ;  /* 0x0000000c100e7211 */ /* 0x082fe400078408ff */
[----:B------:R-:W-:Y:S01]  /*b0c0*/  LEA R12, P3, R39, R12, 0x1 ;  /* 0x0000000c270c7211 */ /* 0x000fe200078608ff */
[----:B------:R0:W-:Y:S04]  /*b0d0*/  STL [R1+0x514], R17 ;  /* 0x0005141101007387 */ /* 0x0001e80000100800 */
[----:B------:R1:W-:Y:S04]  /*b0e0*/  STL [R1+0x518], R14 ;  /* 0x0005180e01007387 */ /* 0x0003e80000100800 */
[----:B------:R2:W-:Y:S01]  /*b0f0*/  STL [R1+0x330], R12 ;  /* 0x0003300c01007387 */ /* 0x0005e20000100800 */
[----:B0-----:R-:W-:-:S02]  /*b100*/  LEA.HI.X.SX32 R17, R19, R11, 0x1, P0 ;  /* 0x0000000b13117211 */ /* 0x001fc400000f0eff */
[----:B-1----:R-:W-:-:S03]  /*b110*/  LEA.HI.X.SX32 R14, R15, R11, 0x1, P1 ;  /* 0x0000000b0f0e7211 */ /* 0x002fc600008f0eff */
[----:B------:R-:W-:Y:S01]  /*b120*/  STL [R1+0x320], R17 ;  /* 0x0003201101007387 */ /* 0x000fe20000100800 */
[-C--:B--2---:R-:W-:Y:S02]  /*b130*/  LEA.HI.X.SX32 R12, R16, R11.reuse, 0x1, P2 ;  /* 0x0000000b100c7211 */ /* 0x084fe400010f0eff */
[----:B------:R-:W-:Y:S01]  /*b140*/  LEA.HI.X.SX32 R11, R39, R11, 0x1, P3 ;  /* 0x0000000b270b7211 */ /* 0x000fe200018f0eff */
[----:B------:R0:W-:Y:S04]  /*b150*/  STL [R1+0x328], R14 ;  /* 0x0003280e01007387 */ /* 0x0001e80000100800 */
[----:B------:R1:W-:Y:S04]  /*b160*/  STL [R1+0x32c], R12 ;  /* 0x00032c0c01007387 */ /* 0x0003e80000100800 */
[----:B------:R2:W-:Y:S01]  /*b170*/  STL [R1+0x324], R11 ;  /* 0x0003240b01007387 */ /* 0x0005e20000100800 */
[----:B0-----:R-:W-:-:S02]  /*b180*/  LOP3.LUT R14, R13, 0x6, RZ, 0xfc, !PT ;  /* 0x000000060d0e7812 */ /* 0x001fc400078efcff */
[C---:B------:R-:W-:Y:S02]  /*b190*/  LOP3.LUT R14, R13.reuse, 0xc, RZ, 0xfc, !PT ;  /* 0x0000000c0d0e7812 */ /* 0x040fe400078efcff */
[C---:B-1----:R-:W-:Y:S02]  /*b1a0*/  LOP3.LUT R12, R13.reuse, 0x2, RZ, 0xfc, !PT ;  /* 0x000000020d0c7812 */ /* 0x042fe400078efcff */
[C---:B--2---:R-:W-:Y:S02]  /*b1b0*/  LOP3.LUT R11, R13.reuse, 0x4, RZ, 0xfc, !PT ;  /* 0x000000040d0b7812 */ /* 0x044fe400078efcff */
[C---:B------:R-:W-:Y:S02]  /*b1c0*/  LOP3.LUT R11, R13.reuse, 0xa, RZ, 0xfc, !PT ;  /* 0x0000000a0d0b7812 */ /* 0x040fe400078efcff */
[C---:B------:R-:W-:Y:S02]  /*b1d0*/  LOP3.LUT R11, R13.reuse, 0x10, RZ, 0xfc, !PT ;  /* 0x000000100d0b7812 */ /* 0x040fe400078efcff */
[----:B------:R-:W-:-:S02]  /*b1e0*/  LOP3.LUT R11, R13, 0x16, RZ, 0xfc, !PT ;  /* 0x000000160d0b7812 */ /* 0x000fc400078efcff */
[C---:B------:R-:W-:Y:S02]  /*b1f0*/  LOP3.LUT R11, R13.reuse, 0x1c, RZ, 0xfc, !PT ;  /* 0x0000001c0d0b7812 */ /* 0x040fe400078efcff */
[C---:B------:R-:W-:Y:S02]  /*b200*/  LOP3.LUT R12, R13.reuse, 0x8, RZ, 0xfc, !PT ;  /* 0x000000080d0c7812 */ /* 0x040fe400078efcff */
[C---:B------:R-:W-:Y:S02]  /*b210*/  LOP3.LUT R11, R13.reuse, 0x22, RZ, 0xfc, !PT ;  /* 0x000000220d0b7812 */ /* 0x040fe400078efcff */
        /* <DEDUP_REMOVED lines=46> */
[----:B------:R-:W-:Y:S02]  /*b500*/  SHF.R.S32.HI R11, RZ, 0x7, R140 ;  /* 0x00000007ff0b7819 */ /* 0x000fe4000001148c */
[C---:B------:R-:W-:Y:S02]  /*b510*/  LOP3.LUT R14, R13.reuse, 0x6c, RZ, 0xfc, !PT ;  /* 0x0000006c0d0e7812 */ /* 0x040fe400078efcff */
[C---:B------:R-:W-:Y:S02]  /*b520*/  LOP3.LUT R12, R13.reuse, 0x6e, RZ, 0xfc, !PT ;  /* 0x0000006e0d0c7812 */ /* 0x040fe400078efcff */
[C---:B------:R-:W-:Y:S02]  /*b530*/  LOP3.LUT R14, R13.reuse, 0x72, RZ, 0xfc, !PT ;  /* 0x000000720d0e7812 */ /* 0x040fe400078efcff */
[----:B------:R-:W-:-:S02]  /*b540*/  LOP3.LUT R12, R13, 0x74, RZ, 0xfc, !PT ;  /* 0x000000740d0c7812 */ /* 0x000fc400078efcff */
[C---:B------:R-:W-:Y:S02]  /*b550*/  LOP3.LUT R14, R13.reuse, 0x78, RZ, 0xfc, !PT ;  /* 0x000000780d0e7812 */ /* 0x040fe400078efcff */
[----:B------:R-:W-:Y:S01]  /*b560*/  LOP3.LUT R12, R13, 0x7a, RZ, 0xfc, !PT ;  /* 0x0000007a0d0c7812 */ /* 0x000fe200078efcff */
[----:B------:R0:W-:Y:S01]  /*b570*/  STL [R1+0x550], R11 ;  /* 0x0005500b01007387 */ /* 0x0001e20000100800 */
[C---:B------:R-:W-:Y:S02]  /*b580*/  LOP3.LUT R13, R2.reuse, 0x20, RZ, 0x3c, !PT ;  /* 0x00000020020d7812 */ /* 0x040fe400078e3cff */
[----:B------:R-:W-:-:S03]  /*b590*/  LOP3.LUT R12, R2, 0x40, RZ, 0x3c, !PT ;  /* 0x00000040020c7812 */ /* 0x000fc600078e3cff */
[----:B------:R1:W-:Y:S01]  /*b5a0*/  STL [R1+0x658], R13 ;  /* 0x0006580d01007387 */ /* 0x0003e20000100800 */
[----:B0-----:R-:W-:-:S03]  /*b5b0*/  LOP3.LUT R11, R2, 0x60, RZ, 0x3c, !PT ;  /* 0x00000060020b7812 */ /* 0x001fc600078e3cff */
[----:B------:R0:W-:Y:S04]  /*b5c0*/  STL [R1+0x654], R12 ;  /* 0x0006540c01007387 */ /* 0x0001e80000100800 */
[----:B------:R2:W-:Y:S01]  /*b5d0*/  STL [R1+0x650], R11 ;  /* 0x0006500b01007387 */ /* 0x0005e20000100800 */
[C---:B-1----:R-:W-:Y:S02]  /*b5e0*/  LOP3.LUT R13, R3.reuse, 0x20, RZ, 0x3c, !PT ;  /* 0x00000020030d7812 */ /* 0x042fe400078e3cff */
[----:B0-----:R-:W-:-:S03]  /*b5f0*/  LOP3.LUT R12, R3, 0x40, RZ, 0x3c, !PT ;  /* 0x00000040030c7812 */ /* 0x001fc600078e3cff */
[----:B------:R0:W-:Y:S01]  /*b600*/  STL [R1+0x54c], R13 ;  /* 0x00054c0d01007387 */ /* 0x0001e20000100800 */
[----:B--2---:R-:W-:-:S03]  /*b610*/  LOP3.LUT R11, R3, 0x60, RZ, 0x3c, !PT ;  /* 0x00000060030b7812 */ /* 0x004fc600078e3cff */
[----:B------:R0:W-:Y:S04]  /*b620*/  STL [R1+0x548], R12 ;  /* 0x0005480c01007387 */ /* 0x0001e80000100800 */
[----:B------:R0:W-:Y:S01]  /*b630*/  STL [R1+0x544], R11 ;  /* 0x0005440b01007387 */ /* 0x0001e20000100800 */
[----:B------:R-:W-:Y:S02]  /*b640*/  USGXT.U32 UR18, UR18, 0xe ;  /* 0x0000000e1212789a */ /* 0x000fe40008000000 */
[----:B------:R-:W-:Y:S02]  /*b650*/  USHF.L.U32 UR8, UR8, 0x7, URZ ;  /* 0x0000000708087899 */ /* 0x000fe4000800063f */
[----:B------:R-:W-:Y:S02]  /*b660*/  USHF.L.U32 UR7, UR7, 0x7, URZ ;  /* 0x0000000707077899 */ /* 0x000fe4000800063f */
[----:B------:R-:W-:-:S02]  /*b670*/  UIADD3 UR12, UP0, UR18, 0x2, URZ ;  /* 0x00000002120c7890 */ /* 0x000fc4000ff1e03f */
[----:B------:R-:W-:Y:S02]  /*b680*/  USHF.R.S32.HI UR10, URZ, 0x1f, UR8 ;  /* 0x0000001f3f0a7899 */ /* 0x000fe40008011408 */
[----:B------:R-:W-:Y:S01]  /*b690*/  USHF.R.S32.HI UR9, URZ, 0x1f, UR7 ;  /* 0x0000001f3f097899 */ /* 0x000fe20008011407 */
[----:B------:R-:W-:Y:S01]  /*b6a0*/  UMOV UR5, URZ ;  /* 0x0000003f00057c82 */ /* 0x000fe20008000000 */
[----:B------:R-:W-:Y:S01]  /*b6b0*/  USHF.L.U32 UR45, UR7, 0x1, URZ ;  /* 0x00000001072d7899 */ /* 0x000fe2000800063f */
[----:B------:R-:W-:Y:S01]  /*b6c0*/  CS2R R24, SRZ ;  /* 0x0000000000187805 */ /* 0x000fe2000001ff00 */
[----:B------:R-:W-:Y:S01]  /*b6d0*/  UIADD3.X UR11, UR5, 0x40000040, URZ, UP0, !UPT ;  /* 0x40000040050b7890 */ /* 0x000fe200087fe43f */
[----:B------:R-:W-:Y:S01]  /*b6e0*/  CS2R R26, SRZ ;  /* 0x00000000001a7805 */ /* 0x000fe2000001ff00 */
[----:B------:R-:W-:Y:S01]  /*b6f0*/  USHF.L.U64.HI UR42, UR7, 0x1, UR9 ;  /* 0x00000001072a7899 */ /* 0x000fe20008010209 */
[----:B------:R-:W-:Y:S02]  /*b700*/  CS2R R28, SRZ ;  /* 0x00000000001c7805 */ /* 0x000fe4000001ff00 */
[----:B------:R-:W-:-:S02]  /*b710*/  CS2R R30, SRZ ;  /* 0x00000000001e7805 */ /* 0x000fc4000001ff00 */
[----:B------:R-:W-:Y:S02]  /*b720*/  CS2R R32, SRZ ;  /* 0x0000000000207805 */ /* 0x000fe4000001ff00 */
[----:B------:R-:W-:Y:S02]  /*b730*/  CS2R R34, SRZ ;  /* 0x0000000000227805 */ /* 0x000fe4000001ff00 */
[----:B------:R-:W-:Y:S02]  /*b740*/  CS2R R36, SRZ ;  /* 0x0000000000247805 */ /* 0x000fe4000001ff00 */
[----:B------:R-:W-:Y:S02]  /*b750*/  CS2R R38, SRZ ;  /* 0x0000000000267805 */ /* 0x000fe4000001ff00 */
        /* <DEDUP_REMOVED lines=51> */
[----:B------:R-:W-:Y:S01]  /*ba90*/  CS2R R140, SRZ ;  /* 0x00000000008c7805 */ /* 0x000fe2000001ff00 */
[----:B------:R-:W-:Y:S01]  /*baa0*/  UMOV UR10, UR12 ;  /* 0x0000000c000a7c82 */ /* 0x000fe20008000000 */
[----:B------:R-:W-:Y:S01]  /*bab0*/  UMOV UR4, URZ ;  /* 0x0000003f00047c82 */ /* 0x000fe20008000000 */
[----:B------:R-:W-:Y:S02]  /*bac0*/  USHF.L.U32 UR46, UR8, 0x1, URZ ;  /* 0x00000001082e7899 */ /* 0x000fe4000800063f */
[----:B------:R-:W-:Y:S02]  /*bad0*/  UIADD3.64 UR22, UR10, 0x2, URZ ;  /* 0x000000020a167897 */ /* 0x000fe4000fffe03f */
[----:B------:R-:W-:Y:S02]  /*bae0*/  UIADD3.64 UR26, UR10, 0x4, URZ ;  /* 0x000000040a1a7897 */ /* 0x000fe4000fffe03f */
[----:B------:R-:W-:Y:S02]  /*baf0*/  UIADD3.64 UR30, UR10, 0x7fe, URZ ;  /* 0x000007fe0a1e7897 */ /* 0x000fe4000fffe03f */
[----:B------:R-:W-:-:S02]  /*bb00*/  UIADD3.64 UR34, UR10, 0x800, URZ ;  /* 0x000008000a227897 */ /* 0x000fc4000fffe03f */
[----:B------:R-:W-:Y:S02]  /*bb10*/  UIADD3.64 UR38, UR10, 0x802, URZ ;  /* 0x000008020a267897 */ /* 0x000fe4000fffe03f */
[----:B0-----:R-:W-:-:S12]  /*bb20*/  UIADD3.64 UR14, UR10, 0x804, URZ ;  /* 0x000008040a0e7897 */ /* 0x001fd8000fffe03f */
.L_x_1:
[----:B------:R-:W2:Y:S04]  /*bb30*/  LDL R13, [R1+0x324] ;  /* 0x00032400010d7983 */ /* 0x000ea80000100800 */
[----:B------:R-:W2:Y:S01]  /*bb40*/  LDL R12, [R1+0x330] ;  /* 0x00033000010c7983 */ /* 0x000ea20000100800 */
[----:B------:R-:W-:-:S03]  /*bb50*/  UIMAD UR5, UR4, -0x80, UR47 ;  /* 0xffffff80040578a4 */ /* 0x000fc6000f8e022f */
[----:B------:R0:W-:Y:S04]  /*bb60*/  STL [R1+0x964], R231 ;  /* 0x000964e701007387 */ /* 0x0001e80000100800 */
[----:B------:R-:W-:Y:S04]  /*bb70*/  STL [R1+0x960], R230 ;  /* 0x000960e601007387 */ /* 0x000fe80000100800 */
[----:B------:R1:W-:Y:S01]  /*bb80*/  STL [R1+0x95c], R223 ;  /* 0x00095cdf01007387 */ /* 0x0003e20000100800 */
[----:B0-----:R-:W0:Y:S03]  /*bb90*/  S2R R231, SR_TID.X ;  /* 0x0000000000e77919 */ /* 0x001e260000002100 */
[----:B------:R3:W-:Y:S04]  /*bba0*/  STL [R1+0x958], R222 ;  /* 0x000958de01007387 */ /* 0x0007e80000100800 */
[----:B------:R-:W-:Y:S01]  /*bbb0*/  STL [R1+0x954], R215 ;  /* 0x000954d701007387 */ /* 0x000fe20000100800 */
[----:B------:R-:W-:-:S03]  /*bbc0*/  PRMT R159, RZ, 0x7610, R159 ;  /* 0x00007610ff9f7816 */ /* 0x000fc6000000009f */
[----:B------:R4:W-:Y:S04]  /*bbd0*/  STL [R1+0x950], R214 ;  /* 0x000950d601007387 */ /* 0x0009e80000100800 */
[----:B-----5:R0:W-:Y:S04]  /*bbe0*/  STL [R1+0x85c], R0 ;  /* 0x00085c0001007387 */ /* 0x0201e80000100800 */
[----:B-1----:R-:W2:Y:S04]  /*bbf0*/  LDL R223, [R1+0x514] ;  /* 0x0005140001df7983 */ /* 0x002ea80000100800 */
[----:B---3--:R-:W3:Y:S04]  /*bc00*/  LDL R222, [R1+0x320] ;  /* 0x0003200001de7983 */ /* 0x008ee80000100800 */
[----:B----4-:R-:W4:Y:S01]  /*bc10*/  LDL R214, [R1+0x510] ;  /* 0x0005100001d67983 */ /* 0x010f220000100800 */
[----:B0-----:R-:W-:-:S03]  /*bc20*/  SHF.R.U32.HI R191, RZ, 0x7, R231 ;  /* 0x00000007ffbf7819 */ /* 0x001fc600000116e7 */
[----:B------:R-:W3:Y:S01]  /*bc30*/  LDL R215, [R1+0x508] ;  /* 0x0005080001d77983 */ /* 0x000ee20000100800 */
[--C-:B------:R-:W-:Y:S02]  /*bc40*/  SHF.R.U32.HI R230, RZ, 0x7, R231.reuse ;  /* 0x00000007ffe67819 */ /* 0x100fe400000116e7 */
[----:B------:R-:W-:Y:S01]  /*bc50*/  SHF.R.U32.HI R231, RZ, 0x7, R231 ;  /* 0x00000007ffe77819 */ /* 0x000fe200000116e7 */
[----:B------:R-:W3:Y:S01]  /*bc60*/  LDL R0, [R1+0x50c] ;  /* 0x00050c0001007983 */ /* 0x000ee20000100800 */
[----:B------:R-:W-:Y:S02]  /*bc70*/  SGXT.U32 R230, R230, 0x1 ;  /* 0x00000001e6e6781a */ /* 0x000fe40000000000 */
[----:B------:R-:W-:Y:S02]  /*bc80*/  SGXT.U32 R231, R231, 0x1 ;  /* 0x00000001e7e7781a */ /* 0x000fe40000000000 */
[----:B------:R-:W-:Y:S02]  /*bc90*/  LOP3.LUT R230, R230, 0x4, RZ, 0xfc, !PT ;  /* 0x00000004e6e67812 */ /* 0x000fe400078efcff */
[----:B------:R-:W-:-:S02]  /*bca0*/  LOP3.LUT R231, R231, 0x2, RZ, 0xfc, !PT ;  /* 0x00000002e7e77812 */ /* 0x000fc400078efcff */
[----:B------:R-:W-:Y:S02]  /*bcb0*/  SGXT.U32 R191, R191, 0x1 ;  /* 0x00000001bfbf781a */ /* 0x000fe40000000000 */
[----:B------:R-:W-:Y:S02]  /*bcc0*/  ISETP.GE.AND P0, PT, R231, UR5, PT ;  /* 0x00000005e7007c0c */ /* 0x000fe4000bf06270 */
[----:B------:R-:W4:Y:S01]  /*bcd0*/  LDL R231, [R1+0x518] ;  /* 0x0005180001e77983 */ /* 0x000f220000100800 */
[----:B------:R-:W-:Y:S02]  /*bce0*/  ISETP.GE.AND P1, PT, R230, UR5, PT ;  /* 0x00000005e6007c0c */ /* 0x000fe4000bf26270 */
[----:B------:R-:W-:Y:S01]  /*bcf0*/  LOP3.LUT R191, R191, 0x6, RZ, 0xfc, !PT ;  /* 0x00000006bfbf7812 */ /* 0x000fe200078efcff */
[----:B------:R-:W3:Y:S03]  /*bd00*/  LDL R230, [R1+0x328] ;  /* 0x0003280001e67983 */ /* 0x000ee60000100800 */
[----:B------:R-:W-:-:S02]  /*bd10*/  ISETP.GE.AND P2, PT, R191, UR5, PT ;  /* 0x00000005bf007c0c */ /* 0x000fc4000bf46270 */
[----:B------:R-:W0:Y:S02]  /*bd20*/  S2R R191, SR_TID.X ;  /* 0x0000000000bf7919 */ /* 0x000e240000002100 */
[----:B--2---:R1:W2:Y:S04]  /*bd30*/  @!P0 LDG.E.U16 R159, desc[UR40][R12.64] ;  /* 0x000000280c9f8981 */ /* 0x0042a8000c1e1500 */
[----:B------:R-:W3:Y:S01]  /*bd40*/  LDL R13, [R1+0x32c] ;  /* 0x00032c00010d7983 */ /* 0x000ee20000100800 */
[----:B0-----:R-:W-:-:S04]  /*bd50*/  SHF.R.U32.HI R191, RZ, 0x7, R191 ;  /* 0x00000007ffbf7819 */ /* 0x001fc800000116bf */
[----:B------:R-:W-:-:S04]  /*bd60*/  SGXT.U32 R191, R191, 0x1 ;  /* 0x00000001bfbf781a */ /* 0x000fc80000000000 */
[----:B------:R-:W-:-:S04]  /*bd70*/  LOP3.LUT R191, R191, 0x8, RZ, 0xfc, !PT ;  /* 0x00000008bfbf7812 */ /* 0x000fc800078efcff */
[----:B------:R-:W-:Y:S02]  /*bd80*/  ISETP.GE.AND P3, PT, R191, UR5, PT ;  /* 0x00000005bf007c0c */ /* 0x000fe4000bf66270 */
[----:B------:R-:W1:Y:S01]  /*bd90*/  S2R R191, SR_TID.X ;  /* 0x0000000000bf7919 */ /* 0x000e620000002100 */
[----:B------:R-:W-:Y:S02]  /*bda0*/  PRMT R14, RZ, 0x7610, R14 ;  /* 0x00007610ff0e7816 */ /* 0x000fe4000000000e */
[----:B------:R-:W-:Y:S02]  /*bdb0*/  PRMT R209, RZ, 0x7610, R209 ;  /* 0x00007610ffd17816 */ /* 0x000fe400000000d1 */
[----:B-1----:R-:W-:-:S04]  /*bdc0*/  SHF.R.U32.HI R12, RZ, 0x7, R191 ;  /* 0x00000007ff0c7819 */ /* 0x002fc800000116bf */
[----:B------:R-:W-:-:S04]  /*bdd0*/  SGXT.U32 R12, R12, 0x1 ;  /* 0x000000010c0c781a */ /* 0x000fc80000000000 */
[----:B------:R-:W-:-:S04]  /*bde0*/  LOP3.LUT R12, R12, 0xa, RZ, 0xfc, !PT ;  /* 0x0000000a0c0c7812 */ /* 0x000fc800078efcff */
[----:B------:R-:W-:Y:S01]  /*bdf0*/  ISETP.GE.AND P0, PT, R12, UR5, PT ;  /* 0x000000050c007c0c */ /* 0x000fe2000bf06270 */
[----:B----4-:R-:W-:Y:S01]  /*be00*/  @!P1 IMAD.MOV.U32 R12, RZ, RZ, R231 ;  /* 0x000000ffff0c9224 */ /* 0x010fe200078e00e7 */
[--C-:B------:R-:W-:Y:S02]  /*be10*/  SHF.R.U32.HI R231, RZ, 0x7, R191.reuse ;  /* 0x00000007ffe77819 */ /* 0x100fe400000116bf */
[----:B------:R-:W-:-:S04]  /*be20*/  SHF.R.U32.HI R191, RZ, 0x7, R191 ;  /* 0x00000007ffbf7819 */ /* 0x000fc800000116bf */
[----:B------:R-:W-:-:S04]  /*be30*/  SGXT.U32 R191, R191, 0x1 ;  /* 0x00000001bfbf781a */ /* 0x000fc80000000000 */
[----:B------:R-:W-:Y:S02]  /*be40*/  LOP3.LUT R191, R191, 0xe, RZ, 0xfc, !PT ;  /* 0x0000000ebfbf7812 */ /* 0x000fe400078efcff */
[----:B------:R-:W-:Y:S02]  /*be50*/  SGXT.U32 R231, R231, 0x1 ;  /* 0x00000001e7e7781a */ /* 0x000fe40000000000 */
[----:B------:R-:W-:Y:S02]  /*be60*/  PRMT R174, RZ, 0x7610, R174 ;  /* 0x00007610ffae7816 */ /* 0x000fe400000000ae */
[----:B------:R-:W-:Y:S02]  /*be70*/  LOP3.LUT R231, R231, 0xc, RZ, 0xfc, !PT ;  /* 0x0000000ce7e77812 */ /* 0x000fe400078efcff */
[----:B------:R-:W-:Y:S01]  /*be80*/  PRMT R158, RZ, 0x7610, R158 ;  /* 0x00007610ff9e7816 */ /* 0x000fe2000000009e */
[----:B---3--:R0:W3:Y:S02]  /*be90*/  @!P1 LDG.E.U16 R14, desc[UR40][R12.64] ;  /* 0x000000280c0e9981 */ /* 0x0080e4000c1e1500 */
[----:B0-----:R-:W-:-:S02]  /*bea0*/  @!P2 IMAD.MOV.U32 R12, RZ, RZ, R223 ;  /* 0x000000ffff0ca224 */ /* 0x001fc400078e00df */
[----:B------:R-:W-:Y:S01]  /*beb0*/  @!P2 IMAD.MOV.U32 R13, RZ, RZ, R230 ;  /* 0x000000ffff0da224 */ /* 0x000fe200078e00e6 */
[----:B------:R-:W-:Y:S01]  /*bec0*/  ISETP.GE.AND P1, PT, R231, UR5, PT ;  /* 0x00000005e7007c0c */ /* 0x000fe2000bf26270 */
[----:B------:R-:W4:Y:S04]  /*bed0*/  LDL R223, [R1+0x4f0] ;  /* 0x0004f00001df7983 */ /* 0x000f280000100800 */
[----:B------:R0:W3:Y:S01]  /*bee0*/  @!P2 LDG.E.U16 R209, desc[UR40][R12.64] ;  /* 0x000000280cd1a981 */ /* 0x0000e2000c1e1500 */
[----:B------:R-:W-:Y:S02]  /*bef0*/  ISETP.GE.AND P2, PT, R191, UR5, PT ;  /* 0x00000005bf007c0c */ /* 0x000fe4000bf46270 */
[----:B------:R-:W1:Y:S01]  /*bf00*/  S2R R191, SR_TID.X ;  /* 0x0000000000bf7919 */ /* 0x000e620000002100 */
[----:B------:R-:W2:Y:S01]  /*bf10*/  LDL R231, [R1+0x504] ;  /* 0x0005040001e77983 */ /* 0x000ea20000100800 */
[----:B0-----:R-:W-:-:S02]  /*bf20*/  @!P3 IMAD.MOV.U32 R12, RZ, RZ, R214 ;  /* 0x000000ffff0cb224 */ /* 0x001fc400078e00d6 */
[----:B------:R-:W-:Y:S01]  /*bf30*/  @!P3 IMAD.MOV.U32 R13, RZ, RZ, R222 ;  /* 0x000000ffff0db224 */ /* 0x000fe200078e00de */
[----:B------:R-:W4:Y:S04]  /*bf40*/  LDL R214, [R1+0x4f8] ;  /* 0x0004f80001d67983 */ /* 0x000f280000100800 */
[----:B------:R0:W3:Y:S02]  /*bf50*/  @!P3 LDG.E.U16 R174, desc[UR40][R12.64] ;  /* 0x000000280caeb981 */ /* 0x0000e4000c1e1500 */
[----:B0-----:R-:W-:Y:S02]  /*bf60*/  @!P0 IMAD.MOV.U32 R12, RZ, RZ, R0 ;  /* 0x000000ffff0c8224 */ /* 0x001fe400078e0000 */
[----:B------:R-:W-:Y:S01]  /*bf70*/  @!P0 IMAD.MOV.U32 R13, RZ, RZ, R215 ;  /* 0x000000ffff0d8224 */ /* 0x000fe200078e00d7 */
[----:B------:R-:W0:Y:S04]  /*bf80*/  S2R R230, SR_TID.X ;  /* 0x0000000000e67919 */ /* 0x000e280000002100 */
[----:B------:R2:W3:Y:S01]  /*bf90*/  @!P0 LDG.E.U16 R158, desc[UR40][R12.64] ;  /* 0x000000280c9e8981 */ /* 0x0004e2000c1e1500 */
[----:B-1----:R-:W-:-:S03]  /*bfa0*/  SHF.R.U32.HI R222, RZ, 0x7, R191 ;  /* 0x00000007ffde7819 */ /* 0x002fc600000116bf */
[----:B------:R-:W4:Y:S01]  /*bfb0*/  LDL R191, [R1+0x4fc] ;  /* 0x0004fc0001bf7983 */ /* 0x000f220000100800 */
[----:B------:R-:W-:-:S03]  /*bfc0*/  PRMT R190, RZ, 0x7610, R190 ;  /* 0x00007610ffbe7816 */ /* 0x000fc600000000be */
[----:B------:R-:W3:Y:S04]  /*bfd0*/  LDL R215, [R1+0x4e8] ;  /* 0x0004e80001d77983 */ /* 0x000ee80000100800 */
[----:B------:R-:W4:Y:S01]  /*bfe0*/  LDL R13, [R1+0x500] ;  /* 0x00050000010d7983 */ /* 0x000f220000100800 */
[----:B------:R-:W-:-:S04]  /*bff0*/  SGXT.U32 R222, R222, 0x1 ;  /* 0x00000001dede781a */ /* 0x000fc80000000000 */
[----:B------:R-:W-:-:S04]  /*c000*/  LOP3.LUT R222, R222, 0x10, RZ, 0xfc, !PT ;  /* 0x00000010dede7812 */ /* 0x000fc800078efcff */
[----:B------:R-:W-:Y:S02]  /*c010*/  ISETP.GE.AND P3, PT, R222, UR5, PT ;  /* 0x00000005de007c0c */ /* 0x000fe4000bf66270 */
[----:B------:R-:W3:Y:S01]  /*c020*/  LDL R222, [R1+0x4f4] ;  /* 0x0004f40001de7983 */ /* 0x000ee20000100800 */
[----:B0-----:R-:W-:-:S04]  /*c030*/  SHF.R.U32.HI R0, RZ, 0x7, R230 ;  /* 0x00000007ff007819 */ /* 0x001fc800000116e6 */
[----:B------:R-:W-:-:S04]  /*c040*/  SGXT.U32 R0, R0, 0x1 ;  /* 0x000000010000781a */ /* 0x000fc80000000000 */
[----:B------:R-:W-:-:S04]  /*c050*/  LOP3.LUT R0, R0, 0x12, RZ, 0xfc, !PT ;  /* 0x0000001200007812 */ /* 0x000fc800078efcff */
[----:B------:R-:W-:Y:S02]  /*c060*/  ISETP.GE.AND P0, PT, R0, UR5, PT ;  /* 0x0000000500007c0c */ /* 0x000fe4000bf06270 */
[----:B------:R-:W3:Y:S01]  /*c070*/  LDL R0, [R1+0x4ec] ;  /* 0x0004ec0001007983 */ /* 0x000ee20000100800 */
[----:B--2---:R-:W-:-:S05]  /*c080*/  @!P1 IMAD.MOV.U32 R12, RZ, RZ, R231 ;  /* 0x000000ffff0c9224 */ /* 0x004fca00078e00e7 */
[----:B----4-:R0:W2:Y:S02]  /*c090*/  @!P1 LDG.E.U16 R190, desc[UR40][R12.64] ;  /* 0x000000280cbe9981 */ /* 0x0100a4000c1e1500 */
[----:B0-----:R-:W-:Y:S02]  /*c0a0*/  @!P2 IMAD.MOV.U32 R12, RZ, RZ, R191 ;  /* 0x000000ffff0ca224 */ /* 0x001fe400078e00bf */
[----:B------:R-:W-:Y:S01]  /*c0b0*/  @!P2 IMAD.MOV.U32 R13, RZ, RZ, R214 ;  /* 0x000000ffff0da224 */ /* 0x000fe200078e00d6 */
[----:B------:R-:W4:Y:S04]  /*c0c0*/  LDL R191, [R1+0x4e4] ;  /* 0x0004e40001bf7983 */ /* 0x000f280000100800 */
[----:B------:R-:W2:Y:S01]  /*c0d0*/  LDL R214, [R1+0x4e0] ;  /* 0x0004e00001d67983 */ /* 0x000ea20000100800 */
[----:B------:R-:W0:Y:S01]  /*c0e0*/  S2R R231, SR_TID.X ;  /* 0x0000000000e77919 */ /* 0x000e220000002100 */
[----:B------:R-:W-:-:S04]  /*c0f0*/  SHF.R.U32.HI R230, RZ, 0x7, R230 ;  /* 0x00000007ffe67819 */ /* 0x000fc800000116e6 */
[----:B------:R-:W-:Y:S02]  /*c100*/  SGXT.U32 R230, R230, 0x1 ;  /* 0x00000001e6e6781a */ /* 0x000fe40000000000 */
[----:B------:R-:W-:Y:S02]  /*c110*/  PRMT R211, RZ, 0x7610, R211 ;  /* 0x00007610ffd37816 */ /* 0x000fe400000000d3 */
[----:B------:R-:W-:Y:S02]  /*c120*/  LOP3.LUT R230, R230, 0x14, RZ, 0xfc, !PT ;  /* 0x00000014e6e67812 */ /* 0x000fe400078efcff */
[----:B------:R-:W-:Y:S02]  /*c130*/  PRMT R173, RZ, 0x7610, R173 ;  /* 0x00007610ffad7816 */ /* 0x000fe400000000ad */
[----:B------:R-:W-:Y:S01]  /*c140*/  ISETP.GE.AND P1, PT, R230, UR5, PT ;  /* 0x00000005e6007c0c */ /* 0x000fe2000bf26270 */
[----:B------:R3:W2:Y:S01]  /*c150*/  @!P2 LDG.E.U16 R211, desc[UR40][R12.64] ;  /* 0x000000280cd3a981 */ /* 0x0006a2000c1e1500 */
[----:B------:R-:W-:Y:S01]  /*c160*/  PRMT R157, RZ, 0x7610, R157 ;  /* 0x00007610ff9d7816 */ /* 0x000fe2000000009d */
[----:B---3--:R-:W-:-:S02]  /*c170*/  @!P3 IMAD.MOV.U32 R12, RZ, RZ, R222 ;  /* 0x000000ffff0cb224 */ /* 0x008fc400078e00de */
[----:B------:R-:W-:Y:S01]  /*c180*/  @!P3 IMAD.MOV.U32 R13, RZ, RZ, R223 ;  /* 0x000000ffff0db224 */ /* 0x000fe200078e00df */
[----:B------:R-:W-:Y:S01]  /*c190*/  PRMT R212, RZ, 0x7610, R212 ;  /* 0x00007610ffd47816 */ /* 0x000fe200000000d4 */
[----:B------:R-:W3:Y:S01]  /*c1a0*/  LDL R223, [R1+0x4d0] ;  /* 0x0004d00001df7983 */ /* 0x000ee20000100800 */
[----:B0-----:R-:W-:-:S03]  /*c1b0*/  SHF.R.U32.HI R230, RZ, 0x7, R231 ;  /* 0x00000007ffe67819 */ /* 0x001fc600000116e7 */
[----:B------:R0:W3:Y:S01]  /*c1c0*/  @!P3 LDG.E.U16 R173, desc[UR40][R12.64] ;  /* 0x000000280cadb981 */ /* 0x0000e2000c1e1500 */
[----:B------:R-:W-:Y:S02]  /*c1d0*/  SGXT.U32 R230, R230, 0x1 ;  /* 0x00000001e6e6781a */ /* 0x000fe40000000000 */
[----:B------:R-:W-:Y:S02]  /*c1e0*/  SHF.R.U32.HI R222, RZ, 0x7, R231 ;  /* 0x00000007ffde7819 */ /* 0x000fe400000116e7 */
[----:B------:R-:W-:Y:S01]  /*c1f0*/  LOP3.LUT R230, R230, 0x16, RZ, 0xfc, !PT ;  /* 0x00000016e6e67812 */ /* 0x000fe200078efcff */
[----:B0-----:R-:W-:Y:S02]  /*c200*/  @!P0 IMAD.MOV.U32 R12, RZ, RZ, R0 ;  /* 0x000000ffff0c8224 */ /* 0x001fe400078e0000 */
[----:B------:R-:W-:Y:S01]  /*c210*/  @!P0 IMAD.MOV.U32 R13, RZ, RZ, R215 ;  /* 0x000000ffff0d8224 */ /* 0x000fe200078e00d7 */
[----:B------:R-:W-:Y:S01]  /*c220*/  ISETP.GE.AND P2, PT, R230, UR5, PT ;  /* 0x00000005e6007c0c */ /* 0x000fe2000bf46270 */
[----:B------:R-:W3:Y:S01]  /*c230*/  LDL R215, [R1+0x4c8] ;  /* 0x0004c80001d77983 */ /* 0x000ee20000100800 */
[----:B------:R-:W-:-:S03]  /*c240*/  SGXT.U32 R222, R222, 0x1 ;  /* 0x00000001dede781a */ /* 0x000fc60000000000 */
[----:B------:R4:W3:Y:S01]  /*c250*/  @!P0 LDG.E.U16 R157, desc[UR40][R12.64] ;  /* 0x000000280c9d8981 */ /* 0x0008e2000c1e1500 */
[----:B------:R-:W-:-:S03]  /*c260*/  SHF.R.U32.HI R0, RZ, 0x7, R231 ;  /* 0x00000007ff007819 */ /* 0x000fc600000116e7 */
[----:B------:R-:W3:Y:S01]  /*c270*/  LDL R230, [R1+0x4dc] ;  /* 0x0004dc0001e67983 */ /* 0x000ee20000100800 */
[----:B------:R-:W-:Y:S02]  /*c280*/  LOP3.LUT R222, R222, 0x18, RZ, 0xfc, !PT ;  /* 0x00000018dede7812 */ /* 0x000fe400078efcff */
[----:B------:R-:W-:Y:S02]  /*c290*/  SGXT.U32 R0, R0, 0x1 ;  /* 0x000000010000781a */ /* 0x000fe40000000000 */
[----:B------:R-:W-:Y:S02]  /*c2a0*/  ISETP.GE.AND P3, PT, R222, UR5, PT ;  /* 0x00000005de007c0c */ /* 0x000fe4000bf66270 */
[----:B------:R-:W-:Y:S01]  /*c2b0*/  LOP3.LUT R0, R0, 0x1a, RZ, 0xfc, !PT ;  /* 0x0000001a00007812 */ /* 0x000fe200078efcff */
[----:B------:R-:W3:Y:S03]  /*c2c0*/  LDL R222, [R1+0x4d4] ;  /* 0x0004d40001de7983 */ /* 0x000ee60000100800 */
[----:B------:R-:W-:-:S02]  /*c2d0*/  ISETP.GE.AND P0, PT, R0, UR5, PT ;  /* 0x0000000500007c0c */ /* 0x000fc4000bf06270 */
[----:B------:R-:W3:Y:S01]  /*c2e0*/  LDL R0, [R1+0x4cc] ;  /* 0x0004cc0001007983 */ /* 0x000ee20000100800 */
[----:B----4-:R-:W-:-:S03]  /*c2f0*/  @!P1 IMAD.MOV.U32 R12, RZ, RZ, R191 ;  /* 0x000000ffff0c9224 */ /* 0x010fc600078e00bf */
[----:B------:R-:W4:Y:S01]  /*c300*/  LDL R191, [R1+0x4c4] ;  /* 0x0004c40001bf7983 */ /* 0x000f220000100800 */
[----:B--2---:R-:W-:-:S03]  /*c310*/  @!P1 IMAD.MOV.U32 R13, RZ, RZ, R214 ;  /* 0x000000ffff0d9224 */ /* 0x004fc600078e00d6 */
[----:B------:R-:W2:Y:S04]  /*c320*/  LDL R214, [R1+0x4c0] ;  /* 0x0004c00001d67983 */ /* 0x000ea80000100800 */
[----:B------:R0:W2:Y:S04]  /*c330*/  @!P1 LDG.E.U16 R212, desc[UR40][R12.64] ;  /* 0x000000280cd49981 */ /* 0x0000a8000c1e1500 */
[----:B------:R-:W4:Y:S01]  /*c340*/  LDL R13, [R1+0x4d8] ;  /* 0x0004d800010d7983 */ /* 0x000f220000100800 */
[----:B0-----:R-:W-:-:S04]  /*c350*/  SHF.R.U32.HI R12, RZ, 0x7, R231 ;  /* 0x00000007ff0c7819 */ /* 0x001fc800000116e7 */
[----:B------:R-:W-:-:S04]  /*c360*/  SGXT.U32 R12, R12, 0x1 ;  /* 0x000000010c0c781a */ /* 0x000fc80000000000 */
[----:B------:R-:W-:Y:S02]  /*c370*/  LOP3.LUT R12, R12, 0x1c, RZ, 0xfc, !PT ;  /* 0x0000001c0c0c7812 */ /* 0x000fe400078efcff */
[----:B------:R-:W-:Y:S02]  /*c380*/  PRMT R210, RZ, 0x7610, R210 ;  /* 0x00007610ffd27816 */ /* 0x000fe400000000d2 */
[----:B------:R-:W-:Y:S02]  /*c390*/  ISETP.GE.AND P1, PT, R12, UR5, PT ;  /* 0x000000050c007c0c */ /* 0x000fe4000bf26270 */
[----:B------:R-:W-:Y:S02]  /*c3a0*/  PRMT R172, RZ, 0x7610, R172 ;  /* 0x00007610ffac7816 */ /* 0x000fe400000000ac */
[----:B------:R-:W-:Y:S02]  /*c3b0*/  PRMT R156, RZ, 0x7610, R156 ;  /* 0x00007610ff9c7816 */ /* 0x000fe4000000009c */
[----:B------:R-:W-:Y:S01]  /*c3c0*/  PRMT R11, RZ, 0x7610, R11 ;  /* 0x00007610ff0b7816 */ /* 0x000fe2000000000b */
[----:B---3--:R-:W-:Y:S01]  /*c3d0*/  @!P2 IMAD.MOV.U32 R12, RZ, RZ, R230 ;  /* 0x000000ffff0ca224 */ /* 0x008fe200078e00e6 */
[----:B------:R-:W-:-:S04]  /*c3e0*/  SHF.R.U32.HI R230, RZ, 0x7, R231 ;  /* 0x00000007ffe67819 */ /* 0x000fc800000116e7 */
[----:B------:R-:W-:-:S04]  /*c3f0*/  SGXT.U32 R230, R230, 0x1 ;  /* 0x00000001e6e6781a */ /* 0x000fc80000000000 */
[----:B------:R-:W-:Y:S01]  /*c400*/  LOP3.LUT R230, R230, 0x1e, RZ, 0xfc, !PT ;  /* 0x0000001ee6e67812 */ /* 0x000fe200078efcff */
[----:B----4-:R0:W3:Y:S02]  /*c410*/  @!P2 LDG.E.U16 R210, desc[UR40][R12.64] ;  /* 0x000000280cd2a981 */ /* 0x0100e4000c1e1500 */
[----:B0-----:R-:W-:Y:S01]  /*c420*/  @!P3 IMAD.MOV.U32 R13, RZ, RZ, R223 ;  /* 0x000000ffff0db224 */ /* 0x001fe200078e00df */
[----:B------:R-:W-:Y:S01]  /*c430*/  SHF.R.U32.HI R223, RZ, 0x7, R231 ;  /* 0x00000007ffdf7819 */ /* 0x000fe200000116e7 */
[----:B------:R-:W-:Y:S02]  /*c440*/  @!P3 IMAD.MOV.U32 R12, RZ, RZ, R222 ;  /* 0x000000ffff0cb224 */ /* 0x000fe400078e00de */
[----:B------:R-:W4:Y:S01]  /*c450*/  LDL R222, [R1+0x4bc] ;  /* 0x0004bc0001de7983 */ /* 0x000f220000100800 */
[----:B------:R-:W-:-:S03]  /*c460*/  SGXT.U32 R223, R223, 0x1 ;  /* 0x00000001dfdf781a */ /* 0x000fc60000000000 */
[----:B------:R0:W3:Y:S01]  /*c470*/  @!P3 LDG.E.U16 R172, desc[UR40][R12.64] ;  /* 0x000000280cacb981 */ /* 0x0000e2000c1e1500 */
[----:B------:R-:W-:-:S04]  /*c480*/  LOP3.LUT R223, R223, 0x20, RZ, 0xfc, !PT ;  /* 0x00000020dfdf7812 */ /* 0x000fc800078efcff */
[----:B------:R-:W-:Y:S01]  /*c490*/  ISETP.GE.AND P3, PT, R223, UR5, PT ;  /* 0x00000005df007c0c */ /* 0x000fe2000bf66270 */
[----:B0-----:R-:W-:Y:S02]  /*c4a0*/  @!P0 IMAD.MOV.U32 R12, RZ, RZ, R0 ;  /* 0x000000ffff0c8224 */ /* 0x001fe400078e0000 */
[----:B------:R-:W-:Y:S01]  /*c4b0*/  @!P0 IMAD.MOV.U32 R13, RZ, RZ, R215 ;  /* 0x000000ffff0d8224 */ /* 0x000fe200078e00d7 */
[----:B------:R-:W-:Y:S01]  /*c4c0*/  SHF.R.U32.HI R223, RZ, 0x7, R231 ;  /* 0x00000007ffdf7819 */ /* 0x000fe200000116e7 */
[----:B------:R-:W3:Y:S04]  /*c4d0*/  LDL R215, [R1+0x4b0] ;  /* 0x0004b00001d77983 */ /* 0x000ee80000100800 */
[----:B------:R0:W3:Y:S01]  /*c4e0*/  @!P0 LDG.E.U16 R156, desc[UR40][R12.64] ;  /* 0x000000280c9c8981 */ /* 0x0000e2000c1e1500 */
[----:B------:R-:W-:-:S03]  /*c4f0*/  SGXT.U32 R223, R223, 0x1 ;  /* 0x00000001dfdf781a */ /* 0x000fc60000000000 */
[----:B------:R-:W3:Y:S01]  /*c500*/  LDL R0, [R1+0x4b4] ;  /* 0x0004b40001007983 */ /* 0x000ee20000100800 */
[----:B0-----:R-:W-:Y:S02]  /*c510*/  @!P1 IMAD.MOV.U32 R12, RZ, RZ, R191 ;  /* 0x000000ffff0c9224 */ /* 0x001fe400078e00bf */
[----:B--2---:R-:W-:Y:S01]  /*c520*/  @!P1 IMAD.MOV.U32 R13, RZ, RZ, R214 ;  /* 0x000000ffff0d9224 */ /* 0x004fe200078e00d6 */
[----:B------:R-:W-:Y:S01]  /*c530*/  LOP3.LUT R223, R223, 0x22, RZ, 0xfc, !PT ;  /* 0x00000022dfdf7812 */ /* 0x000fe200078efcff */
[----:B------:R-:W2:Y:S04]  /*c540*/  LDL R214, [R1+0x4a0] ;  /* 0x0004a00001d67983 */ /* 0x000ea80000100800 */
[----:B------:R0:W2:Y:S01]  /*c550*/  @!P1 LDG.E.U16 R11, desc[UR40][R12.64] ;  /* 0x000000280c0b9981 */ /* 0x0000a2000c1e1500 */
[----:B------:R-:W-:-:S02]  /*c560*/  ISETP.GE.AND P2, PT, R230, UR5, PT ;  /* 0x00000005e6007c0c */ /* 0x000fc4000bf46270 */
[----:B------:R-:W-:Y:S01]  /*c570*/  ISETP.GE.AND P4, PT, R223, UR5, PT ;  /* 0x00000005df007c0c */ /* 0x000fe2000bf86270 */
[----:B------:R-:W2:Y:S04]  /*c580*/  LDL R230, [R1+0x4a8] ;  /* 0x0004a80001e67983 */ /* 0x000ea80000100800 */
[----:B------:R-:W2:Y:S04]  /*c590*/  LDL R223, [R1+0x4ac] ;  /* 0x0004ac0001df7983 */ /* 0x000ea80000100800 */
[----:B------:R-:W3:Y:S04]  /*c5a0*/  LDL R13, [R1+0x4b8] ;  /* 0x0004b800010d7983 */ /* 0x000ee80000100800 */
[----:B------:R-:W2:Y:S01]  /*c5b0*/  LDL R191, [R1+0x4a4] ;  /* 0x0004a40001bf7983 */ /* 0x000ea20000100800 */
        /* <DEDUP_REMOVED lines=8> */
[----:B----4-:R-:W-:Y:S01]  /*c640*/  @!P2 IMAD.MOV.U32 R12, RZ, RZ, R222 ;  /* 0x000000ffff0ca224 */ /* 0x010fe200078e00de */
[----:B------:R-:W-:-:S04]  /*c650*/  SHF.R.U32.HI R222, RZ, 0x7, R231 ;  /* 0x00000007ffde7819 */ /* 0x000fc800000116e7 */
[----:B------:R-:W-:-:S04]  /*c660*/  SGXT.U32 R222, R222, 0x1 ;  /* 0x00000001dede781a */ /* 0x000fc80000000000 */
[----:B------:R-:W-:-:S04]  /*c670*/  LOP3.LUT R222, R222, 0x26, RZ, 0xfc, !PT ;  /* 0x00000026dede7812 */ /* 0x000fc800078efcff */
[----:B------:R-:W-:Y:S02]  /*c680*/  ISETP.GE.AND P0, PT, R222, UR5, PT ;  /* 0x00000005de007c0c */ /* 0x000fe4000bf06270 */
[----:B------:R-:W4:Y:S04]  /*c690*/  LDL R222, [R1+0x490] ;  /* 0x0004900001de7983 */ /* 0x000f280000100800 */
[----:B---3--:R0:W3:Y:S02]  /*c6a0*/  @!P2 LDG.E.U16 R208, desc[UR40][R12.64] ;  /* 0x000000280cd0a981 */ /* 0x0080e4000c1e1500 */
[----:B0-----:R-:W-:Y:S02]  /*c6b0*/  @!P3 IMAD.MOV.U32 R12, RZ, RZ, R0 ;  /* 0x000000ffff0cb224 */ /* 0x001fe400078e0000 */
[----:B------:R-:W-:-:S05]  /*c6c0*/  @!P3 IMAD.MOV.U32 R13, RZ, RZ, R215 ;  /* 0x000000ffff0db224 */ /* 0x000fca00078e00d7 */
[----:B------:R2:W3:Y:S02]  /*c6d0*/  @!P3 LDG.E.U16 R171, desc[UR40][R12.64] ;  /* 0x000000280cabb981 */ /* 0x0004e4000c1e1500 */
[----:B--2---:R-:W-:Y:S02]  /*c6e0*/  @!P4 IMAD.MOV.U32 R12, RZ, RZ, R223 ;  /* 0x000000ffff0cc224 */ /* 0x004fe400078e00df */
[----:B------:R-:W-:Y:S01]  /*c6f0*/  @!P4 IMAD.MOV.U32 R13, RZ, RZ, R230 ;  /* 0x000000ffff0dc224 */ /* 0x000fe200078e00e6 */
[----:B------:R-:W-:Y:S01]  /*c700*/  SHF.R.U32.HI R0, RZ, 0x7, R231 ;  /* 0x00000007ff007819 */ /* 0x000fe200000116e7 */
[----:B------:R-:W2:Y:S04]  /*c710*/  LDL R223, [R1+0x480] ;  /* 0x0004800001df7983 */ /* 0x000ea80000100800 */
[----:B------:R0:W3:Y:S02]  /*c720*/  @!P4 LDG.E.U16 R155, desc[UR40][R12.64] ;  /* 0x000000280c9bc981 */ /* 0x0000e4000c1e1500 */
[----:B0-----:R-:W-:-:S02]  /*c730*/  @!P1 IMAD.MOV.U32 R12, RZ, RZ, R191 ;  /* 0x000000ffff0c9224 */ /* 0x001fc400078e00bf */
[----:B------:R-:W-:Y:S01]  /*c740*/  @!P1 IMAD.MOV.U32 R13, RZ, RZ, R214 ;  /* 0x000000ffff0d9224 */ /* 0x000fe200078e00d6 */
[----:B------:R-:W-:Y:S01]  /*c750*/  SGXT.U32 R0, R0, 0x1 ;  /* 0x000000010000781a */ /* 0x000fe20000000000 */
[----:B------:R-:W2:Y:S04]  /*c760*/  LDL R214, [R1+0x488] ;  /* 0x0004880001d67983 */ /* 0x000ea80000100800 */
[----:B------:R0:W3:Y:S01]  /*c770*/  @!P1 LDG.E.U16 R182, desc[UR40][R12.64] ;  /* 0x000000280cb69981 */ /* 0x0000e2000c1e1500 */
[----:B------:R-:W-:Y:S02]  /*c780*/  LOP3.LUT R0, R0, 0x28, RZ, 0xfc, !PT ;  /* 0x0000002800007812 */ /* 0x000fe400078efcff */
[----:B------:R-:W-:Y:S01]  /*c790*/  SHF.R.U32.HI R215, RZ, 0x7, R231 ;  /* 0x00000007ffd77819 */ /* 0x000fe200000116e7 */
[----:B------:R-:W2:Y:S04]  /*c7a0*/  LDL R191, [R1+0x48c] ;  /* 0x00048c0001bf7983 */ /* 0x000ea80000100800 */
[----:B------:R-:W0:Y:S04]  /*c7b0*/  LDL R12, [R1+0x498] ;  /* 0x00049800010c7983 */ /* 0x000e280000100800 */
[----:B------:R-:W0:Y:S01]  /*c7c0*/  LDL R13, [R1+0x49c] ;  /* 0x00049c00010d7983 */ /* 0x000e220000100800 */
[----:B------:R-:W-:-:S03]  /*c7d0*/  ISETP.GE.AND P2, PT, R0, UR5, PT ;  /* 0x0000000500007c0c */ /* 0x000fc6000bf46270 */
[----:B------:R-:W4:Y:S01]  /*c7e0*/  LDL R0, [R1+0x494] ;  /* 0x0004940001007983 */ /* 0x000f220000100800 */
[----:B------:R-:W-:-:S04]  /*c7f0*/  SGXT.U32 R215, R215, 0x1 ;  /* 0x00000001d7d7781a */ /* 0x000fc80000000000 */
[----:B------:R-:W-:-:S04]  /*c800*/  LOP3.LUT R215, R215, 0x2a, RZ, 0xfc, !PT ;  /* 0x0000002ad7d77812 */ /* 0x000fc800078efcff */
[----:B------:R-:W-:Y:S02]  /*c810*/  ISETP.GE.AND P3, PT, R215, UR5, PT ;  /* 0x00000005d7007c0c */ /* 0x000fe4000bf66270 */
[----:B------:R-:W3:Y:S01]  /*c820*/  LDL R215, [R1+0x484] ;  /* 0x0004840001d77983 */ /* 0x000ee20000100800 */
[----:B------:R-:W-:Y:S02]  /*c830*/  PRMT R206, RZ, 0x7610, R206 ;  /* 0x00007610ffce7816 */ /* 0x000fe400000000ce */
[----:B------:R-:W-:Y:S02]  /*c840*/  PRMT R170, RZ, 0x7610, R170 ;  /* 0x00007610ffaa7816 */ /* 0x000fe400000000aa */
[--C-:B------:R-:W-:Y:S02]  /*c850*/  SHF.R.U32.HI R230, RZ, 0x7, R231.reuse ;  /* 0x00000007ffe67819 */ /* 0x100fe400000116e7 */
[----:B------:R-:W-:-:S04]  /*c860*/  SHF.R.U32.HI R231, RZ, 0x7, R231 ;  /* 0x00000007ffe77819 */ /* 0x000fc800000116e7 */
[----:B------:R-:W-:-:S04]  /*c870*/  SGXT.U32 R231, R231, 0x1 ;  /* 0x00000001e7e7781a */ /* 0x000fc80000000000 */
[----:B------:R-:W-:-:S04]  /*c880*/  LOP3.LUT R231, R231, 0x2c, RZ, 0xfc, !PT ;  /* 0x0000002ce7e77812 */ /* 0x000fc800078efcff */
[----:B------:R-:W-:Y:S02]  /*c890*/  ISETP.GE.AND P1, PT, R231, UR5, PT ;  /* 0x00000005e7007c0c */ /* 0x000fe4000bf26270 */
[----:B------:R-:W-:Y:S01]  /*c8a0*/  PRMT R153, RZ, 0x7610, R153 ;  /* 0x00007610ff997816 */ /* 0x000fe20000000099 */
[----:B------:R-:W3:Y:S01]  /*c8b0*/  LDL.LU R231, [R1+0x964] ;  /* 0x0009640001e77983 */ /* 0x000ee20000300800 */
[----:B------:R-:W-:Y:S02]  /*c8c0*/  SGXT.U32 R230, R230, 0x1 ;  /* 0x00000001e6e6781a */ /* 0x000fe40000000000 */
[----:B------:R-:W-:Y:S02]  /*c8d0*/  PRMT R184, RZ, 0x7610, R184 ;  /* 0x00007610ffb87816 */ /* 0x000fe400000000b8 */
[----:B------:R-:W-:-:S04]  /*c8e0*/  LOP3.LUT R230, R230, 0x2e, RZ, 0xfc, !PT ;  /* 0x0000002ee6e67812 */ /* 0x000fc800078efcff */
[----:B------:R-:W-:Y:S02]  /*c8f0*/  ISETP.GE.AND P4, PT, R230, UR5, PT ;  /* 0x00000005e6007c0c */ /* 0x000fe4000bf86270 */
[----:B------:R-:W3:Y:S01]  /*c900*/  LDL.LU R230, [R1+0x960] ;  /* 0x0009600001e67983 */ /* 0x000ee20000300800 */
[----:B0-----:R-:W-:-:S04]  /*c910*/  @!P0 LOP3.LUT R13, R13, R12, RZ, 0x3c, !PT ;  /* 0x0000000c0d0d8212 */ /* 0x001fc800078e3cff */
[----:B------:R-:W-:-:S04]  /*c920*/  @!P0 LOP3.LUT R12, R13, R12, RZ, 0x3c, !PT ;  /* 0x0000000c0d0c8212 */ /* 0x000fc800078e3cff */
[----:B------:R-:W-:-:S05]  /*c930*/  @!P0 LOP3.LUT R13, R13, R12, RZ, 0x3c, !PT ;  /* 0x0000000c0d0d8212 */ /* 0x000fca00078e3cff */
[----:B------:R4:W3:Y:S02]  /*c940*/  @!P0 LDG.E.U16 R206, desc[UR40][R12.64] ;  /* 0x000000280cce8981 */ /* 0x0008e4000c1e1500 */
[----:B----4-:R-:W-:Y:S02]  /*c950*/  @!P2 IMAD.MOV.U32 R12, RZ, RZ, R0 ;  /* 0x000000ffff0ca224 */ /* 0x010fe400078e0000 */
[----:B------:R-:W-:Y:S01]  /*c960*/  @!P2 IMAD.MOV.U32 R13, RZ, RZ, R222 ;  /* 0x000000ffff0da224 */ /* 0x000fe200078e00de */
[----:B------:R-:W4:Y:S04]  /*c970*/  LDL R0, [R1+0x474] ;  /* 0x0004740001007983 */ /* 0x000f280000100800 */
[----:B------:R0:W4:Y:S04]  /*c980*/  @!P2 LDG.E.U16 R170, desc[UR40][R12.64] ;  /* 0x000000280caaa981 */ /* 0x000128000c1e1500 */
[----:B------:R-:W4:Y:S01]  /*c990*/  LDL R222, [R1+0x470] ;  /* 0x0004700001de7983 */ /* 0x000f220000100800 */
[----:B0-----:R-:W0:Y:S01]  /*c9a0*/  S2R R13, SR_TID.X ;  /* 0x00000000000d7919 */ /* 0x001e220000002100 */
[----:B--2---:R-:W-:Y:S01]  /*c9b0*/  @!P3 IMAD.MOV.U32 R12, RZ, RZ, R191 ;  /* 0x000000ffff0cb224 */ /* 0x004fe200078e00bf */
[----:B0-----:R-:W-:-:S04]  /*c9c0*/  SHF.R.U32.HI R13, RZ, 0x7, R13 ;  /* 0x00000007ff0d7819 */ /* 0x001fc8000001160d */
[----:B------:R-:W-:-:S04]  /*c9d0*/  SGXT.U32 R13, R13, 0x1 ;  /* 0x000000010d0d781a */ /* 0x000fc80000000000 */
[----:B------:R-:W-:-:S04]  /*c9e0*/  LOP3.LUT R13, R13, 0x30, RZ, 0xfc, !PT ;  /* 0x000000300d0d7812 */ /* 0x000fc800078efcff */
[----:B------:R-:W-:Y:S01]  /*c9f0*/  ISETP.GE.AND P0, PT, R13, UR5, PT ;  /* 0x000000050d007c0c */ /* 0x000fe2000bf06270 */
[----:B------:R-:W-:Y:S01]  /*ca00*/  @!P3 IMAD.MOV.U32 R13, RZ, RZ, R214 ;  /* 0x000000ffff0db224 */ /* 0x000fe200078e00d6 */
[----:B------:R-:W0:Y:S04]  /*ca10*/  S2R R191, SR_TID.X ;  /* 0x0000000000bf7919 */ /* 0x000e280000002100 */
[----:B------:R3:W2:Y:S01]  /*ca20*/  @!P3 LDG.E.U16 R153, desc[UR40][R12.64] ;  /* 0x000000280c99b981 */ /* 0x0006a2000c1e1500 */
[----:B------:R-:W-:Y:S02]  /*ca30*/  PRMT R205, RZ, 0x7610, R205 ;  /* 0x00007610ffcd7816 */ /* 0x000fe400000000cd */
[----:B------:R-:W-:Y:S01]  /*ca40*/  PRMT R169, RZ, 0x7610, R169 ;  /* 0x00007610ffa97816 */ /* 0x000fe200000000a9 */
[----:B------:R-:W2:Y:S01]  /*ca50*/  LDL R214, [R1+0x46c] ;  /* 0x00046c0001d67983 */ /* 0x000ea20000100800 */
[----:B---3--:R-:W-:-:S02]  /*ca60*/  @!P1 IMAD.MOV.U32 R12, RZ, RZ, R215 ;  /* 0x000000ffff0c9224 */ /* 0x008fc400078e00d7 */
[----:B------:R-:W-:Y:S01]  /*ca70*/  @!P1 IMAD.MOV.U32 R13, RZ, RZ, R223 ;  /* 0x000000ffff0d9224 */ /* 0x000fe200078e00df */
[----:B------:R-:W3:Y:S04]  /*ca80*/  LDL R215, [R1+0x464] ;  /* 0x0004640001d77983 */ /* 0x000ee80000100800 */
[----:B------:R1:W3:Y:S04]  /*ca90*/  @!P1 LDG.E.U16 R184, desc[UR40][R12.64] ;  /* 0x000000280cb89981 */ /* 0x0002e8000c1e1500 */
[----:B------:R-:W3:Y:S04]  /*caa0*/  LDL R223, [R1+0x460] ;  /* 0x0004600001df7983 */ /* 0x000ee80000100800 */
[----:B------:R-:W1:Y:S04]  /*cab0*/  LDL R12, [R1+0x478] ;  /* 0x00047800010c7983 */ /* 0x000e680000100800 */
[----:B------:R-:W1:Y:S01]  /*cac0*/  LDL R13, [R1+0x47c] ;  /* 0x00047c00010d7983 */ /* 0x000e620000100800 */
[----:B0-----:R-:W-:-:S04]  /*cad0*/  SHF.R.U32.HI R191, RZ, 0x7, R191 ;  /* 0x00000007ffbf7819 */ /* 0x001fc800000116bf */
[----:B------:R-:W-:-:S04]  /*cae0*/  SGXT.U32 R191, R191, 0x1 ;  /* 0x00000001bfbf781a */ /* 0x000fc80000000000 */
[----:B------:R-:W-:-:S04]  /*caf0*/  LOP3.LUT R191, R191, 0x32, RZ, 0xfc, !PT ;  /* 0x00000032bfbf7812 */ /* 0x000fc800078efcff */
[----:B------:R-:W-:Y:S02]  /*cb00*/  ISETP.GE.AND P1, PT, R191, UR5, PT ;  /* 0x00000005bf007c0c */ /* 0x000fe4000bf26270 */
[----:B------:R-:W0:Y:S01]  /*cb10*/  S2R R191, SR_TID.X ;  /* 0x0000000000bf7919 */ /* 0x000e220000002100 */
[----:B-1----:R-:W-:-:S04]  /*cb20*/  @!P4 LOP3.LUT R13, R13, R12, RZ, 0x3c, !PT ;  /* 0x0000000c0d0dc212 */ /* 0x002fc800078e3cff */
[----:B------:R-:W-:-:S04]  /*cb30*/  @!P4 LOP3.LUT R12, R13, R12, RZ, 0x3c, !PT ;  /* 0x0000000c0d0cc212 */ /* 0x000fc800078e3cff */
[----:B------:R-:W-:-:S05]  /*cb40*/  @!P4 LOP3.LUT R13, R13, R12, RZ, 0x3c, !PT ;  /* 0x0000000c0d0dc212 */ /* 0x000fca00078e3cff */
[----:B------:R4:W3:Y:S02]  /*cb50*/  @!P4 LDG.E.U16 R205, desc[UR40][R12.64] ;  /* 0x000000280ccdc981 */ /* 0x0008e4000c1e1500 */
[----:B----4-:R-:W-:Y:S02]  /*cb60*/  @!P0 IMAD.MOV.U32 R12, RZ, RZ, R0 ;  /* 0x000000ffff0c8224 */ /* 0x010fe400078e0000 */
[----:B------:R-:W-:Y:S01]  /*cb70*/  @!P0 IMAD.MOV.U32 R13, RZ, RZ, R222 ;  /* 0x000000ffff0d8224 */ /* 0x000fe200078e00de */
[----:B0-----:R-:W-:Y:S01]  /*cb80*/  SHF.R.U32.HI R0, RZ, 0x7, R191 ;  /* 0x00000007ff007819 */ /* 0x001fe200000116bf */
[----:B------:R-:W4:Y:S04]  /*cb90*/  LDL R222, [R1+0x458] ;  /* 0x0004580001de7983 */ /* 0x000f280000100800 */
[----:B------:R2:W4:Y:S04]  /*cba0*/  @!P0 LDG.E.U16 R169, desc[UR40][R12.64] ;  /* 0x000000280ca98981 */ /* 0x000528000c1e1500 */
[----:B------:R-:W4:Y:S04]  /*cbb0*/  LDL R191, [R1+0x45c] ;  /* 0x00045c0001bf7983 */ /* 0x000f280000100800 */
[----:B------:R-:W3:Y:S01]  /*cbc0*/  LDL R13, [R1+0x468] ;  /* 0x00046800010d7983 */ /* 0x000ee20000100800 */
[----:B------:R-:W-:-:S04]  /*cbd0*/  SGXT.U32 R0, R0, 0x1 ;  /* 0x000000010000781a */ /* 0x000fc80000000000 */
[----:B------:R-:W-:-:S04]  /*cbe0*/  LOP3.LUT R0, R0, 0x34, RZ, 0xfc, !PT ;  /* 0x0000003400007812 */ /* 0x000fc800078efcff */
[----:B------:R-:W-:Y:S01]  /*cbf0*/  ISETP.GE.AND P0, PT, R0, UR5, PT ;  /* 0x0000000500007c0c */ /* 0x000fe2000bf06270 */
[----:B--2---:R-:W-:Y:S01]  /*cc00*/  @!P1 IMAD.MOV.U32 R12, RZ, RZ, R214 ;  /* 0x000000ffff0c9224 */ /* 0x004fe200078e00d6 */
[----:B------:R-:W-:Y:S01]  /*cc10*/  PRMT R152, RZ, 0x7610, R152 ;  /* 0x00007610ff987816 */ /* 0x000fe20000000098 */
[----:B------:R-:W0:Y:S01]  /*cc20*/  S2R R214, SR_TID.X ;  /* 0x0000000000d67919 */ /* 0x000e220000002100 */
[----:B------:R-:W-:Y:S02]  /*cc30*/  PRMT R187, RZ, 0x7610, R187 ;  /* 0x00007610ffbb7816 */ /* 0x000fe400000000bb */
[----:B------:R-:W-:Y:S01]  /*cc40*/  PRMT R202, RZ, 0x7610, R202 ;  /* 0x00007610ffca7816 */ /* 0x000fe200000000ca */
[----:B------:R-:W2:Y:S04]  /*cc50*/  LDL.LU R0, [R1+0x51c] ;  /* 0x00051c0001007983 */ /* 0x000ea80000300800 */
[----:B---3--:R1:W3:Y:S02]  /*cc60*/  @!P1 LDG.E.U16 R152, desc[UR40][R12.64] ;  /* 0x000000280c989981 */ /* 0x0082e4000c1e1500 */
[----:B-1----:R-:W-:-:S02]  /*cc70*/  @!P0 IMAD.MOV.U32 R13, RZ, RZ, R223 ;  /* 0x000000ffff0d8224 */ /* 0x002fc400078e00df */
[----:B------:R-:W1:Y:S01]  /*cc80*/  S2R R223, SR_TID.X ;  /* 0x0000000000df7919 */ /* 0x000e620000002100 */
[----:B------:R-:W-:Y:S02]  /*cc90*/  @!P0 IMAD.MOV.U32 R12, RZ, RZ, R215 ;  /* 0x000000ffff0c8224 */ /* 0x000fe400078e00d7 */
[----:B------:R-:W3:Y:S04]  /*cca0*/  LDL R215, [R1+0x520] ;  /* 0x0005200001d77983 */ /* 0x000ee80000100800 */
[----:B------:R1:W3:Y:S02]  /*ccb0*/  @!P0 LDG.E.U16 R187, desc[UR40][R12.64] ;  /* 0x000000280cbb8981 */ /* 0x0002e4000c1e1500 */
[----:B-1----:R-:W-:-:S04]  /*ccc0*/  SHF.R.U32.HI R13, RZ, 0x7, R223 ;  /* 0x00000007ff0d7819 */ /* 0x002fc800000116df */
[----:B------:R-:W-:-:S04]  /*ccd0*/  SGXT.U32 R13, R13, 0x1 ;  /* 0x000000010d0d781a */ /* 0x000fc80000000000 */
[----:B------:R-:W-:-:S04]  /*cce0*/  LOP3.LUT R13, R13, 0x36, RZ, 0xfc, !PT ;  /* 0x000000360d0d7812 */ /* 0x000fc800078efcff */
[----:B------:R-:W-:Y:S02]  /*ccf0*/  ISETP.GE.AND P1, PT, R13, UR5, PT ;  /* 0x000000050d007c0c */ /* 0x000fe4000bf26270 */
[----:B0-----:R-:W-:-:S04]  /*cd00*/  SHF.R.U32.HI R12, RZ, 0x7, R214 ;  /* 0x00000007ff0c7819 */ /* 0x001fc800000116d6 */
[----:B------:R-:W-:-:S04]  /*cd10*/  SGXT.U32 R12, R12, 0x1 ;  /* 0x000000010c0c781a */ /* 0x000fc80000000000 */
[----:B------:R-:W-:-:S03]  /*cd20*/  ISETP.GE.AND P0, PT, R12, UR5, PT ;  /* 0x000000050c007c0c */ /* 0x000fc6000bf06270 */
[----:B----4-:R-:W-:Y:S02]  /*cd30*/  @!P1 IMAD.MOV.U32 R12, RZ, RZ, R191 ;  /* 0x000000ffff0c9224 */ /* 0x010fe400078e00bf */
[----:B------:R-:W-:Y:S01]  /*cd40*/  @!P1 IMAD.MOV.U32 R13, RZ, RZ, R222 ;  /* 0x000000ffff0d9224 */ /* 0x000fe200078e00de */
[----:B------:R-:W-:Y:S01]  /*cd50*/  SHF.R.U32.HI R223, RZ, 0x7, R223 ;  /* 0x00000007ffdf7819 */ /* 0x000fe200000116df */
[----:B------:R-:W4:Y:S04]  /*cd60*/  LDL R222, [R1+0x440] ;  /* 0x0004400001de7983 */ /* 0x000f280000100800 */
[----:B------:R0:W4:Y:S01]  /*cd70*/  @!P1 LDG.E.U16 R202, desc[UR40][R12.64] ;  /* 0x000000280cca9981 */ /* 0x000122000c1e1500 */
[----:B------:R-:W-:Y:S02]  /*cd80*/  PRMT R168, RZ, 0x7610, R168 ;  /* 0x00007610ffa87816 */ /* 0x000fe400000000a8 */
[----:B------:R-:W-:Y:S01]  /*cd90*/  PRMT R175, RZ, 0x7610, R175 ;  /* 0x00007610ffaf7816 */ /* 0x000fe200000000af */
[----:B------:R-:W4:Y:S04]  /*cda0*/  LDL R191, [R1+0x444] ;  /* 0x0004440001bf7983 */ /* 0x000f280000100800 */
[----:B------:R-:W0:Y:S04]  /*cdb0*/  LDL R12, [R1+0x450] ;  /* 0x00045000010c7983 */ /* 0x000e280000100800 */
[----:B------:R-:W0:Y:S01]  /*cdc0*/  LDL R13, [R1+0x454] ;  /* 0x00045400010d7983 */ /* 0x000e220000100800 */
[----:B------:R-:W-:-:S04]  /*cdd0*/  SGXT.U32 R223, R223, 0x1 ;  /* 0x00000001dfdf781a */ /* 0x000fc80000000000 */
[----:B------:R-:W-:-:S04]  /*cde0*/  LOP3.LUT R223, R223, 0x38, RZ, 0xfc, !PT ;  /* 0x00000038dfdf7812 */ /* 0x000fc800078efcff */
[----:B------:R-:W-:Y:S01]  /*cdf0*/  ISETP.GE.AND P2, PT, R223, UR5, PT ;  /* 0x00000005df007c0c */ /* 0x000fe2000bf46270 */
[----:B--2---:R1:W-:Y:S01]  /*ce00*/  STL [R1+0x860], R0 ;  /* 0x0008600001007387 */ /* 0x0043e20000100800 */
[----:B------:R-:W2:Y:S02]  /*ce10*/  S2R R223, SR_TID.X ;  /* 0x0000000000df7919 */ /* 0x000ea40000002100 */
[----:B--2---:R-:W-:-:S09]  /*ce20*/  SHF.R.U32.HI R223, RZ, 0x7, R223 ;  /* 0x00000007ffdf7819 */ /* 0x004fd200000116df */
[----:B0-----:R-:W-:-:S04]  /*ce30*/  @!P2 LOP3.LUT R13, R13, R12, RZ, 0x3c, !PT ;  /* 0x0000000c0d0da212 */ /* 0x001fc800078e3cff */
[----:B------:R-:W-:-:S04]  /*ce40*/  @!P2 LOP3.LUT R12, R13, R12, RZ, 0x3c, !PT ;  /* 0x0000000c0d0ca212 */ /* 0x000fc800078e3cff */
[----:B------:R-:W-:-:S05]  /*ce50*/  @!P2 LOP3.LUT R13, R13, R12, RZ, 0x3c, !PT ;  /* 0x0000000c0d0da212 */ /* 0x000fca00078e3cff */
[----:B------:R3:W2:Y:S02]  /*ce60*/  @!P2 LDG.E.U16 R168, desc[UR40][R12.64] ;  /* 0x000000280ca8a981 */ /* 0x0006a4000c1e1500 */
[----:B---3--:R-:W-:Y:S02]  /*ce70*/  @!P0 IMAD.MOV.U32 R12, RZ, RZ, R215 ;  /* 0x000000ffff0c8224 */ /* 0x008fe400078e00d7 */
[----:B------:R-:W-:Y:S02]  /*ce80*/  @!P0 IMAD.MOV.U32 R13, RZ, RZ, R0 ;  /* 0x000000ffff0d8224 */ /* 0x000fe400078e0000 */
[----:B-1----:R-:W3:Y:S04]  /*ce90*/  LDL R0, [R1+0x44c] ;  /* 0x00044c0001007983 */ /* 0x002ee80000100800 */
[----:B------:R3:W2:Y:S04]  /*cea0*/  @!P0 LDG.E.U16 R175, desc[UR40][R12.64] ;  /* 0x000000280caf8981 */ /* 0x0006a8000c1e1500 */
[----:B------:R-:W4:Y:S01]  /*ceb0*/  LDL R13, [R1+0x448] ;  /* 0x00044800010d7983 */ /* 0x000f220000100800 */
[----:B------:R-:W-:-:S04]  /*cec0*/  SGXT.U32 R223, R223, 0x1 ;  /* 0x00000001dfdf781a */ /* 0x000fc80000000000 */
[----:B------:R-:W-:-:S04]  /*ced0*/  LOP3.LUT R223, R223, 0x3a, RZ, 0xfc, !PT ;  /* 0x0000003adfdf7812 */ /* 0x000fc800078efcff */
[----:B------:R-:W-:Y:S02]  /*cee0*/  ISETP.GE.AND P1, PT, R223, UR5, PT ;  /* 0x00000005df007c0c */ /* 0x000fe4000bf26270 */
[----:B------:R-:W0:Y:S01]  /*cef0*/  S2R R223, SR_TID.X ;  /* 0x0000000000df7919 */ /* 0x000e220000002100 */
[----:B------:R-:W-:Y:S02]  /*cf00*/  PRMT R23, RZ, 0x7610, R23 ;  /* 0x00007610ff177816 */ /* 0x000fe40000000017 */
[----:B------:R-:W-:Y:S02]  /*cf10*/  PRMT R189, RZ, 0x7610, R189 ;  /* 0x00007610ffbd7816 */ /* 0x000fe400000000bd */
[----:B0-----:R-:W-:-:S04]  /*cf20*/  SHF.R.U32.HI R215, RZ, 0x7, R223 ;  /* 0x00000007ffd77819 */ /* 0x001fc800000116df */
[----:B------:R-:W-:-:S04]  /*cf30*/  SGXT.U32 R215, R215, 0x1 ;  /* 0x00000001d7d7781a */ /* 0x000fc80000000000 */
[----:B------:R-:W-:-:S04]  /*cf40*/  LOP3.LUT R215, R215, 0x3c, RZ, 0xfc, !PT ;  /* 0x0000003cd7d77812 */ /* 0x000fc800078efcff */
[----:B------:R-:W-:Y:S01]  /*cf50*/  ISETP.GE.AND P0, PT, R215, UR5, PT ;  /* 0x00000005d7007c0c */ /* 0x000fe2000bf06270 */
[----:B---3--:R-:W-:Y:S01]  /*cf60*/  @!P1 IMAD.MOV.U32 R12, RZ, RZ, R0 ;  /* 0x000000ffff0c9224 */ /* 0x008fe200078e0000 */
[----:B------:R-:W-:Y:S01]  /*cf70*/  SHF.R.U32.HI R223, RZ, 0x7, R223 ;  /* 0x00000007ffdf7819 */ /* 0x000fe200000116df */
[----:B------:R-:W3:Y:S01]  /*cf80*/  LDL R215, [R1+0x434] ;  /* 0x0004340001d77983 */ /* 0x000ee20000100800 */
[----:B------:R-:W-:Y:S02]  /*cf90*/  PRMT R201, RZ, 0x7610, R201 ;  /* 0x00007610ffc97816 */ /* 0x000fe400000000c9 */
[----:B------:R-:W-:Y:S01]  /*cfa0*/  PRMT R167, RZ, 0x7610, R167 ;  /* 0x00007610ffa77816 */ /* 0x000fe200000000a7 */
[----:B------:R-:W2:Y:S04]  /*cfb0*/  LDL R0, [R1+0x424] ;  /* 0x0004240001007983 */ /* 0x000ea80000100800 */
[----:B----4-:R0:W4:Y:S02]  /*cfc0*/  @!P1 LDG.E.U16 R23, desc[UR40][R12.64] ;  /* 0x000000280c179981 */ /* 0x010124000c1e1500 */
[----:B0-----:R-:W-:-:S02]  /*cfd0*/  @!P0 IMAD.MOV.U32 R12, RZ, RZ, R191 ;  /* 0x000000ffff0c8224 */ /* 0x001fc400078e00bf */
[----:B------:R-:W-:Y:S01]  /*cfe0*/  @!P0 IMAD.MOV.U32 R13, RZ, RZ, R222 ;  /* 0x000000ffff0d8224 */ /* 0x000fe200078e00de */
[----:B------:R-:W-:Y:S01]  /*cff0*/  SGXT.U32 R223, R223, 0x1 ;  /* 0x00000001dfdf781a */ /* 0x000fe20000000000 */
[----:B------:R-:W4:Y:S04]  /*d000*/  LDL R191, [R1+0x420] ;  /* 0x0004200001bf7983 */ /* 0x000f280000100800 */
[----:B------:R0:W4:Y:S04]  /*d010*/  @!P0 LDG.E.U16 R189, desc[UR40][R12.64] ;  /* 0x000000280cbd8981 */ /* 0x000128000c1e1500 */
[----:B------:R-:W0:Y:S04]  /*d020*/  LDL R12, [R1+0x438] ;  /* 0x00043800010c7983 */ /* 0x000e280000100800 */
[----:B------:R-:W0:Y:S01]  /*d030*/  LDL R13, [R1+0x43c] ;  /* 0x00043c00010d7983 */ /* 0x000e220000100800 */
[----:B------:R-:W-:-:S04]  /*d040*/  LOP3.LUT R223, R223, 0x3e, RZ, 0xfc, !PT ;  /* 0x0000003edfdf7812 */ /* 0x000fc800078efcff */
[----:B------:R-:W-:Y:S01]  /*d050*/  ISETP.GE.AND P1, PT, R223, UR5, PT ;  /* 0x00000005df007c0c */ /* 0x000fe2000bf26270 */
[----:B------:R-:W1:Y:S01]  /*d060*/  S2R R222, SR_TID.X ;  /* 0x0000000000de7919 */ /* 0x000e620000002100 */
[----:B------:R-:W2:Y:S01]  /*d070*/  LDL R223, [R1+0x42c] ;  /* 0x00042c0001df7983 */ /* 0x000ea20000100800 */
[----:B-1----:R-:W-:-:S04]  /*d080*/  SHF.R.U32.HI R222, RZ, 0x7, R222 ;  /* 0x00000007ffde7819 */ /* 0x002fc800000116de */
[----:B------:R-:W-:-:S06]  /*d090*/  SGXT.U32 R222, R222, 0x1 ;  /* 0x00000001dede781a */ /* 0x000fcc0000000000 */
[----:B0-----:R-:W-:-:S04]  /*d0a0*/  @!P1 LOP3.LUT R13, R13, R12, RZ, 0x3c, !PT ;  /* 0x0000000c0d0d9212 */ /* 0x001fc800078e3cff */
[----:B------:R-:W-:-:S04]  /*d0b0*/  @!P1 LOP3.LUT R12, R13, R12, RZ, 0x3c, !PT ;  /* 0x0000000c0d0c9212 */ /* 0x000fc800078e3cff */
[----:B------:R-:W-:-:S05]  /*d0c0*/  @!P1 LOP3.LUT R13, R13, R12, RZ, 0x3c, !PT ;  /* 0x0000000c0d0d9212 */ /* 0x000fca00078e3cff */
[----:B------:R0:W4:Y:S04]  /*d0d0*/  @!P1 LDG.E.U16 R201, desc[UR40][R12.64] ;  /* 0x000000280cc99981 */ /* 0x000128000c1e1500 */
[----:B------:R-:W2:Y:S01]  /*d0e0*/  LDL R13, [R1+0x430] ;  /* 0x00043000010d7983 */ /* 0x000ea20000100800 */
[----:B------:R-:W-:-:S04]  /*d0f0*/  LOP3.LUT R222, R222, 0x40, RZ, 0xfc, !PT ;  /* 0x00000040dede7812 */ /* 0x000fc800078efcff */
[----:B------:R-:W-:Y:S02]  /*d100*/  ISETP.GE.AND P0, PT, R222, UR5, PT ;  /* 0x00000005de007c0c */ /* 0x000fe4000bf06270 */
[----:B------:R-:W0:Y:S02]  /*d110*/  S2R R222, SR_TID.X ;  /* 0x0000000000de7919 */ /* 0x000e240000002100 */
[----:B0-----:R-:W-:-:S04]  /*d120*/  SHF.R.U32.HI R12, RZ, 0x7, R222 ;  /* 0x00000007ff0c7819 */ /* 0x001fc800000116de */
[----:B------:R-:W-:-:S04]  /*d130*/  SGXT.U32 R12, R12, 0x1 ;  /* 0x000000010c0c781a */ /* 0x000fc80000000000 */
[----:B------:R-:W-:-:S04]  /*d140*/  LOP3.LUT R12, R12, 0x42, RZ, 0xfc, !PT ;  /* 0x000000420c0c7812 */ /* 0x000fc800078efcff */
[----:B------:R-:W-:Y:S01]  /*d150*/  ISETP.GE.AND P1, PT, R12, UR5, PT ;  /* 0x000000050c007c0c */ /* 0x000fe2000bf26270 */
[----:B---3--:R-:W-:-:S05]  /*d160*/  @!P0 IMAD.MOV.U32 R12, RZ, RZ, R215 ;  /* 0x000000ffff0c8224 */ /* 0x008fca00078e00d7 */
[----:B--2---:R0:W2:Y:S04]  /*d170*/  @!P0 LDG.E.U16 R167, desc[UR40][R12.64] ;  /* 0x000000280ca78981 */ /* 0x0040a8000c1e1500 */
[----:B------:R-:W3:Y:S01]  /*d180*/  LDL R13, [R1+0x428] ;  /* 0x00042800010d7983 */ /* 0x000ee20000100800 */
[----:B------:R-:W-:-:S04]  /*d190*/  SHF.R.U32.HI R215, RZ, 0x7, R222 ;  /* 0x00000007ffd77819 */ /* 0x000fc800000116de */
[----:B------:R-:W-:-:S04]  /*d1a0*/  SGXT.U32 R215, R215, 0x1 ;  /* 0x00000001d7d7781a */ /* 0x000fc80000000000 */
[----:B------:R-:W-:-:S04]  /*d1b0*/  LOP3.LUT R215, R215, 0x44, RZ, 0xfc, !PT ;  /* 0x00000044d7d77812 */ /* 0x000fc800078efcff */
[----:B------:R-:W-:Y:S01]  /*d1c0*/  ISETP.GE.AND P0, PT, R215, UR5, PT ;  /* 0x00000005d7007c0c */ /* 0x000fe2000bf06270 */
[----:B0-----:R-:W-:Y:S01]  /*d1d0*/  @!P1 IMAD.MOV.U32 R12, RZ, RZ, R223 ;  /* 0x000000ffff0c9224 */ /* 0x001fe200078e00df */
[----:B------:R-:W-:Y:S01]  /*d1e0*/  PRMT R22, RZ, 0x7610, R22 ;  /* 0x00007610ff167816 */ /* 0x000fe20000000016 */
[----:B------:R-:W2:Y:S01]  /*d1f0*/  LDL R215, [R1+0x414] ;  /* 0x0004140001d77983 */ /* 0x000ea20000100800 */
[----:B------:R-:W-:Y:S02]  /*d200*/  PRMT R192, RZ, 0x7610, R192 ;  /* 0x00007610ffc07816 */ /* 0x000fe400000000c0 */
[----:B------:R-:W-:Y:S01]  /*d210*/  SHF.R.U32.HI R222, RZ, 0x7, R222 ;  /* 0x00000007ffde7819 */ /* 0x000fe200000116de */
[----:B------:R-:W2:Y:S04]  /*d220*/  LDL R223, [R1+0x3f4] ;  /* 0x0003f40001df7983 */ /* 0x000ea80000100800 */
[----:B---3--:R0:W3:Y:S02]  /*d230*/  @!P1 LDG.E.U16 R22, desc[UR40][R12.64] ;  /* 0x000000280c169981 */ /* 0x0080e4000c1e1500 */
[----:B0-----:R-:W-:-:S02]  /*d240*/  @!P0 IMAD.MOV.U32 R12, RZ, RZ, R0 ;  /* 0x000000ffff0c8224 */ /* 0x001fc400078e0000 */
[----:B----4-:R-:W-:Y:S01]  /*d250*/  @!P0 IMAD.MOV.U32 R13, RZ, RZ, R191 ;  /* 0x000000ffff0d8224 */ /* 0x010fe200078e00bf */
[----:B------:R-:W-:Y:S01]  /*d260*/  SGXT.U32 R222, R222, 0x1 ;  /* 0x00000001dede781a */ /* 0x000fe20000000000 */
[----:B------:R-:W4:Y:S04]  /*d270*/  LDL R191, [R1+0x3d0] ;  /* 0x0003d00001bf7983 */ /* 0x000f280000100800 */
[----:B------:R0:W3:Y:S01]  /*d280*/  @!P0 LDG.E.U16 R192, desc[UR40][R12.64] ;  /* 0x000000280cc08981 */ /* 0x0000e2000c1e1500 */
[----:B------:R-:W-:Y:S02]  /*d290*/  PRMT R198, RZ, 0x7610, R198 ;  /* 0x00007610ffc67816 */ /* 0x000fe400000000c6 */
[----:B------:R-:W-:Y:S01]  /*d2a0*/  PRMT R166, RZ, 0x7610, R166 ;  /* 0x00007610ffa67816 */ /* 0x000fe200000000a6 */
[----:B------:R-:W4:Y:S04]  /*d2b0*/  LDL R0, [R1+0x3d4] ;  /* 0x0003d40001007983 */ /* 0x000f280000100800 */
[----:B------:R-:W0:Y:S04]  /*d2c0*/  LDL R12, [R1+0x418] ;  /* 0x00041800010c7983 */ /* 0x000e280000100800 */
[----:B------:R-:W0:Y:S01]  /*d2d0*/  LDL R13, [R1+0x41c] ;  /* 0x00041c00010d7983 */ /* 0x000e220000100800 */
[----:B------:R-:W-:-:S04]  /*d2e0*/  LOP3.LUT R222, R222, 0x46, RZ, 0xfc, !PT ;  /* 0x00000046dede7812 */ /* 0x000fc800078efcff */
[----:B------:R-:W-:Y:S02]  /*d2f0*/  ISETP.GE.AND P1, PT, R222, UR5, PT ;  /* 0x00000005de007c0c */ /* 0x000fe4000bf26270 */
[----:B------:R-:W1:Y:S02]  /*d300*/  S2R R222, SR_TID.X ;  /* 0x0000000000de7919 */ /* 0x000e640000002100 */
[----:B-1----:R-:W-:-:S04]  /*d310*/  SHF.R.U32.HI R222, RZ, 0x7, R222 ;  /* 0x00000007ffde7819 */ /* 0x002fc800000116de */
[----:B------:R-:W-:-:S05]  /*d320*/  SGXT.U32 R222, R222, 0x1 ;  /* 0x00000001dede781a */ /* 0x000fca0000000000 */
[----:B0-----:R-:W-:-:S04]  /*d330*/  @!P1 LOP3.LUT R13, R13, R12, RZ, 0x3c, !PT ;  /* 0x0000000c0d0d9212 */ /* 0x001fc800078e3cff */
[----:B------:R-:W-:-:S04]  /*d340*/  @!P1 LOP3.LUT R12, R13, R12, RZ, 0x3c, !PT ;  /* 0x0000000c0d0c9212 */ /* 0x000fc800078e3cff */
[----:B------:R-:W-:-:S05]  /*d350*/  @!P1 LOP3.LUT R13, R13, R12, RZ, 0x3c, !PT ;  /* 0x0000000c0d0d9212 */ /* 0x000fca00078e3cff */
[----:B------:R0:W3:Y:S04]  /*d360*/  @!P1 LDG.E.U16 R198, desc[UR40][R12.64] ;  /* 0x000000280cc69981 */ /* 0x0000e8000c1e1500 */
[----:B------:R-:W4:Y:S01]  /*d370*/  LDL R13, [R1+0x410] ;  /* 0x00041000010d7983 */ /* 0x000f220000100800 */
[----:B------:R-:W-:-:S04]  /*d380*/  LOP3.LUT R222, R222, 0x48, RZ, 0xfc, !PT ;  /* 0x00000048dede7812 */ /* 0x000fc800078efcff */
[----:B------:R-:W-:Y:S02]  /*d390*/  ISETP.GE.AND P0, PT, R222, UR5, PT ;  /* 0x00000005de007c0c */ /* 0x000fe4000bf06270 */
[----:B------:R-:W0:Y:S02]  /*d3a0*/  S2R R222, SR_TID.X ;  /* 0x0000000000de7919 */ /* 0x000e240000002100 */
[----:B0-----:R-:W-:-:S04]  /*d3b0*/  SHF.R.U32.HI R12, RZ, 0x7, R222 ;  /* 0x00000007ff0c7819 */ /* 0x001fc800000116de */
[----:B------:R-:W-:-:S04]  /*d3c0*/  SGXT.U32 R12, R12, 0x1 ;  /* 0x000000010c0c781a */ /* 0x000fc80000000000 */
[----:B------:R-:W-:-:S04]  /*d3d0*/  LOP3.LUT R12, R12, 0x50, RZ, 0xfc, !PT ;  /* 0x000000500c0c7812 */ /* 0x000fc800078efcff */
[----:B------:R-:W-:Y:S01]  /*d3e0*/  ISETP.GE.AND P1, PT, R12, UR5, PT ;  /* 0x000000050c007c0c */ /* 0x000fe2000bf26270 */
[----:B--2---:R-:W-:-:S05]  /*d3f0*/  @!P0 IMAD.MOV.U32 R12, RZ, RZ, R215 ;  /* 0x000000ffff0c8224 */ /* 0x004fca00078e00d7 */
[----:B----4-:R0:W2:Y:S04]  /*d400*/  @!P0 LDG.E.U16 R166, desc[UR40][R12.64] ;  /* 0x000000280ca68981 */ /* 0x0100a8000c1e1500 */
[----:B------:R-:W4:Y:S01]  /*d410*/  LDL R13, [R1+0x3f0] ;  /* 0x0003f000010d7983 */ /* 0x000f220000100800 */
[----:B------:R-:W-:-:S04]  /*d420*/  SHF.R.U32.HI R215, RZ, 0x7, R222 ;  /* 0x00000007ffd77819 */ /* 0x000fc800000116de */
[----:B------:R-:W-:-:S04]  /*d430*/  SGXT.U32 R215, R215, 0x1 ;  /* 0x00000001d7d7781a */ /* 0x000fc80000000000 */
[----:B------:R-:W-:-:S04]  /*d440*/  LOP3.LUT R215, R215, 0x58, RZ, 0xfc, !PT ;  /* 0x00000058d7d77812 */ /* 0x000fc800078efcff */
[----:B------:R-:W-:Y:S01]  /*d450*/  ISETP.GE.AND P0, PT, R215, UR5, PT ;  /* 0x00000005d7007c0c */ /* 0x000fe2000bf06270 */
[----:B0-----:R-:W-:Y:S01]  /*d460*/  @!P1 IMAD.MOV.U32 R12, RZ, RZ, R223 ;  /* 0x000000ffff0c9224 */ /* 0x001fe200078e00df */
[----:B------:R-:W-:Y:S01]  /*d470*/  PRMT R165, RZ, 0x7610, R165 ;  /* 0x00007610ffa57816 */ /* 0x000fe200000000a5 */
[----:B------:R-:W3:Y:S01]  /*d480*/  LDL R215, [R1+0x394] ;  /* 0x0003940001d77983 */ /* 0x000ee20000100800 */
[----:B------:R-:W-:Y:S02]  /*d490*/  PRMT R164, RZ, 0x7610, R164 ;  /* 0x00007610ffa47816 */ /* 0x000fe400000000a4 */
[----:B------:R-:W-:Y:S01]  /*d4a0*/  SHF.R.U32.HI R222, RZ, 0x7, R222 ;  /* 0x00000007ffde7819 */ /* 0x000fe200000116de */
[----:B------:R-:W2:Y:S04]  /*d4b0*/  LDL R223, [R1+0x374] ;  /* 0x0003740001df7983 */ /* 0x000ea80000100800 */
[----:B----4-:R0:W4:Y:S02]  /*d4c0*/  @!P1 LDG.E.U16 R165, desc[UR40][R12.64] ;  /* 0x000000280ca59981 */ /* 0x010124000c1e1500 */
[----:B0-----:R-:W-:-:S02]  /*d4d0*/  @!P0 IMAD.MOV.U32 R12, RZ, RZ, R0 ;  /* 0x000000ffff0c8224 */ /* 0x001fc400078e0000 */
[----:B------:R-:W-:Y:S01]  /*d4e0*/  @!P0 IMAD.MOV.U32 R13, RZ, RZ, R191 ;  /* 0x000000ffff0d8224 */ /* 0x000fe200078e00bf */
[----:B------:R-:W-:Y:S01]  /*d4f0*/  SGXT.U32 R222, R222, 0x1 ;  /* 0x00000001dede781a */ /* 0x000fe20000000000 */
[----:B------:R-:W4:Y:S04]  /*d500*/  LDL R191, [R1+0x350] ;  /* 0x0003500001bf7983 */ /* 0x000f280000100800 */
[----:B------:R0:W4:Y:S01]  /*d510*/  @!P0 LDG.E.U16 R164, desc[UR40][R12.64] ;  /* 0x000000280ca48981 */ /* 0x000122000c1e1500 */
        /* <DEDUP_REMOVED lines=36> */
[----:B----4-:R-:W-:-:S02]  /*d760*/  @!P2 IMAD.MOV.U32 R12, RZ, RZ, R0 ;  /* 0x000000ffff0ca224 */ /* 0x010fc400078e0000 */
[----:B------:R-:W-:Y:S01]  /*d770*/  @!P2 IMAD.MOV.U32 R13, RZ, RZ, R191 ;  /* 0x000000ffff0da224 */ /* 0x000fe200078e00bf */
        /* <DEDUP_REMOVED lines=76> */
[----:B------:R-:W-:-:S04]  /*dc40*/  PRMT R199, RZ, 0x7610, R199 ;  /* 0x00007610ffc77816 */ /* 0x000fc800000000c7 */
[----:B---3--:R4:W3:Y:S05]  /*dc50*/  @!P0 LDG.E.U16 R19, desc[UR40][R12.64] ;  /* 0x000000280c138981 */ /* 0x0088ea000c1e1500 */
[----:B----4-:R-:W-:Y:S02]  /*dc60*/  @!P1 IMAD.MOV.U32 R12, RZ, RZ, R0 ;  /* 0x000000ffff0c9224 */ /* 0x010fe400078e0000 */
[----:B------:R-:W-:Y:S01]  /*dc70*/  @!P1 IMAD.MOV.U32 R13, RZ, RZ, R191 ;  /* 0x000000ffff0d9224 */ /* 0x000fe200078e00bf */
[----:B------:R-:W-:Y:S01]  /*dc80*/  SHF.R.U32.HI R222, RZ, 0x7, R222 ;  /* 0x00000007ffde7819 */ /* 0x000fe200000116de */
[----:B------:R-:W4:Y:S04]  /*dc90*/  LDL R0, [R1+0x39c] ;  /* 0x00039c0001007983 */ /* 0x000f280000100800 */
[----:B------:R0:W3:Y:S04]  /*dca0*/  @!P1 LDG.E.U16 R199, desc[UR40][R12.64] ;  /* 0x000000280cc79981 */ /* 0x0000e8000c1e1500 */
[----:B------:R-:W0:Y:S04]  /*dcb0*/  LDL R12, [R1+0x3b8] ;  /* 0x0003b800010c7983 */ /* 0x000e280000100800 */
[----:B------:R-:W0:Y:S01]  /*dcc0*/  LDL R13, [R1+0x3bc] ;  /* 0x0003bc00010d7983 */ /* 0x000e220000100800 */
[----:B------:R-:W1:Y:S01]  /*dcd0*/  S2R R191, SR_TID.X ;  /* 0x0000000000bf7919 */ /* 0x000e620000002100 */
[----:B------:R-:W-:-:S04]  /*dce0*/  SGXT.U32 R222, R222, 0x1 ;  /* 0x00000001dede781a */ /* 0x000fc80000000000 */
[----:B------:R-:W-:-:S04]  /*dcf0*/  LOP3.LUT R222, R222, 0x5e, RZ, 0xfc, !PT ;  /* 0x0000005edede7812 */ /* 0x000fc800078efcff */
[----:B------:R-:W-:Y:S02]  /*dd00*/  ISETP.GE.AND P0, PT, R222, UR5, PT ;  /* 0x00000005de007c0c */ /* 0x000fe4000bf06270 */
[----:B------:R-:W-:Y:S01]  /*dd10*/  PRMT R193, RZ, 0x7610, R193 ;  /* 0x00007610ffc17816 */ /* 0x000fe200000000c1 */
[----:B------:R-:W3:Y:S01]  /*dd20*/  LDL R222, [R1+0x398] ;  /* 0x0003980001de7983 */ /* 0x000ee20000100800 */
[----:B-1----:R-:W-:-:S04]  /*dd30*/  SHF.R.U32.HI R223, RZ, 0x7, R191 ;  /* 0x00000007ffdf7819 */ /* 0x002fc800000116bf */
[----:B------:R-:W-:-:S04]  /*dd40*/  SGXT.U32 R223, R223, 0x1 ;  /* 0x00000001dfdf781a */ /* 0x000fc80000000000 */
[----:B------:R-:W-:-:S04]  /*dd50*/  LOP3.LUT R223, R223, 0x62, RZ, 0xfc, !PT ;  /* 0x00000062dfdf7812 */ /* 0x000fc800078efcff */
[----:B------:R-:W-:Y:S02]  /*dd60*/  ISETP.GE.AND P1, PT, R223, UR5, PT ;  /* 0x00000005df007c0c */ /* 0x000fe4000bf26270 */
[----:B------:R-:W3:Y:S01]  /*dd70*/  LDL.LU R223, [R1+0x95c] ;  /* 0x00095c0001df7983 */ /* 0x000ee20000300800 */
[----:B0-----:R-:W-:-:S04]  /*dd80*/  @!P0 LOP3.LUT R13, R13, R12, RZ, 0x3c, !PT ;  /* 0x0000000c0d0d8212 */ /* 0x001fc800078e3cff */
[----:B------:R-:W-:-:S04]  /*dd90*/  @!P0 LOP3.LUT R12, R13, R12, RZ, 0x3c, !PT ;  /* 0x0000000c0d0c8212 */ /* 0x000fc800078e3cff */
[----:B------:R-:W-:-:S05]  /*dda0*/  @!P0 LOP3.LUT R13, R13, R12, RZ, 0x3c, !PT ;  /* 0x0000000c0d0d8212 */ /* 0x000fca00078e3cff */
[----:B------:R2:W3:Y:S04]  /*ddb0*/  @!P0 LDG.E.U16 R193, desc[UR40][R12.64] ;  /* 0x000000280cc18981 */ /* 0x0004e8000c1e1500 */
[----:B------:R-:W4:Y:S01]  /*ddc0*/  LDL R13, [R1+0x3a8] ;  /* 0x0003a800010d7983 */ /* 0x000f220000100800 */
[----:B------:R-:W-:Y:S01]  /*ddd0*/  PRMT R18, RZ, 0x7610, R18 ;  /* 0x00007610ff127816 */ /* 0x000fe20000000012 */
[----:B--2---:R-:W-:Y:S01]  /*dde0*/  @!P1 IMAD.MOV.U32 R12, RZ, RZ, R215 ;  /* 0x000000ffff0c9224 */ /* 0x004fe200078e00d7 */
[----:B------:R-:W-:-:S04]  /*ddf0*/  SHF.R.U32.HI R191, RZ, 0x7, R191 ;  /* 0x00000007ffbf7819 */ /* 0x000fc800000116bf */
[----:B------:R-:W-:-:S04]  /*de00*/  SGXT.U32 R191, R191, 0x1 ;  /* 0x00000001bfbf781a */ /* 0x000fc80000000000 */
[----:B------:R-:W-:-:S04]  /*de10*/  LOP3.LUT R191, R191, 0x64, RZ, 0xfc, !PT ;  /* 0x00000064bfbf7812 */ /* 0x000fc800078efcff */
[----:B------:R-:W-:Y:S02]  /*de20*/  ISETP.GE.AND P0, PT, R191, UR5, PT ;  /* 0x00000005bf007c0c */ /* 0x000fe4000bf06270 */
[----:B------:R-:W0:Y:S01]  /*de30*/  S2R R191, SR_TID.X ;  /* 0x0000000000bf7919 */ /* 0x000e220000002100 */
[----:B----4-:R1:W2:Y:S04]  /*de40*/  @!P1 LDG.E.U16 R18, desc[UR40][R12.64] ;  /* 0x000000280c129981 */ /* 0x0102a8000c1e1500 */
[----:B------:R-:W1:Y:S04]  /*de50*/  LDL R12, [R1+0x3a0] ;  /* 0x0003a000010c7983 */ /* 0x000e680000100800 */
[----:B------:R-:W1:Y:S01]  /*de60*/  LDL R13, [R1+0x3a4] ;  /* 0x0003a400010d7983 */ /* 0x000e620000100800 */
[----:B0-----:R-:W-:-:S04]  /*de70*/  SHF.R.U32.HI R215, RZ, 0x7, R191 ;  /* 0x00000007ffd77819 */ /* 0x001fc800000116bf */
[----:B------:R-:W-:-:S04]  /*de80*/  SGXT.U32 R215, R215, 0x1 ;  /* 0x00000001d7d7781a */ /* 0x000fc80000000000 */
[----:B------:R-:W-:-:S04]  /*de90*/  LOP3.LUT R215, R215, 0x66, RZ, 0xfc, !PT ;  /* 0x00000066d7d77812 */ /* 0x000fc800078efcff */
[----:B------:R-:W-:Y:S02]  /*dea0*/  ISETP.GE.AND P1, PT, R215, UR5, PT ;  /* 0x00000005d7007c0c */ /* 0x000fe4000bf26270 */
[----:B------:R-:W-:Y:S01]  /*deb0*/  PRMT R200, RZ, 0x7610, R200 ;  /* 0x00007610ffc87816 */ /* 0x000fe200000000c8 */
[----:B------:R-:W4:Y:S01]  /*dec0*/  LDL R215, [R1+0x36c] ;  /* 0x00036c0001d77983 */ /* 0x000f220000100800 */
[----:B------:R-:W-:Y:S02]  /*ded0*/  PRMT R188, RZ, 0x7610, R188 ;  /* 0x00007610ffbc7816 */ /* 0x000fe400000000bc */
[----:B-1----:R-:W-:-:S04]  /*dee0*/  @!P0 LOP3.LUT R13, R13, R12, RZ, 0x3c, !PT ;  /* 0x0000000c0d0d8212 */ /* 0x002fc800078e3cff */
[----:B------:R-:W-:-:S04]  /*def0*/  @!P0 LOP3.LUT R12, R13, R12, RZ, 0x3c, !PT ;  /* 0x0000000c0d0c8212 */ /* 0x000fc800078e3cff */
[----:B------:R-:W-:-:S05]  /*df00*/  @!P0 LOP3.LUT R13, R13, R12, RZ, 0x3c, !PT ;  /* 0x0000000c0d0d8212 */ /* 0x000fca00078e3cff */
[----:B------:R0:W2:Y:S02]  /*df10*/  @!P0 LDG.E.U16 R200, desc[UR40][R12.64] ;  /* 0x000000280cc88981 */ /* 0x0000a4000c1e1500 */
[----:B0-----:R-:W-:Y:S02]  /*df20*/  @!P1 IMAD.MOV.U32 R12, RZ, RZ, R0 ;  /* 0x000000ffff0c9224 */ /* 0x001fe400078e0000 */
[----:B---3--:R-:W-:Y:S01]  /*df30*/  @!P1 IMAD.MOV.U32 R13, RZ, RZ, R222 ;  /* 0x000000ffff0d9224 */ /* 0x008fe200078e00de */
[----:B------:R-:W-:Y:S01]  /*df40*/  SHF.R.U32.HI R191, RZ, 0x7, R191 ;  /* 0x00000007ffbf7819 */ /* 0x000fe200000116bf */
[----:B------:R-:W3:Y:S04]  /*df50*/  LDL R222, [R1+0x380] ;  /* 0x0003800001de7983 */ /* 0x000ee80000100800 */
[----:B------:R0:W2:Y:S01]  /*df60*/  @!P1 LDG.E.U16 R188, desc[UR40][R12.64] ;  /* 0x000000280cbc9981 */ /* 0x0000a2000c1e1500 */
[----:B------:R-:W-:-:S02]  /*df70*/  PRMT R17, RZ, 0x7610, R17 ;  /* 0x00007610ff117816 */ /* 0x000fc40000000011 */
[----:B------:R-:W-:Y:S01]  /*df80*/  PRMT R16, RZ, 0x7610, R16 ;  /* 0x00007610ff107816 */ /* 0x000fe20000000010 */
[----:B------:R-:W3:Y:S04]  /*df90*/  LDL R0, [R1+0x384] ;  /* 0x0003840001007983 */ /* 0x000ee80000100800 */
[----:B------:R-:W0:Y:S04]  /*dfa0*/  LDL R12, [R1+0x388] ;  /* 0x00038800010c7983 */ /* 0x000e280000100800 */
[----:B------:R-:W0:Y:S01]  /*dfb0*/  LDL R13, [R1+0x38c] ;  /* 0x00038c00010d7983 */ /* 0x000e220000100800 */
[----:B------:R-:W-:-:S04]  /*dfc0*/  SGXT.U32 R191, R191, 0x1 ;  /* 0x00000001bfbf781a */ /* 0x000fc80000000000 */
[----:B------:R-:W-:-:S04]  /*dfd0*/  LOP3.LUT R191, R191, 0x6a, RZ, 0xfc, !PT ;  /* 0x0000006abfbf7812 */ /* 0x000fc800078efcff */
[----:B------:R-:W-:Y:S02]  /*dfe0*/  ISETP.GE.AND P0, PT, R191, UR5, PT ;  /* 0x00000005bf007c0c */ /* 0x000fe4000bf06270 */
[----:B------:R-:W1:Y:S02]  /*dff0*/  S2R R191, SR_TID.X ;  /* 0x0000000000bf7919 */ /* 0x000e640000002100 */
[----:B-1----:R-:W-:-:S09]  /*e000*/  SHF.R.U32.HI R191, RZ, 0x7, R191 ;  /* 0x00000007ffbf7819 */ /* 0x002fd200000116bf */
[----:B0-----:R-:W-:-:S04]  /*e010*/  @!P0 LOP3.LUT R13, R13, R12, RZ, 0x3c, !PT ;  /* 0x0000000c0d0d8212 */ /* 0x001fc800078e3cff */
[----:B------:R-:W-:-:S04]  /*e020*/  @!P0 LOP3.LUT R12, R13, R12, RZ, 0x3c, !PT ;  /* 0x0000000c0d0c8212 */ /* 0x000fc800078e3cff */
[----:B------:R-:W-:-:S05]  /*e030*/  @!P0 LOP3.LUT R13, R13, R12, RZ, 0x3c, !PT ;  /* 0x0000000c0d0d8212 */ /* 0x000fca00078e3cff */
[----:B------:R0:W2:Y:S04]  /*e040*/  @!P0 LDG.E.U16 R17, desc[UR40][R12.64] ;  /* 0x000000280c118981 */ /* 0x0000a8000c1e1500 */
[----:B------:R-:W3:Y:S01]  /*e050*/  LDL R13, [R1+0x368] ;  /* 0x00036800010d7983 */ /* 0x000ee20000100800 */
[----:B------:R-:W-:-:S04]  /*e060*/  SGXT.U32 R191, R191, 0x1 ;  /* 0x00000001bfbf781a */ /* 0x000fc80000000000 */
[----:B------:R-:W-:-:S04]  /*e070*/  LOP3.LUT R191, R191, 0x72, RZ, 0xfc, !PT ;  /* 0x00000072bfbf7812 */ /* 0x000fc800078efcff */
[----:B------:R-:W-:Y:S02]  /*e080*/  ISETP.GE.AND P1, PT, R191, UR5, PT ;  /* 0x00000005bf007c0c */ /* 0x000fe4000bf26270 */
[----:B------:R-:W0:Y:S02]  /*e090*/  S2R R191, SR_TID.X ;  /* 0x0000000000bf7919 */ /* 0x000e240000002100 */
[----:B0-----:R-:W-:-:S04]  /*e0a0*/  SHF.R.U32.HI R12, RZ, 0x7, R191 ;  /* 0x00000007ff0c7819 */ /* 0x001fc800000116bf */
[----:B------:R-:W-:-:S04]  /*e0b0*/  SGXT.U32 R12, R12, 0x1 ;  /* 0x000000010c0c781a */ /* 0x000fc80000000000 */
[----:B------:R-:W-:-:S04]  /*e0c0*/  LOP3.LUT R12, R12, 0x7a, RZ, 0xfc, !PT ;  /* 0x0000007a0c0c7812 */ /* 0x000fc800078efcff */
[----:B------:R-:W-:Y:S01]  /*e0d0*/  ISETP.GE.AND P2, PT, R12, UR5, PT ;  /* 0x000000050c007c0c */ /* 0x000fe2000bf46270 */
[----:B----4-:R-:W-:Y:S01]  /*e0e0*/  @!P1 IMAD.MOV.U32 R12, RZ, RZ, R215 ;  /* 0x000000ffff0c9224 */ /* 0x010fe200078e00d7 */
[----:B------:R-:W-:Y:S01]  /*e0f0*/  SHF.R.U32.HI R191, RZ, 0x7, R191 ;  /* 0x00000007ffbf7819 */ /* 0x000fe200000116bf */
[----:B------:R-:W4:Y:S04]  /*e100*/  LDL R215, [R1+0x364] ;  /* 0x0003640001d77983 */ /* 0x000f280000100800 */
[----:B---3--:R0:W3:Y:S04]  /*e110*/  @!P1 LDG.E.U16 R16, desc[UR40][R12.64] ;  /* 0x000000280c109981 */ /* 0x0080e8000c1e1500 */
[----:B------:R-:W0:Y:S04]  /*e120*/  LDL R12, [R1+0x348] ;  /* 0x00034800010c7983 */ /* 0x000e280000100800 */
[----:B------:R-:W0:Y:S01]  /*e130*/  LDL R13, [R1+0x34c] ;  /* 0x00034c00010d7983 */ /* 0x000e220000100800 */
[----:B------:R-:W-:-:S04]  /*e140*/  SGXT.U32 R191, R191, 0x1 ;  /* 0x00000001bfbf781a */ /* 0x000fc80000000000 */
[----:B------:R-:W-:-:S04]  /*e150*/  LOP3.LUT R191, R191, 0x6c, RZ, 0xfc, !PT ;  /* 0x0000006cbfbf7812 */ /* 0x000fc800078efcff */
[----:B------:R-:W-:Y:S02]  /*e160*/  ISETP.GE.AND P0, PT, R191, UR5, PT ;  /* 0x00000005bf007c0c */ /* 0x000fe4000bf06270 */
[----:B------:R-:W1:Y:S01]  /*e170*/  S2R R191, SR_TID.X ;  /* 0x0000000000bf7919 */ /* 0x000e620000002100 */
[----:B------:R-:W-:Y:S02]  /*e180*/  PRMT R15, RZ, 0x7610, R15 ;  /* 0x00007610ff0f7816 */ /* 0x000fe4000000000f */
[----:B------:R-:W-:Y:S02]  /*e190*/  PRMT R203, RZ, 0x7610, R203 ;  /* 0x00007610ffcb7816 */ /* 0x000fe400000000cb */
[----:B0-----:R-:W-:-:S04]  /*e1a0*/  @!P2 LOP3.LUT R13, R13, R12, RZ, 0x3c, !PT ;  /* 0x0000000c0d0da212 */ /* 0x001fc800078e3cff */
[----:B------:R-:W-:-:S04]  /*e1b0*/  @!P2 LOP3.LUT R12, R13, R12, RZ, 0x3c, !PT ;  /* 0x0000000c0d0ca212 */ /* 0x000fc800078e3cff */
[----:B------:R-:W-:-:S05]  /*e1c0*/  @!P2 LOP3.LUT R13, R13, R12, RZ, 0x3c, !PT ;  /* 0x0000000c0d0da212 */ /* 0x000fca00078e3cff */
[----:B------:R1:W3:Y:S02]  /*e1d0*/  @!P2 LDG.E.U16 R15, desc[UR40][R12.64] ;  /* 0x000000280c0fa981 */ /* 0x0002e4000c1e1500 */
[----:B-1----:R-:W-:-:S04]  /*e1e0*/  SHF.R.U32.HI R13, RZ, 0x7, R191 ;  /* 0x00000007ff0d7819 */ /* 0x002fc800000116bf */
[----:B------:R-:W-:-:S04]  /*e1f0*/  SGXT.U32 R13, R13, 0x1 ;  /* 0x000000010d0d781a */ /* 0x000fc80000000000 */
[----:B------:R-:W-:Y:S01]  /*e200*/  LOP3.LUT R13, R13, 0x6e, RZ, 0xfc, !PT ;  /* 0x0000006e0d0d7812 */ /* 0x000fe200078efcff */
[----:B------:R-:W-:-:S03]  /*e210*/  @!P0 IMAD.MOV.U32 R12, RZ, RZ, R0 ;  /* 0x000000ffff0c8224 */ /* 0x000fc600078e0000 */
[----:B------:R-:W-:Y:S01]  /*e220*/  ISETP.GE.AND P1, PT, R13, UR5, PT ;  /* 0x000000050d007c0c */ /* 0x000fe2000bf26270 */
[----:B------:R-:W-:-:S05]  /*e230*/  @!P0 IMAD.MOV.U32 R13, RZ, RZ, R222 ;  /* 0x000000ffff0d8224 */ /* 0x000fca00078e00de */
[----:B------:R0:W3:Y:S04]  /*e240*/  @!P0 LDG.E.U16 R203, desc[UR40][R12.64] ;  /* 0x000000280ccb8981 */ /* 0x0000e8000c1e1500 */
[----:B------:R-:W0:Y:S04]  /*e250*/  LDL R12, [R1+0x378] ;  /* 0x00037800010c7983 */ /* 0x000e280000100800 */
[----:B------:R-:W0:Y:S01]  /*e260*/  LDL R13, [R1+0x37c] ;  /* 0x00037c00010d7983 */ /* 0x000e220000100800 */
[----:B------:R-:W-:Y:S02]  /*e270*/  PRMT R186, RZ, 0x7610, R186 ;  /* 0x00007610ffba7816 */ /* 0x000fe400000000ba */
[----:B------:R-:W-:-:S02]  /*e280*/  SHF.R.U32.HI R0, RZ, 0x7, R191 ;  /* 0x00000007ff007819 */ /* 0x000fc400000116bf */
[----:B------:R-:W-:Y:S01]  /*e290*/  PRMT R204, RZ, 0x7610, R204 ;  /* 0x00007610ffcc7816 */ /* 0x000fe200000000cc */
[----:B------:R-:W1:Y:S01]  /*e2a0*/  S2R R222, SR_TID.X ;  /* 0x0000000000de7919 */ /* 0x000e620000002100 */
[----:B------:R-:W-:Y:S02]  /*e2b0*/  SGXT.U32 R0, R0, 0x1 ;  /* 0x000000010000781a */ /* 0x000fe40000000000 */
[----:B------:R-:W-:Y:S01]  /*e2c0*/  PRMT R185, RZ, 0x7610, R185 ;  /* 0x00007610ffb97816 */ /* 0x000fe200000000b9 */
[----:B------:R-:W2:Y:S01]  /*e2d0*/  LDL R191, [R1+0x338] ;  /* 0x0003380001bf7983 */ /* 0x000ea20000100800 */
[----:B0-----:R-:W-:-:S04]  /*e2e0*/  @!P1 LOP3.LUT R13, R13, R12, RZ, 0x3c, !PT ;  /* 0x0000000c0d0d9212 */ /* 0x001fc800078e3cff */
[----:B------:R-:W-:-:S04]  /*e2f0*/  @!P1 LOP3.LUT R12, R13, R12, RZ, 0x3c, !PT ;  /* 0x0000000c0d0c9212 */ /* 0x000fc800078e3cff */
[----:B------:R-:W-:-:S05]  /*e300*/  @!P1 LOP3.LUT R13, R13, R12, RZ, 0x3c, !PT ;  /* 0x0000000c0d0d9212 */ /* 0x000fca00078e3cff */
[----:B------:R4:W3:Y:S04]  /*e310*/  @!P1 LDG.E.U16 R186, desc[UR40][R12.64] ;  /* 0x000000280cba9981 */ /* 0x0008e8000c1e1500 */
[----:B------:R-:W2:Y:S01]  /*e320*/  LDL R13, [R1+0x360] ;  /* 0x00036000010d7983 */ /* 0x000ea20000100800 */
[----:B------:R-:W-:-:S04]  /*e330*/  LOP3.LUT R0, R0, 0x74, RZ, 0xfc, !PT ;  /* 0x0000007400007812 */ /* 0x000fc800078efcff */
[----:B------:R-:W-:Y:S02]  /*e340*/  ISETP.GE.AND P0, PT, R0, UR5, PT ;  /* 0x0000000500007c0c */ /* 0x000fe4000bf06270 */
[----:B-1----:R-:W-:Y:S01]  /*e350*/  SHF.R.U32.HI R222, RZ, 0x7, R222 ;  /* 0x00000007ffde7819 */ /* 0x002fe200000116de */
[----:B------:R-:W3:Y:S10]  /*e360*/  LDL R0, [R1+0x33c] ;  /* 0x00033c0001007983 */ /* 0x000ef40000100800 */
[----:B----4-:R-:W-:Y:S01]  /*e370*/  @!P0 IMAD.MOV.U32 R12, RZ, RZ, R215 ;  /* 0x000000ffff0c8224 */ /* 0x010fe200078e00d7 */
[----:B------:R-:W-:-:S04]  /*e380*/  SGXT.U32 R222, R222, 0x1 ;  /* 0x00000001dede781a */ /* 0x000fc80000000000 */
[----:B------:R-:W-:-:S04]  /*e390*/  LOP3.LUT R222, R222, 0x76, RZ, 0xfc, !PT ;  /* 0x00000076dede7812 */ /* 0x000fc800078efcff */
[----:B------:R-:W-:Y:S02]  /*e3a0*/  ISETP.GE.AND P1, PT, R222, UR5, PT ;  /* 0x00000005de007c0c */ /* 0x000fe4000bf26270 */
[----:B------:R-:W0:Y:S01]  /*e3b0*/  S2R R222, SR_TID.X ;  /* 0x0000000000de7919 */ /* 0x000e220000002100 */
[----:B--2---:R1:W2:Y:S04]  /*e3c0*/  @!P0 LDG.E.U16 R204, desc[UR40][R12.64] ;  /* 0x000000280ccc8981 */ /* 0x0042a8000c1e1500 */
[----:B------:R-:W1:Y:S04]  /*e3d0*/  LDL R12, [R1+0x358] ;  /* 0x00035800010c7983 */ /* 0x000e680000100800 */
[----:B------:R-:W1:Y:S01]  /*e3e0*/  LDL R13, [R1+0x35c] ;  /* 0x00035c00010d7983 */ /* 0x000e620000100800 */
[----:B0-----:R-:W-:-:S04]  /*e3f0*/  SHF.R.U32.HI R222, RZ, 0x7, R222 ;  /* 0x00000007ffde7819 */ /* 0x001fc800000116de */
[----:B------:R-:W-:-:S04]  /*e400*/  SGXT.U32 R222, R222, 0x1 ;  /* 0x00000001dede781a */ /* 0x000fc80000000000 */
[----:B------:R-:W-:-:S04]  /*e410*/  LOP3.LUT R222, R222, 0x7c, RZ, 0xfc, !PT ;  /* 0x0000007cdede7812 */ /* 0x000fc800078efcff */
[----:B------:R-:W-:Y:S02]  /*e420*/  ISETP.GE.AND P0, PT, R222, UR5, PT ;  /* 0x00000005de007c0c */ /* 0x000fe4000bf06270 */
[----:B------:R-:W4:Y:S01]  /*e430*/  LDL.LU R222, [R1+0x958] ;  /* 0x0009580001de7983 */ /* 0x000f220000300800 */
[----:B------:R-:W0:Y:S01]  /*e440*/  S2R R215, SR_TID.X ;  /* 0x0000000000d77919 */ /* 0x000e220000002100 */
[----:B-1----:R-:W-:-:S04]  /*e450*/  @!P1 LOP3.LUT R13, R13, R12, RZ, 0x3c, !PT ;  /* 0x0000000c0d0d9212 */ /* 0x002fc800078e3cff */
[----:B------:R-:W-:-:S04]  /*e460*/  @!P1 LOP3.LUT R12, R13, R12, RZ, 0x3c, !PT ;  /* 0x0000000c0d0c9212 */ /* 0x000fc800078e3cff */
[----:B------:R-:W-:-:S05]  /*e470*/  @!P1 LOP3.LUT R13, R13, R12, RZ, 0x3c, !PT ;  /* 0x0000000c0d0d9212 */ /* 0x000fca00078e3cff */
[----:B------:R1:W4:Y:S04]  /*e480*/  @!P1 LDG.E.U16 R185, desc[UR40][R12.64] ;  /* 0x000000280cb99981 */ /* 0x000328000c1e1500 */
[----:B------:R-:W1:Y:S04]  /*e490*/  LDL R12, [R1+0x340] ;  /* 0x00034000010c7983 */ /* 0x000e680000100800 */
[----:B------:R-:W1:Y:S01]  /*e4a0*/  LDL R13, [R1+0x344] ;  /* 0x00034400010d7983 */ /* 0x000e620000100800 */
[----:B0-----:R-:W-:-:S04]  /*e4b0*/  SHF.R.U32.HI R215, RZ, 0x7, R215 ;  /* 0x00000007ffd77819 */ /* 0x001fc800000116d7 */
[----:B------:R-:W-:-:S04]  /*e4c0*/  SGXT.U32 R215, R215, 0x1 ;  /* 0x00000001d7d7781a */ /* 0x000fc80000000000 */
[----:B------:R-:W-:-:S04]  /*e4d0*/  LOP3.LUT R215, R215, 0x7e, RZ, 0xfc, !PT ;  /* 0x0000007ed7d77812 */ /* 0x000fc800078efcff */
[----:B------:R-:W-:Y:S02]  /*e4e0*/  ISETP.GE.AND P1, PT, R215, UR5, PT ;  /* 0x00000005d7007c0c */ /* 0x000fe4000bf26270 */
[----:B------:R-:W-:Y:S01]  /*e4f0*/  PRMT R207, RZ, 0x7610, R207 ;  /* 0x00007610ffcf7816 */ /* 0x000fe200000000cf */
[----:B------:R-:W4:Y:S01]  /*e500*/  LDL.LU R215, [R1+0x954] ;  /* 0x0009540001d77983 */ /* 0x000f220000300800 */
[----:B------:R-:W-:Y:S02]  /*e510*/  PRMT R183, RZ, 0x7610, R183 ;  /* 0x00007610ffb77816 */ /* 0x000fe400000000b7 */
[----:B------:R-:W-:Y:S02]  /*e520*/  LOP3.LUT R214, R214, 0x7f, RZ, 0xc0, !PT ;  /* 0x0000007fd6d67812 */ /* 0x000fe400078ec0ff */
[----:B------:R-:W-:Y:S02]  /*e530*/  PRMT R154, RZ, 0x7610, R154 ;  /* 0x00007610ff9a7816 */ /* 0x000fe4000000009a */
[----:B-1----:R-:W-:-:S04]  /*e540*/  @!P0 LOP3.LUT R13, R13, R12, RZ, 0x3c, !PT ;  /* 0x0000000c0d0d8212 */ /* 0x002fc800078e3cff */
[----:B------:R-:W-:-:S04]  /*e550*/  @!P0 LOP3.LUT R12, R13, R12, RZ, 0x3c, !PT ;  /* 0x0000000c0d0c8212 */ /* 0x000fc800078e3cff */
[----:B------:R-:W-:-:S05]  /*e560*/  @!P0 LOP3.LUT R13, R13, R12, RZ, 0x3c, !PT ;  /* 0x0000000c0d0d8212 */ /* 0x000fca00078e3cff */
[----:B------:R3:W4:Y:S02]  /*e570*/  @!P0 LDG.E.U16 R207, desc[UR40][R12.64] ;  /* 0x000000280ccf8981 */ /* 0x000724000c1e1500 */
[----:B---3--:R-:W-:Y:S02]  /*e580*/  @!P1 IMAD.MOV.U32 R12, RZ, RZ, R0 ;  /* 0x000000ffff0c9224 */ /* 0x008fe400078e0000 */
[----:B------:R-:W-:Y:S01]  /*e590*/  @!P1 IMAD.MOV.U32 R13, RZ, RZ, R191 ;  /* 0x000000ffff0d9224 */ /* 0x000fe200078e00bf */
[----:B------:R-:W-:Y:S01]  /*e5a0*/  ISETP.GE.AND P0, PT, R214, UR5, PT ;  /* 0x00000005d6007c0c */ /* 0x000fe2000bf06270 */
[----:B------:R-:W3:Y:S04]  /*e5b0*/  LDL R191, [R1+0x2dc] ;  /* 0x0002dc0001bf7983 */ /* 0x000ee80000100800 */
[----:B------:R0:W4:Y:S01]  /*e5c0*/  @!P1 LDG.E.U16 R183, desc[UR40][R12.64] ;  /* 0x000000280cb79981 */ /* 0x000122000c1e1500 */
[----:B------:R-:W-:Y:S07]  /*e5d0*/  BAR.SYNC.DEFER_BLOCKING 0x0 ;  /* 0x0000000000007b1d */ /* 0x000fee0000010000 */
[----:B0-----:R-:W-:-:S02]  /*e5e0*/  @!P0 IMAD.MOV.U32 R12, RZ, RZ, R8 ;  /* 0x000000ffff0c8224 */ /* 0x001fc400078e0008 */
[----:B------:R-:W-:Y:S01]  /*e5f0*/  @!P0 IMAD.MOV.U32 R13, RZ, RZ, R4 ;  /* 0x000000ffff0d8224 */ /* 0x000fe200078e0004 */
[----:B------:R-:W2:Y:S04]  /*e600*/  LDL R214, [R1+0x300] ;  /* 0x0003000001d67983 */ /* 0x000ea80000100800 */
[----:B------:R-:W3:Y:S04]  /*e610*/  LDL R0, [R1+0x2e0] ;  /* 0x0002e00001007983 */ /* 0x000ee80000100800 */
[----:B------:R0:W-:Y:S04]  /*e620*/  STL [R1+0x868], R8 ;  /* 0x0008680801007387 */ /* 0x0001e80000100800 */
[----:B------:R-:W4:Y:S04]  /*e630*/  @!P0 LDG.E.U16 R154, desc[UR40][R12.64] ;  /* 0x000000280c9a8981 */ /* 0x000f28000c1e1500 */
[----:B0-----:R-:W3:Y:S04]  /*e640*/  LDL R8, [R1+0x2c0] ;  /* 0x0002c00001087983 */ /* 0x001ee80000100800 */
[----:B------:R0:W-:Y:S04]  /*e650*/  STL [R1+0x864], R4 ;  /* 0x0008640401007387 */ /* 0x0001e80000100800 */
[----:B------:R-:W2:Y:S04]  /*e660*/  LDL R12, [R1+0x53c] ;  /* 0x00053c00010c7983 */ /* 0x000ea80000100800 */
[----:B------:R-:W2:Y:S01]  /*e670*/  LDL R13, [R1+0x540] ;  /* 0x00054000010d7983 */ /* 0x000ea20000100800 */
[----:B------:R-:W-:-:S03]  /*e680*/  PRMT R181, RZ, 0x7610, R181 ;  /* 0x00007610ffb57816 */ /* 0x000fc600000000b5 */
[----:B0-----:R-:W3:Y:S04]  /*e690*/  LDL R4, [R1+0x2fc] ;  /* 0x0002fc0001047983 */ /* 0x001ee80000100800 */
[----:B----4-:R0:W-:Y:S04]  /*e6a0*/  STL [R1+0x94c], R154 ;  /* 0x00094c9a01007387 */ /* 0x0101e80000100800 */
[----:B0-----:R-:W4:Y:S01]  /*e6b0*/  LDL R154, [R1+0x2bc] ;  /* 0x0002bc00019a7983 */ /* 0x001f220000100800 */
[----:B--2---:R-:W-:-:S04]  /*e6c0*/  @!P0 LOP3.LUT R13, R13, R12, RZ, 0x3c, !PT ;  /* 0x0000000c0d0d8212 */ /* 0x004fc800078e3cff */
[----:B------:R-:W-:-:S04]  /*e6d0*/  @!P0 LOP3.LUT R12, R13, R12, RZ, 0x3c, !PT ;  /* 0x0000000c0d0c8212 */ /* 0x000fc800078e3cff */
[----:B------:R-:W-:-:S05]  /*e6e0*/  @!P0 LOP3.LUT R13, R13, R12, RZ, 0x3c, !PT ;  /* 0x0000000c0d0d8212 */ /* 0x000fca00078e3cff */
[----:B------:R0:W2:Y:S04]  /*e6f0*/  @!P0 LDG.E.U16 R181, desc[UR40][R12.64] ;  /* 0x000000280cb58981 */ /* 0x0000a8000c1e1500 */
[----:B------:R-:W0:Y:S04]  /*e700*/  LDL R12, [R1+0x31c] ;  /* 0x00031c00010c7983 */ /* 0x000e280000100800 */
[----:B------:R-:W0:Y:S01]  /*e710*/  LDL R13, [R1+0x524] ;  /* 0x00052400010d7983 */ /* 0x000e220000100800 */
[----:B------:R-:W-:Y:S02]  /*e720*/  PRMT R180, RZ, 0x7610, R180 ;  /* 0x00007610ffb47816 */ /* 0x000fe400000000b4 */
[----:B------:R-:W-:-:S02]  /*e730*/  PRMT R179, RZ, 0x7610, R179 ;  /* 0x00007610ffb37816 */ /* 0x000fc400000000b3 */
[----:B------:R-:W-:Y:S02]  /*e740*/  PRMT R178, RZ, 0x7610, R178 ;  /* 0x00007610ffb27816 */ /* 0x000fe400000000b2 */
[----:B------:R-:W-:Y:S02]  /*e750*/  PRMT R177, RZ, 0x7610, R177 ;  /* 0x00007610ffb17816 */ /* 0x000fe400000000b1 */
[----:B0-----:R-:W-:-:S04]  /*e760*/  @!P0 LOP3.LUT R13, R13, R12, RZ, 0x3c, !PT ;  /* 0x0000000c0d0d8212 */ /* 0x001fc800078e3cff */
[----:B------:R-:W-:-:S04]  /*e770*/  @!P0 LOP3.LUT R12, R13, R12, RZ, 0x3c, !PT ;  /* 0x0000000c0d0c8212 */ /* 0x000fc800078e3cff */
[----:B------:R-:W-:-:S05]  /*e780*/  @!P0 LOP3.LUT R13, R13, R12, RZ, 0x3c, !PT ;  /* 0x0000000c0d0d8212 */ /* 0x000fca00078e3cff */
[----:B------:R0:W2:Y:S02]  /*e790*/  @!P0 LDG.E.U16 R180, desc[UR40][R12.64] ;  /* 0x000000280cb48981 */ /* 0x0000a4000c1e1500 */
[----:B0-----:R-:W-:Y:S02]  /*e7a0*/  @!P0 IMAD.MOV.U32 R12, RZ, RZ, R214 ;  /* 0x000000ffff0c8224 */ /* 0x001fe400078e00d6 */
[----:B---3--:R-:W-:Y:S01]  /*e7b0*/  @!P0 IMAD.MOV.U32 R13, RZ, RZ, R4 ;  /* 0x000000ffff0d8224 */ /* 0x008fe200078e0004 */
[----:B------:R-:W3:Y:S04]  /*e7c0*/  LDL R214, [R1+0x27c] ;  /* 0x00027c0001d67983 */ /* 0x000ee80000100800 */
[----:B------:R0:W2:Y:S04]  /*e7d0*/  @!P0 LDG.E.U16 R179, desc[UR40][R12.64] ;  /* 0x000000280cb38981 */ /* 0x0000a8000c1e1500 */
[----:B------:R-:W3:Y:S01]  /*e7e0*/  LDL R4, [R1+0x280] ;  /* 0x0002800001047983 */ /* 0x000ee20000100800 */
[----:B0-----:R-:W-:-:S02]  /*e7f0*/  @!P0 IMAD.MOV.U32 R12, RZ, RZ, R0 ;  /* 0x000000ffff0c8224 */ /* 0x001fc400078e0000 */
[----:B------:R-:W-:Y:S01]  /*e800*/  @!P0 IMAD.MOV.U32 R13, RZ, RZ, R191 ;  /* 0x000000ffff0d8224 */ /* 0x000fe200078e00bf */
[----:B------:R-:W2:Y:S04]  /*e810*/  LDL R0, [R1+0x260] ;  /* 0x0002600001007983 */ /* 0x000ea80000100800 */
[----:B------:R0:W2:Y:S04]  /*e820*/  @!P0 LDG.E.U16 R178, desc[UR40][R12.64] ;  /* 0x000000280cb28981 */ /* 0x0000a8000c1e1500 */
[----:B------:R-:W2:Y:S01]  /*e830*/  LDL R191, [R1+0x25c] ;  /* 0x00025c0001bf7983 */ /* 0x000ea20000100800 */
[----:B0-----:R-:W-:-:S02]  /*e840*/  @!P0 IMAD.MOV.U32 R12, RZ, RZ, R8 ;  /* 0x000000ffff0c8224 */ /* 0x001fc400078e0008 */
[----:B----4-:R-:W-:Y:S01]  /*e850*/  @!P0 IMAD.MOV.U32 R13, RZ, RZ, R154 ;  /* 0x000000ffff0d8224 */ /* 0x010fe200078e009a */
[----:B------:R-:W4:Y:S04]  /*e860*/  LDL R8, [R1+0x240] ;  /* 0x0002400001087983 */ /* 0x000f280000100800 */
[----:B------:R0:W4:Y:S04]  /*e870*/  @!P0 LDG.E.U16 R177, desc[UR40][R12.64] ;  /* 0x000000280cb18981 */ /* 0x000128000c1e1500 */
[----:B------:R-:W4:Y:S04]  /*e880*/  LDL R154, [R1+0x23c] ;  /* 0x00023c00019a7983 */ /* 0x000f280000100800 */
[----:B------:R-:W0:Y:S04]  /*e890*/  LDL R12, [R1+0x29c] ;  /* 0x00029c00010c7983 */ /* 0x000e280000100800 */
[----:B------:R-:W0:Y:S01]  /*e8a0*/  LDL R13, [R1+0x2a0] ;  /* 0x0002a000010d7983 */ /* 0x000e220000100800 */
[----:B------:R-:W-:-:S03]  /*e8b0*/  PRMT R176, RZ, 0x7610, R176 ;  /* 0x00007610ffb07816 */ /* 0x000fc600000000b0 */
[----:B------:R1:W-:Y:S04]  /*e8c0*/  STS.U16 [R2+UR6+0x10000], R175 ;  /* 0x010000af02007988 */ /* 0x0003e80008000406 */
[----:B------:R1:W-:Y:S02]  /*e8d0*/  STS.U16 [R2+UR6+0x10400], R174 ;  /* 0x010400ae02007988 */ /* 0x0003e40008000406 */
[----:B-1----:R-:W-:Y:S02]  /*e8e0*/  PRMT R175, RZ, 0x7610, R175 ;  /* 0x00007610ffaf7816 */ /* 0x002fe400000000af */
[----:B------:R-:W-:Y:S01]  /*e8f0*/  PRMT R174, RZ, 0x7610, R174 ;  /* 0x00007610ffae7816 */ /* 0x000fe200000000ae */
[----:B------:R1:W-:Y:S02]  /*e900*/  STS.U16 [R2+UR6+0x10800], R173 ;  /* 0x010800ad02007988 */ /* 0x0003e40008000406 */
[----:B-1----:R-:W-:-:S02]  /*e910*/  PRMT R173, RZ, 0x7610, R173 ;  /* 0x00007610ffad7816 */ /* 0x002fc400000000ad */
[----:B0-----:R-:W-:-:S04]  /*e920*/  @!P0 LOP3.LUT R13, R13, R12, RZ, 0x3c, !PT ;  /* 0x0000000c0d0d8212 */ /* 0x001fc800078e3cff */
[----:B------:R-:W-:-:S04]  /*e930*/  @!P0 LOP3.LUT R12, R13, R12, RZ, 0x3c, !PT ;  /* 0x0000000c0d0c8212 */ /* 0x000fc800078e3cff */
[----:B------:R-:W-:-:S05]  /*e940*/  @!P0 LOP3.LUT R13, R13, R12, RZ, 0x3c, !PT ;  /* 0x0000000c0d0d8212 */ /* 0x000fca00078e3cff */
[----:B------:R3:W4:Y:S02]  /*e950*/  @!P0 LDG.E.U16 R176, desc[UR40][R12.64] ;  /* 0x000000280cb08981 */ /* 0x000724000c1e1500 */
[----:B---3--:R-:W-:Y:S02]  /*e960*/  @!P0 IMAD.MOV.U32 R12, RZ, RZ, R4 ;  /* 0x000000ffff0c8224 */ /* 0x008fe400078e0004 */
[----:B------:R-:W-:Y:S01]  /*e970*/  @!P0 IMAD.MOV.U32 R13, RZ, RZ, R214 ;  /* 0x000000ffff0d8224 */ /* 0x000fe200078e00d6 */
[----:B------:R-:W3:Y:S04]  /*e980*/  LDL R4, [R1+0x200] ;  /* 0x0002000001047983 */ /* 0x000ee80000100800 */
[----:B------:R2:W3:Y:S04]  /*e990*/  @!P0 LDG.E.U16 R175, desc[UR40][R12.64] ;  /* 0x000000280caf8981 */ /* 0x0004e8000c1e1500 */
[----:B------:R-:W3:Y:S01]  /*e9a0*/  LDL R214, [R1+0x1fc] ;  /* 0x0001fc0001d67983 */ /* 0x000ee20000100800 */
[----:B--2---:R-:W-:-:S02]  /*e9b0*/  @!P0 IMAD.MOV.U32 R12, RZ, RZ, R0 ;  /* 0x000000ffff0c8224 */ /* 0x004fc400078e0000 */
[----:B------:R-:W-:Y:S01]  /*e9c0*/  @!P0 IMAD.MOV.U32 R13, RZ, RZ, R191 ;  /* 0x000000ffff0d8224 */ /* 0x000fe200078e00bf */
[----:B------:R-:W2:Y:S04]  /*e9d0*/  LDL R0, [R1+0x1e0] ;  /* 0x0001e00001007983 */ /* 0x000ea80000100800 */
[----:B------:R4:W2:Y:S04]  /*e9e0*/  @!P0 LDG.E.U16 R174, desc[UR40][R12.64] ;  /* 0x000000280cae8981 */ /* 0x0008a8000c1e1500 */
[----:B------:R-:W2:Y:S01]  /*e9f0*/  LDL R191, [R1+0x1dc] ;  /* 0x0001dc0001bf7983 */ /* 0x000ea20000100800 */
[----:B----4-:R-:W-:-:S02]  /*ea00*/  @!P0 IMAD.MOV.U32 R12, RZ, RZ, R8 ;  /* 0x000000ffff0c8224 */ /* 0x010fc400078e0008 */
[----:B------:R-:W-:Y:S01]  /*ea10*/  @!P0 IMAD.MOV.U32 R13, RZ, RZ, R154 ;  /* 0x000000ffff0d8224 */ /* 0x000fe200078e009a */
[----:B------:R-:W4:Y:S04]  /*ea20*/  LDL R8, [R1+0x1c0] ;  /* 0x0001c00001087983 */ /* 0x000f280000100800 */
[----:B------:R0:W4:Y:S04]  /*ea30*/  @!P0 LDG.E.U16 R173, desc[UR40][R12.64] ;  /* 0x000000280cad8981 */ /* 0x000128000c1e1500 */
[----:B------:R-:W4:Y:S04]  /*ea40*/  LDL R154, [R1+0x1bc] ;  /* 0x0001bc00019a7983 */ /* 0x000f280000100800 */
[----:B------:R-:W0:Y:S04]  /*ea50*/  LDL R12, [R1+0x21c] ;  /* 0x00021c00010c7983 */ /* 0x000e280000100800 */
[----:B------:R-:W0:Y:S04]  /*ea60*/  LDL R13, [R1+0x220] ;  /* 0x00022000010d7983 */ /* 0x000e280000100800 */
[----:B------:R1:W-:Y:S04]  /*ea70*/  STS.U16 [R2+UR6+0x10c00], R172 ;  /* 0x010c00ac02007988 */ /* 0x0003e80008000406 */
[----:B------:R1:W-:Y:S02]  /*ea80*/  STS.U16 [R2+UR6+0x11000], R171 ;  /* 0x011000ab02007988 */ /* 0x0003e40008000406 */
[----:B-1----:R-:W-:-:S02]  /*ea90*/  PRMT R172, RZ, 0x7610, R172 ;  /* 0x00007610ffac7816 */ /* 0x002fc400000000ac */
[----:B------:R-:W-:Y:S01]  /*eaa0*/  PRMT R171, RZ, 0x7610, R171 ;  /* 0x00007610ffab7816 */ /* 0x000fe200000000ab */
[----:B------:R1:W-:Y:S04]  /*eab0*/  STS.U16 [R2+UR6+0x11400], R170 ;  /* 0x011400aa02007988 */ /* 0x0003e80008000406 */
[----:B------:R1:W-:Y:S02]  /*eac0*/  STS.U16 [R2+UR6+0x11800], R169 ;  /* 0x011800a902007988 */ /* 0x0003e40008000406 */
[----:B-1----:R-:W-:Y:S02]  /*ead0*/  PRMT R170, RZ, 0x7610, R170 ;  /* 0x00007610ffaa7816 */ /* 0x002fe400000000aa */
[----:B------:R-:W-:Y:S02]  /*eae0*/  PRMT R169, RZ, 0x7610, R169 ;  /* 0x00007610ffa97816 */ /* 0x000fe400000000a9 */
        /* <DEDUP_REMOVED lines=66> */
[----:B------:R0:W-:Y:S04]  /*ef10*/  STS.U16 [R2+UR6+0x13c00], R160 ;  /* 0x013c00a002007988 */ /* 0x0001e80008000406 */
[----:B------:R-:W3:Y:S01]  /*ef20*/  LDL R214, [R1+0x658] ;  /* 0x0006580001d67983 */ /* 0x000ee20000100800 */
[----:B--2---:R-:W-:-:S02]  /*ef30*/  @!P0 IMAD.MOV.U32 R12, RZ, RZ, R0 ;  /* 0x000000ffff0c8224 */ /* 0x004fc400078e0000 */
[----:B------:R-:W-:Y:S01]  /*ef40*/  @!P0 IMAD.MOV.U32 R13, RZ, RZ, R191 ;  /* 0x000000ffff0d8224 */ /* 0x000fe200078e00bf */
[----:B------:R-:W2:Y:S04]  /*ef50*/  LDL R0, [R1+0x80] ;  /* 0x0000800001007983 */ /* 0x000ea80000100800 */
[----:B------:R4:W2:Y:S01]  /*ef60*/  @!P0 LDG.E.U16 R162, desc[UR40][R12.64] ;  /* 0x000000280ca28981 */ /* 0x0008a2000c1e1500 */
[----:B0-----:R-:W-:-:S03]  /*ef70*/  PRMT R160, RZ, 0x7610, R160 ;  /* 0x00007610ffa07816 */ /* 0x001fc600000000a0 */
[----:B------:R-:W2:Y:S01]  /*ef80*/  LDL R191, [R1+0x60] ;  /* 0x0000600001bf7983 */ /* 0x000ea20000100800 */
[----:B----4-:R-:W-:Y:S02]  /*ef90*/  @!P0 IMAD.MOV.U32 R12, RZ, RZ, R8 ;  /* 0x000000ffff0c8224 */ /* 0x010fe400078e0008 */
[----:B------:R-:W-:Y:S01]  /*efa0*/  @!P0 IMAD.MOV.U32 R13, RZ, RZ, R154 ;  /* 0x000000ffff0d8224 */ /* 0x000fe200078e009a */
[----:B------:R-:W4:Y:S04]  /*efb0*/  LDL R8, [R1+0x40] ;  /* 0x0000400001087983 */ /* 0x000f280000100800 */
[----:B------:R3:W4:Y:S04]  /*efc0*/  @!P0 LDG.E.U16 R161, desc[UR40][R12.64] ;  /* 0x000000280ca18981 */ /* 0x000728000c1e1500 */
[----:B------:R-:W4:Y:S04]  /*efd0*/  LDL R154, [R1+0x3c] ;  /* 0x00003c00019a7983 */ /* 0x000f280000100800 */
[----:B------:R-:W2:Y:S04]  /*efe0*/  LDL R13, [R1+0x9c] ;  /* 0x00009c00010d7983 */ /* 0x000ea80000100800 */
[----:B------:R0:W-:Y:S04]  /*eff0*/  STL [R1+0x86c], R2 ;  /* 0x00086c0201007387 */ /* 0x0001e80000100800 */
[----:B0-----:R-:W4:Y:S01]  /*f000*/  LDL.LU R2, [R1+0x1c] ;  /* 0x00001c0001027983 */ /* 0x001f220000300800 */
[----:B---3--:R-:W-:-:S03]  /*f010*/  @!P0 IMAD.MOV.U32 R12, RZ, RZ, R4 ;  /* 0x000000ffff0c8224 */ /* 0x008fc600078e0004 */
[----:B------:R-:W3:Y:S04]  /*f020*/  LDL R4, [R1+0x20] ;  /* 0x0000200001047983 */ /* 0x000ee80000100800 */
[----:B--2---:R0:W2:Y:S04]  /*f030*/  @!P0 LDG.E.U16 R160, desc[UR40][R12.64] ;  /* 0x000000280ca08981 */ /* 0x0040a8000c1e1500 */
[----:B------:R-:W4:Y:S01]  /*f040*/  LDL R13, [R1+0x7c] ;  /* 0x00007c00010d7983 */ /* 0x000f220000100800 */
[----:B0-----:R-:W-:-:S03]  /*f050*/  @!P0 IMAD.MOV.U32 R12, RZ, RZ, R0 ;  /* 0x000000ffff0c8224 */ /* 0x001fc600078e0000 */
[----:B------:R0:W-:Y:S04]  /*f060*/  STS.U16 [R214+UR6+0x10100], R159 ;  /* 0x0101009fd6007988 */ /* 0x0001e80008000406 */
[----:B------:R-:W2:Y:S01]  /*f070*/  LDL R0, [R1] ;  /* 0x0000000001007983 */ /* 0x000ea20000100800 */
[----:B0-----:R-:W-:-:S06]  /*f080*/  PRMT R159, RZ, 0x7610, R159 ;  /* 0x00007610ff9f7816 */ /* 0x001fcc000000009f */
[----:B----4-:R0:W4:Y:S04]  /*f090*/  @!P0 LDG.E.U16 R159, desc[UR40][R12.64] ;  /* 0x000000280c9f8981 */ /* 0x010128000c1e1500 */
[----:B------:R-:W3:Y:S01]  /*f0a0*/  LDL R13, [R1+0x5c] ;  /* 0x00005c00010d7983 */ /* 0x000ee20000100800 */
[----:B0-----:R-:W-:-:S03]  /*f0b0*/  @!P0 IMAD.MOV.U32 R12, RZ, RZ, R191 ;  /* 0x000000ffff0c8224 */ /* 0x001fc600078e00bf */
[----:B------:R0:W-:Y:S04]  /*f0c0*/  STS.U16 [R214+UR6+0x10500], R158 ;  /* 0x0105009ed6007988 */ /* 0x0001e80008000406 */
[----:B------:R1:W-:Y:S01]  /*f0d0*/  STS.U16 [R214+UR6+0x10900], R157 ;  /* 0x0109009dd6007988 */ /* 0x0003e20008000406 */
[----:B0-----:R-:W-:Y:S02]  /*f0e0*/  PRMT R158, RZ, 0x7610, R158 ;  /* 0x00007610ff9e7816 */ /* 0x001fe4000000009e */
[----:B-1----:R-:W-:Y:S01]  /*f0f0*/  PRMT R157, RZ, 0x7610, R157 ;  /* 0x00007610ff9d7816 */ /* 0x002fe2000000009d */
[----:B------:R0:W-:Y:S04]  /*f100*/  STS.U16 [R214+UR6+0x10d00], R156 ;  /* 0x010d009cd6007988 */ /* 0x0001e80008000406 */
[----:B------:R1:W-:Y:S04]  /*f110*/  STL [R1+0x87c], R2 ;  /* 0x00087c0201007387 */ /* 0x0003e80000100800 */
[----:B------:R-:W4:Y:S01]  /*f120*/  LDL R191, [R1+0x334] ;  /* 0x0003340001bf7983 */ /* 0x000f220000100800 */
[----:B0-----:R-:W-:-:S03]  /*f130*/  PRMT R156, RZ, 0x7610, R156 ;  /* 0x00007610ff9c7816 */ /* 0x001fc6000000009c */
[----:B---3--:R0:W3:Y:S02]  /*f140*/  @!P0 LDG.E.U16 R158, desc[UR40][R12.64] ;  /* 0x000000280c9e8981 */ /* 0x0080e4000c1e1500 */
[----:B0-----:R-:W-:Y:S02]  /*f150*/  @!P0 IMAD.MOV.U32 R12, RZ, RZ, R8 ;  /* 0x000000ffff0c8224 */ /* 0x001fe400078e0008 */
[----:B------:R-:W-:Y:S01]  /*f160*/  @!P0 IMAD.MOV.U32 R13, RZ, RZ, R154 ;  /* 0x000000ffff0d8224 */ /* 0x000fe200078e009a */
[----:B------:R0:W-:Y:S04]  /*f170*/  STS.U16 [R214+UR6+0x11100], R155 ;  /* 0x0111009bd6007988 */ /* 0x0001e80008000406 */
[----:B------:R2:W3:Y:S04]  /*f180*/  @!P0 LDG.E.U16 R157, desc[UR40][R12.64] ;  /* 0x000000280c9d8981 */ /* 0x0004e8000c1e1500 */
[----:B------:R-:W3:Y:S04]  /*f190*/  LDL R154, [R1+0x538] ;  /* 0x00053800019a7983 */ /* 0x000ee80000100800 */
[----:B------:R-:W3:Y:S01]  /*f1a0*/  LDL R8, [R1+0x2f4] ;  /* 0x0002f40001087983 */ /* 0x000ee20000100800 */
[----:B--2---:R-:W-:-:S02]  /*f1b0*/  @!P0 IMAD.MOV.U32 R12, RZ, RZ, R4 ;  /* 0x000000ffff0c8224 */ /* 0x004fc400078e0004 */
[----:B------:R-:W-:Y:S01]  /*f1c0*/  @!P0 IMAD.MOV.U32 R13, RZ, RZ, R2 ;  /* 0x000000ffff0d8224 */ /* 0x000fe200078e0002 */
[----:B------:R-:W2:Y:S04]  /*f1d0*/  LDL R4, [R1+0x2f8] ;  /* 0x0002f80001047983 */ /* 0x000ea80000100800 */
[----:B------:R0:W2:Y:S04]  /*f1e0*/  @!P0 LDG.E.U16 R156, desc[UR40][R12.64] ;  /* 0x000000280c9c8981 */ /* 0x0000a8000c1e1500 */
[----:B-1----:R-:W2:Y:S01]  /*f1f0*/  LDL R2, [R1+0x314] ;  /* 0x0003140001027983 */ /* 0x002ea20000100800 */
[----:B0-----:R-:W-:-:S03]  /*f200*/  @!P0 IMAD.MOV.U32 R12, RZ, RZ, R0 ;  /* 0x000000ffff0c8224 */ /* 0x001fc600078e0000 */
[----:B------:R-:W2:Y:S01]  /*f210*/  LDL R0, [R1+0x318] ;  /* 0x0003180001007983 */ /* 0x000ea20000100800 */
[----:B------:R-:W-:Y:S01]  /*f220*/  PRMT R155, RZ, 0x7610, R155 ;  /* 0x00007610ff9b7816 */ /* 0x000fe2000000009b */
[----:B------:R-:W-:Y:S02]  /*f230*/  @!P0 IMAD.MOV.U32 R13, RZ, RZ, R252 ;  /* 0x000000ffff0d8224 */ /* 0x000fe400078e00fc */
[----:B------:R0:W-:Y:S04]  /*f240*/  STS.U16 [R214+UR6+0x11500], R153 ;  /* 0x01150099d6007988 */ /* 0x0001e80008000406 */
[----:B------:R1:W2:Y:S01]  /*f250*/  @!P0 LDG.E.U16 R155, desc[UR40][R12.64] ;  /* 0x000000280c9b8981 */ /* 0x0002a2000c1e1500 */
[----:B0-----:R-:W-:Y:S01]  /*f260*/  PRMT R153, RZ, 0x7610, R153 ;  /* 0x00007610ff997816 */ /* 0x001fe20000000099 */
[----:B-1----:R-:W-:-:S02]  /*f270*/  @!P0 IMAD.MOV.U32 R12, RZ, RZ, R245 ;  /* 0x000000ffff0c8224 */ /* 0x002fc400078e00f5 */
[----:B------:R-:W-:Y:S01]  /*f280*/  @!P0 IMAD.MOV.U32 R13, RZ, RZ, R244 ;  /* 0x000000ffff0d8224 */ /* 0x000fe200078e00f4 */
[----:B------:R0:W-:Y:S04]  /*f290*/  STS.U16 [R214+UR6+0x11900], R152 ;  /* 0x01190098d6007988 */ /* 0x0001e80008000406 */
[----:B------:R1:W2:Y:S01]  /*f2a0*/  @!P0 LDG.E.U16 R153, desc[UR40][R12.64] ;  /* 0x000000280c998981 */ /* 0x0002a2000c1e1500 */
[----:B0-----:R-:W-:Y:S01]  /*f2b0*/  PRMT R152, RZ, 0x7610, R152 ;  /* 0x00007610ff987816 */ /* 0x001fe20000000098 */
[----:B-1----:R-:W-:Y:S02]  /*f2c0*/  @!P0 IMAD.MOV.U32 R12, RZ, RZ, R237 ;  /* 0x000000ffff0c8224 */ /* 0x002fe400078e00ed */
[----:B------:R-:W-:Y:S01]  /*f2d0*/  @!P0 IMAD.MOV.U32 R13, RZ, RZ, R236 ;  /* 0x000000ffff0d8224 */ /* 0x000fe200078e00ec */
[----:B------:R0:W-:Y:S04]  /*f2e0*/  STS.U16 [R214+UR6+0x11d00], R23 ;  /* 0x011d0017d6007988 */ /* 0x0001e80008000406 */
[----:B------:R1:W2:Y:S01]  /*f2f0*/  @!P0 LDG.E.U16 R152, desc[UR40][R12.64] ;  /* 0x000000280c988981 */ /* 0x0002a2000c1e1500 */
[----:B0-----:R-:W-:Y:S01]  /*f300*/  PRMT R23, RZ, 0x7610, R23 ;  /* 0x00007610ff177816 */ /* 0x001fe20000000017 */
[----:B-1----:R-:W-:-:S02]  /*f310*/  @!P0 IMAD.MOV.U32 R12, RZ, RZ, R229 ;  /* 0x000000ffff0c8224 */ /* 0x002fc400078e00e5 */
[----:B------:R-:W-:Y:S01]  /*f320*/  @!P0 IMAD.MOV.U32 R13, RZ, RZ, R228 ;  /* 0x000000ffff0d8224 */ /* 0x000fe200078e00e4 */
[----:B------:R0:W-:Y:S04]  /*f330*/  STS.U16 [R214+UR6+0x12100], R22 ;  /* 0x01210016d6007988 */ /* 0x0001e80008000406 */
[----:B------:R1:W2:Y:S01]  /*f340*/  @!P0 LDG.E.U16 R23, desc[UR40][R12.64] ;  /* 0x000000280c178981 */ /* 0x0002a2000c1e1500 */
[----:B0-----:R-:W-:-:S03]  /*f350*/  PRMT R22, RZ, 0x7610, R22 ;  /* 0x00007610ff167816 */ /* 0x001fc60000000016 */
[----:B------:R-:W-:Y:S01]  /*f360*/  STL [R1+0x870], R252 ;  /* 0x000870fc01007387 */ /* 0x000fe20000100800 */
[----:B-1----:R-:W-:Y:S02]  /*f370*/  @!P0 IMAD.MOV.U32 R12, RZ, RZ, R221 ;  /* 0x000000ffff0c8224 */ /* 0x002fe400078e00dd */
[----:B------:R-:W-:Y:S01]  /*f380*/  @!P0 IMAD.MOV.U32 R13, RZ, RZ, R220 ;  /* 0x000000ffff0d8224 */ /* 0x000fe200078e00dc */
[----:B------:R-:W-:Y:S04]  /*f390*/  STL [R1+0x878], R245 ;  /* 0x000878f501007387 */ /* 0x000fe80000100800 */
[----:B------:R-:W-:Y:S04]  /*f3a0*/  STL [R1+0x874], R244 ;  /* 0x000874f401007387 */ /* 0x000fe80000100800 */
[----:B------:R0:W-:Y:S04]  /*f3b0*/  STS.U16 [R214+UR6+0x12500], R21 ;  /* 0x01250015d6007988 */ /* 0x0001e80008000406 */
[----:B------:R-:W-:Y:S04]  /*f3c0*/  STL [R1+0x884], R237 ;  /* 0x000884ed01007387 */ /* 0x000fe80000100800 */
[----:B------:R1:W2:Y:S01]  /*f3d0*/  @!P0 LDG.E.U16 R22, desc[UR40][R12.64] ;  /* 0x000000280c168981 */ /* 0x0002a2000c1e1500 */
[----:B0-----:R-:W-:-:S03]  /*f3e0*/  PRMT R21, RZ, 0x7610, R21 ;  /* 0x00007610ff157816 */ /* 0x001fc60000000015 */
[----:B------:R-:W-:Y:S04]  /*f3f0*/  STL [R1+0x880], R236 ;  /* 0x000880ec01007387 */ /* 0x000fe80000100800 */
[----:B------:R-:W-:Y:S01]  /*f400*/  STL [R1+0x88c], R229 ;  /* 0x00088ce501007387 */ /* 0x000fe20000100800 */
[----:B-1----:R-:W-:Y:S02]  /*f410*/  @!P0 IMAD.MOV.U32 R12, RZ, RZ, R213 ;  /* 0x000000ffff0c8224 */ /* 0x002fe400078e00d5 */
[----:B------:R-:W-:Y:S01]  /*f420*/  @!P0 IMAD.MOV.U32 R13, RZ, RZ, R7 ;  /* 0x000000ffff0d8224 */ /* 0x000fe200078e0007 */
[----:B------:R-:W-:Y:S04]  /*f430*/  STL [R1+0x888], R228 ;  /* 0x000888e401007387 */ /* 0x000fe80000100800 */
[----:B------:R-:W-:Y:S04]  /*f440*/  STL [R1+0x894], R221 ;  /* 0x000894dd01007387 */ /* 0x000fe80000100800 */
[----:B------:R-:W-:Y:S04]  /*f450*/  STL [R1+0x890], R220 ;  /* 0x000890dc01007387 */ /* 0x000fe80000100800 */
[----:B------:R0:W-:Y:S04]  /*f460*/  STS.U16 [R214+UR6+0x12900], R20 ;  /* 0x01290014d6007988 */ /* 0x0001e80008000406 */
[----:B------:R1:W-:Y:S04]  /*f470*/  STL [R1+0x89c], R213 ;  /* 0x00089cd501007387 */ /* 0x0003e80000100800 */
[----:B------:R4:W2:Y:S01]  /*f480*/  @!P0 LDG.E.U16 R21, desc[UR40][R12.64] ;  /* 0x000000280c158981 */ /* 0x0008a2000c1e1500 */
[----:B0-----:R-:W-:-:S03]  /*f490*/  PRMT R20, RZ, 0x7610, R20 ;  /* 0x00007610ff147816 */ /* 0x001fc60000000014 */
[----:B------:R0:W-:Y:S04]  /*f4a0*/  STL [R1+0x898], R7 ;  /* 0x0008980701007387 */ /* 0x0001e80000100800 */
[----:B------:R0:W-:Y:S01]  /*f4b0*/  STS.U16 [R214+UR6+0x12d00], R19 ;  /* 0x012d0013d6007988 */ /* 0x0001e20008000406 */
[----:B----4-:R-:W-:-:S03]  /*f4c0*/  @!P0 IMAD.MOV.U32 R13, RZ, RZ, R191 ;  /* 0x000000ffff0d8224 */ /* 0x010fc600078e00bf */
[----:B-1----:R-:W4:Y:S04]  /*f4d0*/  LDL R213, [R1+0x294] ;  /* 0x0002940001d57983 */ /* 0x002f280000100800 */
[----:B0-----:R-:W4:Y:S01]  /*f4e0*/  LDL R7, [R1+0x2d8] ;  /* 0x0002d80001077983 */ /* 0x001f220000100800 */
[----:B------:R-:W-:Y:S01]  /*f4f0*/  PRMT R19, RZ, 0x7610, R19 ;  /* 0x00007610ff137816 */ /* 0x000fe20000000013 */
[----:B---3--:R-:W-:Y:S02]  /*f500*/  @!P0 IMAD.MOV.U32 R12, RZ, RZ, R154 ;  /* 0x000000ffff0c8224 */ /* 0x008fe400078e009a */
[----:B------:R0:W-:Y:S04]  /*f510*/  STS.U16 [R214+UR6+0x13100], R18 ;  /* 0x01310012d6007988 */ /* 0x0001e80008000406 */
[----:B------:R-:W3:Y:S04]  /*f520*/  LDL R154, [R1+0x2d4] ;  /* 0x0002d400019a7983 */ /* 0x000ee80000100800 */
[----:B------:R2:W3:Y:S04]  /*f530*/  @!P0 LDG.E.U16 R20, desc[UR40][R12.64] ;  /* 0x000000280c148981 */ /* 0x0004e8000c1e1500 */
[----:B------:R-:W3:Y:S01]  /*f540*/  LDL R191, [R1+0x274] ;  /* 0x0002740001bf7983 */ /* 0x000ee20000100800 */
[----:B--2---:R-:W-:-:S03]  /*f550*/  @!P0 IMAD.MOV.U32 R13, RZ, RZ, R2 ;  /* 0x000000ffff0d8224 */ /* 0x004fc600078e0002 */
[----:B------:R-:W2:Y:S01]  /*f560*/  LDL R2, [R1+0x2b4] ;  /* 0x0002b40001027983 */ /* 0x000ea20000100800 */
[----:B------:R-:W-:-:S03]  /*f570*/  @!P0 IMAD.MOV.U32 R12, RZ, RZ, R0 ;  /* 0x000000ffff0c8224 */ /* 0x000fc600078e0000 */
[----:B------:R-:W2:Y:S04]  /*f580*/  LDL R0, [R1+0x2b8] ;  /* 0x0002b80001007983 */ /* 0x000ea80000100800 */
[----:B------:R1:W2:Y:S02]  /*f590*/  @!P0 LDG.E.U16 R19, desc[UR40][R12.64] ;  /* 0x000000280c138981 */ /* 0x0002a4000c1e1500 */
[----:B-1----:R-:W-:Y:S02]  /*f5a0*/  @!P0 IMAD.MOV.U32 R12, RZ, RZ, R4 ;  /* 0x000000ffff0c8224 */ /* 0x002fe400078e0004 */
[----:B------:R-:W2:Y:S01]  /*f5b0*/  LDL R4, [R1+0x298] ;  /* 0x0002980001047983 */ /* 0x000ea20000100800 */
[----:B0-----:R-:W-:Y:S01]  /*f5c0*/  PRMT R18, RZ, 0x7610, R18 ;  /* 0x00007610ff127816 */ /* 0x001fe20000000012 */
[----:B------:R-:W-:-:S02]  /*f5d0*/  @!P0 IMAD.MOV.U32 R13, RZ, RZ, R8 ;  /* 0x000000ffff0d8224 */ /* 0x000fc400078e0008 */
[----:B------:R0:W-:Y:S04]  /*f5e0*/  STS.U16 [R214+UR6+0x13500], R17 ;  /* 0x01350011d6007988 */ /* 0x0001e80008000406 */
[----:B------:R4:W2:Y:S04]  /*f5f0*/  @!P0 LDG.E.U16 R18, desc[UR40][R12.64] ;  /* 0x000000280c128981 */ /* 0x0008a8000c1e1500 */
[----:B------:R-:W2:Y:S01]  /*f600*/  LDL R8, [R1+0x654] ;  /* 0x0006540001087983 */ /* 0x000ea20000100800 */
[----:B0-----:R-:W-:-:S03]  /*f610*/  PRMT R17, RZ, 0x7610, R17 ;  /* 0x00007610ff117816 */ /* 0x001fc60000000011 */
[----:B------:R0:W-:Y:S04]  /*f620*/  STS.U16 [R214+UR6+0x13900], R16 ;  /* 0x01390010d6007988 */ /* 0x0001e80008000406 */
[----:B------:R1:W-:Y:S01]  /*f630*/  STS.U16 [R214+UR6+0x13d00], R15 ;  /* 0x013d000fd6007988 */ /* 0x0003e20008000406 */
[----:B0-----:R-:W-:Y:S01]  /*f640*/  PRMT R16, RZ, 0x7610, R16 ;  /* 0x00007610ff107816 */ /* 0x001fe20000000010 */
[----:B----4-:R-:W-:Y:S02]  /*f650*/  @!P0 IMAD.MOV.U32 R12, RZ, RZ, R7 ;  /* 0x000000ffff0c8224 */ /* 0x010fe400078e0007 */
[----:B------:R-:W4:Y:S01]  /*f660*/  LDL R7, [R1+0x254] ;  /* 0x0002540001077983 */ /* 0x000f220000100800 */
[----:B---3--:R-:W-:-:S03]  /*f670*/  @!P0 IMAD.MOV.U32 R13, RZ, RZ, R154 ;  /* 0x000000ffff0d8224 */ /* 0x008fc600078e009a */
[----:B------:R-:W3:Y:S04]  /*f680*/  LDL R154, [R1+0x278] ;  /* 0x00027800019a7983 */ /* 0x000ee80000100800 */
[----:B------:R2:W3:Y:S02]  /*f690*/  @!P0 LDG.E.U16 R17, desc[UR40][R12.64] ;  /* 0x000000280c118981 */ /* 0x0004e4000c1e1500 */
[----:B--2---:R-:W-:Y:S02]  /*f6a0*/  @!P0 IMAD.MOV.U32 R13, RZ, RZ, R2 ;  /* 0x000000ffff0d8224 */ /* 0x004fe400078e0002 */
[----:B------:R-:W-:Y:S02]  /*f6b0*/  @!P0 IMAD.MOV.U32 R12, RZ, RZ, R0 ;  /* 0x000000ffff0c8224 */ /* 0x000fe400078e0000 */
[----:B------:R-:W2:Y:S04]  /*f6c0*/  LDL R0, [R1+0x258] ;  /* 0x0002580001007983 */ /* 0x000ea80000100800 */
[----:B-1----:R-:W2:Y:S04]  /*f6d0*/  LDL.LU R214, [R1+0x950] ;  /* 0x0009500001d67983 */ /* 0x002ea80000300800 */
[----:B------:R0:W2:Y:S04]  /*f6e0*/  @!P0 LDG.E.U16 R16, desc[UR40][R12.64] ;  /* 0x000000280c108981 */ /* 0x0000a8000c1e1500 */
[----:B------:R-:W2:Y:S04]  /*f6f0*/  LDL.LU R221, [R1+0x54] ;  /* 0x0000540001dd7983 */ /* 0x000ea80000300800 */
[----:B------:R-:W2:Y:S01]  /*f700*/  LDL.LU R2, [R1+0x34] ;  /* 0x0000340001027983 */ /* 0x000ea20000300800 */
[----:B0-----:R-:W-:-:S03]  /*f710*/  @!P0 IMAD.MOV.U32 R12, RZ, RZ, R4 ;  /* 0x000000ffff0c8224 */ /* 0x001fc600078e0004 */
[----:B------:R-:W2:Y:S04]  /*f720*/  LDL R4, [R1+0x238] ;  /* 0x0002380001047983 */ /* 0x000ea80000100800 */
[----:B------:R-:W2:Y:S04]  /*f730*/  LDL R220, [R1+0x234] ;  /* 0x0002340001dc7983 */ /* 0x000ea80000100800 */
[----:B------:R-:W2:Y:S04]  /*f740*/  LDL R229, [R1+0x214] ;  /* 0x0002140001e57983 */ /* 0x000ea80000100800 */
[----:B------:R-:W2:Y:S01]  /*f750*/  LDL R228, [R1+0x218] ;  /* 0x0002180001e47983 */ /* 0x000ea20000100800 */
[----:B------:R-:W-:-:S03]  /*f760*/  @!P0 IMAD.MOV.U32 R13, RZ, RZ, R213 ;  /* 0x000000ffff0d8224 */ /* 0x000fc600078e00d5 */
[----:B------:R-:W2:Y:S01]  /*f770*/  LDL R213, [R1+0x1f4] ;  /* 0x0001f40001d57983 */ /* 0x000ea20000100800 */
[----:B------:R-:W-:-:S03]  /*f780*/  PRMT R15, RZ, 0x7610, R15 ;  /* 0x00007610ff0f7816 */ /* 0x000fc6000000000f */
[----:B------:R0:W-:Y:S04]  /*f790*/  STS.U16 [R8+UR6+0x10200], R14 ;  /* 0x0102000e08007988 */ /* 0x0001e80008000406 */
[----:B------:R1:W2:Y:S04]  /*f7a0*/  @!P0 LDG.E.U16 R15, desc[UR40][R12.64] ;  /* 0x000000280c0f8981 */ /* 0x0002a8000c1e1500 */
[----:B------:R2:W-:Y:S01]  /*f7b0*/  STS.U16 [R8+UR6+0x10600], R190 ;  /* 0x010600be08007988 */ /* 0x0005e20008000406 */
[----:B0-----:R-:W-:-:S03]  /*f7c0*/  PRMT R14, RZ, 0x7610, R14 ;  /* 0x00007610ff0e7816 */ /* 0x001fc6000000000e */
[----:B------:R-:W2:Y:S01]  /*f7d0*/  LDL R236, [R1+0xd4] ;  /* 0x0000d40001ec7983 */ /* 0x000ea20000100800 */
[----:B-1----:R-:W-:Y:S02]  /*f7e0*/  @!P0 IMAD.MOV.U32 R13, RZ, RZ, R191 ;  /* 0x000000ffff0d8224 */ /* 0x002fe400078e00bf */
[----:B----4-:R-:W-:Y:S02]  /*f7f0*/  @!P0 IMAD.MOV.U32 R191, RZ, RZ, R7 ;  /* 0x000000ffffbf8224 */ /* 0x010fe400078e0007 */
[----:B------:R-:W4:Y:S01]  /*f800*/  LDL R7, [R1+0x1d4] ;  /* 0x0001d40001077983 */ /* 0x000f220000100800 */
[----:B---3--:R-:W-:-:S03]  /*f810*/  @!P0 IMAD.MOV.U32 R12, RZ, RZ, R154 ;  /* 0x000000ffff0c8224 */ /* 0x008fc600078e009a */
[----:B------:R-:W3:Y:S04]  /*f820*/  LDL R154, [R1+0x1f8] ;  /* 0x0001f800019a7983 */ /* 0x000ee80000100800 */
[----:B------:R0:W4:Y:S02]  /*f830*/  @!P0 LDG.E.U16 R14, desc[UR40][R12.64] ;  /* 0x000000280c0e8981 */ /* 0x000124000c1e1500 */
[----:B0-----:R-:W-:Y:S01]  /*f840*/  PRMT R13, RZ, 0x7610, R13 ;  /* 0x00007610ff0d7816 */ /* 0x001fe2000000000d */
[----:B--2---:R-:W-:Y:S02]  /*f850*/  @!P0 IMAD.MOV.U32 R190, RZ, RZ, R0 ;  /* 0x000000ffffbe8224 */ /* 0x004fe400078e0000 */
[----:B------:R-:W2:Y:S04]  /*f860*/  LDL R0, [R1+0x1d8] ;  /* 0x0001d80001007983 */ /* 0x000ea80000100800 */
[----:B------:R0:W2:Y:S02]  /*f870*/  @!P0 LDG.E.U16 R13, desc[UR40][R190.64] ;  /* 0x00000028be0d8981 */ /* 0x0000a4000c1e1500 */
[----:B0-----:R-:W-:-:S02]  /*f880*/  @!P0 IMAD.MOV.U32 R190, RZ, RZ, R4 ;  /* 0x000000ffffbe8224 */ /* 0x001fc400078e0004 */
[----:B------:R-:W2:Y:S01]  /*f890*/  LDL R4, [R1+0x1b8] ;  /* 0x0001b80001047983 */ /* 0x000ea20000100800 */
[----:B------:R-:W-:Y:S01]  /*f8a0*/  PRMT R12, RZ, 0x7610, R12 ;  /* 0x00007610ff0c7816 */ /* 0x000fe2000000000c */
[----:B------:R-:W-:Y:S02]  /*f8b0*/  @!P0 IMAD.MOV.U32 R191, RZ, RZ, R220 ;  /* 0x000000ffffbf8224 */ /* 0x000fe400078e00dc */
[----:B------:R-:W-:Y:S04]  /*f8c0*/  STS.U16 [R8+UR6+0x10a00], R212 ;  /* 0x010a00d408007988 */ /* 0x000fe80008000406 */
[----:B------:R0:W-:Y:S04]  /*f8d0*/  STS.U16 [R8+UR6+0x10e00], R11 ;  /* 0x010e000b08007988 */ /* 0x0001e80008000406 */
[----:B------:R1:W2:Y:S04]  /*f8e0*/  @!P0 LDG.E.U16 R12, desc[UR40][R190.64] ;  /* 0x00000028be0c8981 */ /* 0x0002a8000c1e1500 */
[----:B------:R-:W2:Y:S01]  /*f8f0*/  LDL R220, [R1+0x1b4] ;  /* 0x0001b40001dc7983 */ /* 0x000ea20000100800 */
[----:B0-----:R-:W-:Y:S01]  /*f900*/  PRMT R11, RZ, 0x7610, R11 ;  /* 0x00007610ff0b7816 */ /* 0x001fe2000000000b */
[----:B-1----:R-:W-:-:S02]  /*f910*/  @!P0 IMAD.MOV.U32 R190, RZ, RZ, R228 ;  /* 0x000000ffffbe8224 */ /* 0x002fc400078e00e4 */
[----:B------:R-:W-:Y:S01]  /*f920*/  @!P0 IMAD.MOV.U32 R191, RZ, RZ, R229 ;  /* 0x000000ffffbf8224 */ /* 0x000fe200078e00e5 */
[----:B------:R0:W-:Y:S04]  /*f930*/  STS.U16 [R8+UR6+0x11200], R182 ;  /* 0x011200b608007988 */ /* 0x0001e80008000406 */
[----:B------:R1:W2:Y:S04]  /*f940*/  @!P0 LDG.E.U16 R11, desc[UR40][R190.64] ;  /* 0x00000028be0b8981 */ /* 0x0002a8000c1e1500 */
[----:B------:R-:W2:Y:S04]  /*f950*/  LDL R229, [R1+0x154] ;  /* 0x0001540001e57983 */ /* 0x000ea80000100800 */
[----:B------:R-:W2:Y:S01]  /*f960*/  LDL R228, [R1+0x158] ;  /* 0x0001580001e47983 */ /* 0x000ea20000100800 */
[----:B-1----:R-:W-:-:S03]  /*f970*/  @!P0 IMAD.MOV.U32 R191, RZ, RZ, R213 ;  /* 0x000000ffffbf8224 */ /* 0x002fc600078e00d5 */
[----:B------:R-:W2:Y:S01]  /*f980*/  LDL R213, [R1+0x194] ;  /* 0x0001940001d57983 */ /* 0x000ea20000100800 */
[----:B0-----:R-:W-:-:S03]  /*f990*/  PRMT R182, RZ, 0x7610, R182 ;  /* 0x00007610ffb67816 */ /* 0x001fc600000000b6 */
[----:B------:R0:W-:Y:S02]  /*f9a0*/  STS.U16 [R8+UR6+0x11600], R184 ;  /* 0x011600b808007988 */ /* 0x0001e40008000406 */
[----:B0-----:R-:W-:Y:S01]  /*f9b0*/  PRMT R184, RZ, 0x7610, R184 ;  /* 0x00007610ffb87816 */ /* 0x001fe200000000b8 */
[----:B---3--:R-:W-:Y:S02]  /*f9c0*/  @!P0 IMAD.MOV.U32 R190, RZ, RZ, R154 ;  /* 0x000000ffffbe8224 */ /* 0x008fe400078e009a */
[----:B------:R-:W3:Y:S04]  /*f9d0*/  LDL R154, [R1+0x198] ;  /* 0x00019800019a7983 */ /* 0x000ee80000100800 */
[----:B------:R4:W3:Y:S02]  /*f9e0*/  @!P0 LDG.E.U16 R182, desc[UR40][R190.64] ;  /* 0x00000028beb68981 */ /* 0x0008e4000c1e1500 */
[----:B----4-:R-:W-:-:S02]  /*f9f0*/  @!P0 IMAD.MOV.U32 R191, RZ, RZ, R7 ;  /* 0x000000ffffbf8224 */ /* 0x010fc400078e0007 */
[----:B------:R-:W4:Y:S01]  /*fa00*/  LDL R7, [R1+0x174] ;  /* 0x0001740001077983 */ /* 0x000f220000100800 */
[----:B--2---:R-:W-:-:S03]  /*fa10*/  @!P0 IMAD.MOV.U32 R190, RZ, RZ, R0 ;  /* 0x000000ffffbe8224 */ /* 0x004fc600078e0000 */
[----:B------:R-:W2:Y:S04]  /*fa20*/  LDL R0, [R1+0x178] ;  /* 0x0001780001007983 */ /* 0x000ea80000100800 */
[----:B------:R0:W2:Y:S02]  /*fa30*/  @!P0 LDG.E.U16 R184, desc[UR40][R190.64] ;  /* 0x00000028beb88981 */ /* 0x0000a4000c1e1500 */
[----:B0-----:R-:W-:Y:S02]  /*fa40*/  @!P0 IMAD.MOV.U32 R190, RZ, RZ, R4 ;  /* 0x000000ffffbe8224 */ /* 0x001fe400078e0004 */
[----:B------:R-:W2:Y:S04]  /*fa50*/  LDL R4, [R1+0x138] ;  /* 0x0001380001047983 */ /* 0x000ea80000100800 */
[----:B------:R0:W-:Y:S02]  /*fa60*/  STS.U16 [R8+UR6+0x11a00], R187 ;  /* 0x011a00bb08007988 */ /* 0x0001e40008000406 */
[----:B0-----:R-:W-:Y:S01]  /*fa70*/  PRMT R187, RZ, 0x7610, R187 ;  /* 0x00007610ffbb7816 */ /* 0x001fe200000000bb */
[----:B------:R-:W-:-:S02]  /*fa80*/  @!P0 IMAD.MOV.U32 R191, RZ, RZ, R220 ;  /* 0x000000ffffbf8224 */ /* 0x000fc400078e00dc */
[----:B------:R-:W2:Y:S04]  /*fa90*/  LDL R220, [R1+0x134] ;  /* 0x0001340001dc7983 */ /* 0x000ea80000100800 */
[----:B------:R0:W2:Y:S02]  /*faa0*/  @!P0 LDG.E.U16 R187, desc[UR40][R190.64] ;  /* 0x00000028bebb8981 */ /* 0x0000a4000c1e1500 */
[----:B0-----:R-:W-:Y:S02]  /*fab0*/  @!P0 IMAD.MOV.U32 R191, RZ, RZ, R213 ;  /* 0x000000ffffbf8224 */ /* 0x001fe400078e00d5 */
[----:B------:R-:W2:Y:S04]  /*fac0*/  LDL R213, [R1+0x114] ;  /* 0x0001140001d57983 */ /* 0x000ea80000100800 */
[----:B------:R0:W-:Y:S04]  /*fad0*/  STS.U16 [R8+UR6+0x11e00], R189 ;  /* 0x011e00bd08007988 */ /* 0x0001e80008000406 */
[----:B------:R1:W-:Y:S01]  /*fae0*/  STS.U16 [R8+UR6+0x12200], R192 ;  /* 0x012200c008007988 */ /* 0x0003e20008000406 */
[----:B0-----:R-:W-:-:S02]  /*faf0*/  PRMT R189, RZ, 0x7610, R189 ;  /* 0x00007610ffbd7816 */ /* 0x001fc400000000bd */
[----:B-1----:R-:W-:Y:S01]  /*fb00*/  PRMT R192, RZ, 0x7610, R192 ;  /* 0x00007610ffc07816 */ /* 0x002fe200000000c0 */
        /* <DEDUP_REMOVED lines=11> */
[----:B------:R-:W-:Y:S01]  /*fbc0*/  @!P0 IMAD.MOV.U32 R191, RZ, RZ, R229 ;  /* 0x000000ffffbf8224 */ /* 0x000fe200078e00e5 */
[----:B------:R0:W-:Y:S04]  /*fbd0*/  STS.U16 [R8+UR6+0x12a00], R197 ;  /* 0x012a00c508007988 */ /* 0x0001e80008000406 */
[----:B------:R1:W2:Y:S04]  /*fbe0*/  @!P0 LDG.E.U16 R194, desc[UR40][R190.64] ;  /* 0x00000028bec28981 */ /* 0x0002a8000c1e1500 */
[----:B------:R-:W2:Y:S04]  /*fbf0*/  LDL R229, [R1+0xb4] ;  /* 0x0000b40001e57983 */ /* 0x000ea80000100800 */
[----:B------:R-:W2:Y:S01]  /*fc00*/  LDL R228, [R1+0x94] ;  /* 0x0000940001e47983 */ /* 0x000ea20000100800 */
[----:B-1----:R-:W-:-:S03]  /*fc10*/  @!P0 IMAD.MOV.U32 R190, RZ, RZ, R4 ;  /* 0x000000ffffbe8224 */ /* 0x002fc600078e0004 */
[----:B------:R-:W2:Y:S01]  /*fc20*/  LDL R4, [R1+0xd8] ;  /* 0x0000d80001047983 */ /* 0x000ea20000100800 */
[----:B0-----:R-:W-:Y:S01]  /*fc30*/  PRMT R197, RZ, 0x7610, R197 ;  /* 0x00007610ffc57816 */ /* 0x001fe200000000c5 */
[----:B------:R-:W-:Y:S02]  /*fc40*/  @!P0 IMAD.MOV.U32 R191, RZ, RZ, R220 ;  /* 0x000000ffffbf8224 */ /* 0x000fe400078e00dc */
[----:B------:R0:W-:Y:S04]  /*fc50*/  STS.U16 [R8+UR6+0x12e00], R199 ;  /* 0x012e00c708007988 */ /* 0x0001e80008000406 */
[----:B------:R1:W2:Y:S04]  /*fc60*/  @!P0 LDG.E.U16 R197, desc[UR40][R190.64] ;  /* 0x00000028bec58981 */ /* 0x0002a8000c1e1500 */
        /* <DEDUP_REMOVED lines=15> */
[----:B------:R-:W2:Y:S01]  /*fd60*/  LDL R4, [R1+0x58] ;  /* 0x0000580001047983 */ /* 0x000ea20000100800 */
[----:B------:R-:W-:-:S03]  /*fd70*/  @!P0 IMAD.MOV.U32 R191, RZ, RZ, R236 ;  /* 0x000000ffffbf8224 */ /* 0x000fc600078e00ec */
[----:B------:R0:W-:Y:S02]  /*fd80*/  STS.U16 [R8+UR6+0x13600], R203 ;  /* 0x013600cb08007988 */ /* 0x0001e40008000406 */
[----:B0-----:R-:W-:-:S06]  /*fd90*/  PRMT R203, RZ, 0x7610, R203 ;  /* 0x00007610ffcb7816 */ /* 0x001fcc00000000cb */
[----:B------:R0:W2:Y:S04]  /*fda0*/  @!P0 LDG.E.U16 R203, desc[UR40][R190.64] ;  /* 0x00000028becb8981 */ /* 0x0000a8000c1e1500 */
[----:B------:R-:W-:Y:S01]  /*fdb0*/  STS.U16 [R8+UR6+0x13a00], R204 ;  /* 0x013a00cc08007988 */ /* 0x000fe20008000406 */
[----:B0-----:R-:W-:-:S03]  /*fdc0*/  @!P0 IMAD.MOV.U32 R190, RZ, RZ, R213 ;  /* 0x000000ffffbe8224 */ /* 0x001fc600078e00d5 */
[----:B------:R-:W2:Y:S04]  /*fdd0*/  LDL.LU R213, [R1+0x38] ;  /* 0x0000380001d57983 */ /* 0x000ea80000300800 */
[----:B------:R0:W-:Y:S04]  /*fde0*/  STS.U16 [R8+UR6+0x13e00], R207 ;  /* 0x013e00cf08007988 */ /* 0x0001e80008000406 */
[----:B------:R-:W2:Y:S04]  /*fdf0*/  LDL.LU R237, [R1+0x18] ;  /* 0x0000180001ed7983 */ /* 0x000ea80000300800 */
[----:B0-----:R-:W2:Y:S04]  /*fe00*/  LDL.LU R8, [R1+0x14] ;  /* 0x0000140001087983 */ /* 0x001ea80000300800 */
[----:B------:R-:W2:Y:S04]  /*fe10*/  LDL R252, [R1+0x530] ;  /* 0x0005300001fc7983 */ /* 0x000ea80000100800 */
[----:B------:R-:W2:Y:S01]  /*fe20*/  LDL R245, [R1+0x534] ;  /* 0x0005340001f57983 */ /* 0x000ea20000100800 */
[----:B------:R-:W-:Y:S01]  /*fe30*/  PRMT R204, RZ, 0x7610, R204 ;  /* 0x00007610ffcc7816 */ /* 0x000fe200000000cc */
[----:B------:R-:W-:-:S02]  /*fe40*/  @!P0 IMAD.MOV.U32 R191, RZ, RZ, R229 ;  /* 0x000000ffffbf8224 */ /* 0x000fc400078e00e5 */
[----:B------:R-:W2:Y:S04]  /*fe50*/  LDL R244, [R1+0x30c] ;  /* 0x00030c0001f47983 */ /* 0x000ea80000100800 */
[----:B------:R-:W2:Y:S01]  /*fe60*/  LDL R236, [R1+0x310] ;  /* 0x0003100001ec7983 */ /* 0x000ea20000100800 */
[----:B------:R-:W-:-:S03]  /*fe70*/  PRMT R207, RZ, 0x7610, R207 ;  /* 0x00007610ffcf7816 */ /* 0x000fc600000000cf */
[----:B------:R0:W2:Y:S04]  /*fe80*/  @!P0 LDG.E.U16 R204, desc[UR40][R190.64] ;  /* 0x00000028becc8981 */ /* 0x0000a8000c1e1500 */
[----:B------:R-:W2:Y:S01]  /*fe90*/  LDL R229, [R1+0x2ec] ;  /* 0x0002ec0001e57983 */ /* 0x000ea20000100800 */
[----:B0-----:R-:W-:Y:S02]  /*fea0*/  @!P0 IMAD.MOV.U32 R190, RZ, RZ, R220 ;  /* 0x000000ffffbe8224 */ /* 0x001fe400078e00dc */
[----:B------:R-:W-:Y:S01]  /*feb0*/  @!P0 IMAD.MOV.U32 R191, RZ, RZ, R228 ;  /* 0x000000ffffbf8224 */ /* 0x000fe200078e00e4 */
[----:B------:R-:W2:Y:S04]  /*fec0*/  LDL R220, [R1+0x2cc] ;  /* 0x0002cc0001dc7983 */ /* 0x000ea80000100800 */
[----:B------:R-:W2:Y:S04]  /*fed0*/  LDL R228, [R1+0x2f0] ;  /* 0x0002f00001e47983 */ /* 0x000ea80000100800 */
[----:B------:R3:W2:Y:S02]  /*fee0*/  @!P0 LDG.E.U16 R207, desc[UR40][R190.64] ;  /* 0x00000028becf8981 */ /* 0x0006a4000c1e1500 */
[----:B---3--:R-:W-:-:S02]  /*fef0*/  @!P0 IMAD.MOV.U32 R191, RZ, RZ, R154 ;  /* 0x000000ffffbf8224 */ /* 0x008fc400078e009a */
[----:B------:R-:W3:Y:S01]  /*ff00*/  LDL R154, [R1+0x2d0] ;  /* 0x0002d000019a7983 */ /* 0x000ee20000100800 */
[----:B----4-:R-:W-:-:S03]  /*ff10*/  @!P0 IMAD.MOV.U32 R190, RZ, RZ, R7 ;  /* 0x000000ffffbe8224 */ /* 0x010fc600078e0007 */
[----:B------:R-:W4:Y:S04]  /*ff20*/  LDL R7, [R1+0x2ac] ;  /* 0x0002ac0001077983 */ /* 0x000f280000100800 */
[----:B--2---:R0:W-:Y:S02]  /*ff30*/  STS.U16 [R0+UR6+0x10300], R209 ;  /* 0x010300d100007988 */ /* 0x0041e40008000406 */
[----:B0-----:R-:W-:-:S06]  /*ff40*/  PRMT R209, RZ, 0x7610, R209 ;  /* 0x00007610ffd17816 */ /* 0x001fcc00000000d1 */
[----:B------:R0:W2:Y:S02]  /*ff50*/  @!P0 LDG.E.U16 R209, desc[UR40][R190.64] ;  /* 0x00000028bed18981 */ /* 0x0000a4000c1e1500 */
[----:B0-----:R-:W-:Y:S02]  /*ff60*/  @!P0 IMAD.MOV.U32 R190, RZ, RZ, R4 ;  /* 0x000000ffffbe8224 */ /* 0x001fe400078e0004 */
[----:B------:R-:W2:Y:S01]  /*ff70*/  LDL R4, [R1+0x2b0] ;  /* 0x0002b00001047983 */ /* 0x000ea20000100800 */
[----:B------:R-:W-:-:S03]  /*ff80*/  @!P0 IMAD.MOV.U32 R191, RZ, RZ, R221 ;  /* 0x000000ffffbf8224 */ /* 0x000fc600078e00dd */
[----:B------:R0:W-:Y:S04]  /*ff90*/  STS.U16 [R0+UR6+0x10700], R211 ;  /* 0x010700d300007988 */ /* 0x0001e80008000406 */
[----:B------:R1:W-:Y:S01]  /*ffa0*/  STS.U16 [R0+UR6+0x10b00], R210 ;  /* 0x010b00d200007988 */ /* 0x0003e20008000406 */
[----:B0-----:R-:W-:Y:S02]  /*ffb0*/  PRMT R211, RZ, 0x7610, R211 ;  /* 0x00007610ffd37816 */ /* 0x001fe400000000d3 */
[----:B-1----:R-:W-:-:S04]  /*ffc0*/  PRMT R210, RZ, 0x7610, R210 ;  /* 0x00007610ffd27816 */ /* 0x002fc800000000d2 */
[----:B------:R0:W2:Y:S04]  /*ffd0*/  @!P0 LDG.E.U16 R211, desc[UR40][R190.64] ;  /* 0x00000028bed38981 */ /* 0x0000a8000c1e1500 */
[----:B------:R1:W-:Y:S01]  /*ffe0*/  STS.U16 [R0+UR6+0x10f00], R208 ;  /* 0x010f00d000007988 */ /* 0x0003e20008000406 */
[----:B0-----:R-:W-:Y:S02]  /*fff0*/  @!P0 IMAD.MOV.U32 R190, RZ, RZ, R213 ;  /* 0x000000ffffbe8224 */ /* 0x001fe400078e00d5 */
[----:B------:R-:W-:Y:S01]  /*10000*/  @!P0 IMAD.MOV.U32 R191, RZ, RZ, R2 ;  /* 0x000000ffffbf8224 */ /* 0x000fe200078e0002 */
        /* <DEDUP_REMOVED lines=45> */
[----:B-1----:R-:W-:Y:S01]  /*102e0*/  PRMT R188, RZ, 0x7610, R188 ;  /* 0x00007610ffbc7816 */ /* 0x002fe200000000bc */
[----:B------:R-:W-:Y:S04]  /*102f0*/  STL [R1+0x8a4], R221 ;  /* 0x0008a4dd01007387 */ /* 0x000fe80000100800 */
[----:B------:R0:W2:Y:S04]  /*10300*/  @!P0 LDG.E.U16 R193, desc[UR40][R190.64] ;  /* 0x00000028bec18981 */ /* 0x0000a8000c1e1500 */
[----:B------:R-:W-:Y:S01]  /*10310*/  STL [R1+0x8ac], R213 ;  /* 0x0008acd501007387 */ /* 0x000fe20000100800 */
[----:B0-----:R-:W-:-:S02]  /*10320*/  @!P0 IMAD.MOV.U32 R190, RZ, RZ, R228 ;  /* 0x000000ffffbe8224 */ /* 0x001fc400078e00e4 */
        /* <DEDUP_REMOVED lines=9> */
[----:B-1----:R-:W-:-:S03]  /*103c0*/  @!P0 IMAD.MOV.U32 R191, RZ, RZ, R220 ;  /* 0x000000ffffbf8224 */ /* 0x002fc600078e00dc */
[----:B------:R-:W-:Y:S04]  /*103d0*/  STL [R1+0x8c0], R243 ;  /* 0x0008c0f301007387 */ /* 0x000fe80000100800 */
[----:B------:R-:W-:Y:S04]  /*103e0*/  STL [R1+0x8bc], R242 ;  /* 0x0008bcf201007387 */ /* 0x000fe80000100800 */
[----:B------:R-:W-:Y:S01]  /*103f0*/  STL [R1+0x8c8], R235 ;  /* 0x0008c8eb01007387 */ /* 0x000fe20000100800 */
[----:B---3--:R-:W-:-:S03]  /*10400*/  @!P0 IMAD.MOV.U32 R190, RZ, RZ, R154 ;  /* 0x000000ffffbe8224 */ /* 0x008fc600078e009a */
[----:B------:R0:W-:Y:S04]  /*10410*/  STS.U16 [R0+UR6+0x13b00], R185 ;  /* 0x013b00b900007988 */ /* 0x0001e80008000406 */
[----:B------:R-:W-:Y:S04]  /*10420*/  STL [R1+0x8c4], R234 ;  /* 0x0008c4ea01007387 */ /* 0x000fe80000100800 */
[----:B------:R4:W3:Y:S01]  /*10430*/  @!P0 LDG.E.U16 R186, desc[UR40][R190.64] ;  /* 0x00000028beba8981 */ /* 0x0008e2000c1e1500 */
[----:B0-----:R-:W-:-:S03]  /*10440*/  PRMT R185, RZ, 0x7610, R185 ;  /* 0x00007610ffb97816 */ /* 0x001fc600000000b9 */
[----:B------:R-:W-:Y:S04]  /*10450*/  STL [R1+0x8d0], R227 ;  /* 0x0008d0e301007387 */ /* 0x000fe80000100800 */
[----:B------:R-:W-:Y:S01]  /*10460*/  STL [R1+0x8cc], R226 ;  /* 0x0008cce201007387 */ /* 0x000fe20000100800 */
[----:B----4-:R-:W-:-:S03]  /*10470*/  @!P0 IMAD.MOV.U32 R191, RZ, RZ, R7 ;  /* 0x000000ffffbf8224 */ /* 0x010fc600078e0007 */
[----:B------:R-:W-:Y:S04]  /*10480*/  STL [R1+0x8d8], R219 ;  /* 0x0008d8db01007387 */ /* 0x000fe80000100800 */
[----:B------:R-:W-:Y:S04]  /*10490*/  STL [R1+0x8d4], R218 ;  /* 0x0008d4da01007387 */ /* 0x000fe80000100800 */
[----:B------:R0:W-:Y:S04]  /*104a0*/  STL [R1+0x8e0], R10 ;  /* 0x0008e00a01007387 */ /* 0x0001e80000100800 */
[----:B------:R1:W-:Y:S04]  /*104b0*/  STL [R1+0x8dc], R6 ;  /* 0x0008dc0601007387 */ /* 0x0003e80000100800 */
[----:B------:R-:W4:Y:S01]  /*104c0*/  LDL R154, [R1+0x270] ;  /* 0x00027000019a7983 */ /* 0x000f220000100800 */
[----:B--2---:R-:W-:-:S05]  /*104d0*/  @!P0 IMAD.MOV.U32 R190, RZ, RZ, R4 ;  /* 0x000000ffffbe8224 */ /* 0x004fca00078e0004 */
[----:B------:R2:W3:Y:S04]  /*104e0*/  @!P0 LDG.E.U16 R185, desc[UR40][R190.64] ;  /* 0x00000028beb98981 */ /* 0x0004e8000c1e1500 */
[----:B------:R-:W2:Y:S04]  /*104f0*/  LDL R191, [R1+0x290] ;  /* 0x0002900001bf7983 */ /* 0x000ea80000100800 */
[----:B------:R-:W2:Y:S04]  /*10500*/  LDL R190, [R1+0x28c] ;  /* 0x00028c0001be7983 */ /* 0x000ea80000100800 */
[----:B0-----:R-:W3:Y:S04]  /*10510*/  LDL.LU R10, [R1+0xe4] ;  /* 0x0000e400010a7983 */ /* 0x001ee80000300800 */
[----:B-1----:R-:W3:Y:S04]  /*10520*/  LDL.LU R6, [R1+0xb0] ;  /* 0x0000b00001067983 */ /* 0x002ee80000300800 */
[----:B------:R-:W3:Y:S04]  /*10530*/  LDL.LU R219, [R1+0xa8] ;  /* 0x0000a80001db7983 */ /* 0x000ee80000300800 */
        /* <DEDUP_REMOVED lines=22> */
[----:B------:R0:W-:Y:S04]  /*106a0*/  STS.U16 [R0+UR6+0x13f00], R183 ;  /* 0x013f00b700007988 */ /* 0x0001e80008000406 */
[----:B------:R-:W3:Y:S04]  /*106b0*/  LDL.LU R4, [R1+0xc] ;  /* 0x00000c0001047983 */ /* 0x000ee80000300800 */
[----:B------:R1:W-:Y:S01]  /*106c0*/  STS.U16 [R3+UR6], R181 ;  /* 0x000000b503007988 */ /* 0x0003e20008000406 */
[----:B0-----:R-:W-:-:S03]  /*106d0*/  PRMT R183, RZ, 0x7610, R183 ;  /* 0x00007610ffb77816 */ /* 0x001fc600000000b7 */
[----:B------:R-:W3:Y:S04]  /*106e0*/  LDL.LU R0, [R1+0x4] ;  /* 0x0000040001007983 */ /* 0x000ee80000300800 */
[----:B------:R0:W-:Y:S04]  /*106f0*/  STS.U16 [R3+UR6+0x400], R180 ;  /* 0x000400b403007988 */ /* 0x0001e80008000406 */
[----:B-1----:R-:W3:Y:S04]  /*10700*/  LDL R181, [R1+0x250] ;  /* 0x0002500001b57983 */ /* 0x002ee80000100800 */
[----:B0-----:R-:W3:Y:S01]  /*10710*/  LDL R180, [R1+0x24c] ;  /* 0x00024c0001b47983 */ /* 0x001ee20000100800 */
[----:B--2---:R-:W-:-:S04]  /*10720*/  @!P0 LOP3.LUT R191, R191, R190, RZ, 0x3c, !PT ;  /* 0x000000bebfbf8212 */ /* 0x004fc800078e3cff */
[----:B------:R-:W-:-:S04]  /*10730*/  @!P0 LOP3.LUT R190, R191, R190, RZ, 0x3c, !PT ;  /* 0x000000bebfbe8212 */ /* 0x000fc800078e3cff */
[----:B------:R-:W-:-:S05]  /*10740*/  @!P0 LOP3.LUT R191, R191, R190, RZ, 0x3c, !PT ;  /* 0x000000bebfbf8212 */ /* 0x000fca00078e3cff */
[----:B------:R4:W2:Y:S04]  /*10750*/  @!P0 LDG.E.U16 R183, desc[UR40][R190.64] ;  /* 0x00000028beb78981 */ /* 0x0008a8000c1e1500 */
[----:B------:R-:W2:Y:S01]  /*10760*/  LDL R191, [R1+0x26c] ;  /* 0x00026c0001bf7983 */ /* 0x000ea20000100800 */
[----:B------:R-:W-:Y:S01]  /*10770*/  PRMT R212, RZ, 0x7610, R212 ;  /* 0x00007610ffd47816 */ /* 0x000fe200000000d4 */
[----:B----4-:R-:W-:Y:S02]  /*10780*/  @!P0 IMAD.MOV.U32 R190, RZ, RZ, R154 ;  /* 0x000000ffffbe8224 */ /* 0x010fe400078e009a */
[----:B------:R0:W-:Y:S04]  /*10790*/  STS.U16 [R3+UR6+0x800], R179 ;  /* 0x000800b303007988 */ /* 0x0001e80008000406 */
[----:B------:R1:W-:Y:S04]  /*107a0*/  STS.U16 [R3+UR6+0xc00], R178 ;  /* 0x000c00b203007988 */ /* 0x0003e80008000406 */
[----:B------:R4:W-:Y:S04]  /*107b0*/  STS.U16 [R3+UR6+0x1000], R177 ;  /* 0x001000b103007988 */ /* 0x0009e80008000406 */
[----:B0-----:R-:W2:Y:S04]  /*107c0*/  LDL R179, [R1+0x210] ;  /* 0x0002100001b37983 */ /* 0x001ea80000100800 */
[----:B-1----:R-:W2:Y:S04]  /*107d0*/  LDL R178, [R1+0x20c] ;  /* 0x00020c0001b27983 */ /* 0x002ea80000100800 */
[----:B------:R0:W-:Y:S04]  /*107e0*/  STS.U16 [R3+UR6+0x1400], R176 ;  /* 0x001400b003007988 */ /* 0x0001e80008000406 */
[----:B----4-:R-:W4:Y:S04]  /*107f0*/  LDL R177, [R1+0x1d0] ;  /* 0x0001d00001b17983 */ /* 0x010f280000100800 */
[----:B------:R-:W4:Y:S04]  /*10800*/  LDL R154, [R1+0x1f0] ;  /* 0x0001f000019a7983 */ /* 0x000f280000100800 */
[----:B0-----:R-:W4:Y:S01]  /*10810*/  LDL R176, [R1+0x1cc] ;  /* 0x0001cc0001b07983 */ /* 0x001f220000100800 */
[----:B---3--:R-:W-:-:S04]  /*10820*/  @!P0 LOP3.LUT R181, R181, R180, RZ, 0x3c, !PT ;  /* 0x000000b4b5b58212 */ /* 0x008fc800078e3cff */
[----:B------:R-:W-:-:S04]  /*10830*/  @!P0 LOP3.LUT R180, R181, R180, RZ, 0x3c, !PT ;  /* 0x000000b4b5b48212 */ /* 0x000fc800078e3cff */
[----:B------:R-:W-:Y:S01]  /*10840*/  @!P0 LOP3.LUT R181, R181, R180, RZ, 0x3c, !PT ;  /* 0x000000b4b5b58212 */ /* 0x000fe200078e3cff */
[----:B--2---:R0:W2:Y:S02]  /*10850*/  @!P0 LDG.E.U16 R212, desc[UR40][R190.64] ;  /* 0x00000028bed48981 */ /* 0x0040a4000c1e1500 */
[----:B0-----:R-:W-:-:S06]  /*10860*/  PRMT R190, RZ, 0x7610, R190 ;  /* 0x00007610ffbe7816 */ /* 0x001fcc00000000be */
[----:B------:R0:W3:Y:S04]  /*10870*/  @!P0 LDG.E.U16 R190, desc[UR40][R180.64] ;  /* 0x00000028b4be8981 */ /* 0x0000e8000c1e1500 */
[----:B------:R-:W0:Y:S04]  /*10880*/  LDL R180, [R1+0x22c] ;  /* 0x00022c0001b47983 */ /* 0x000e280000100800 */
[----:B------:R-:W0:Y:S01]  /*10890*/  LDL R181, [R1+0x230] ;  /* 0x0002300001b57983 */ /* 0x000e220000100800 */
[----:B------:R-:W-:Y:S02]  /*108a0*/  PRMT R191, RZ, 0x7610, R191 ;  /* 0x00007610ffbf7816 */ /* 0x000fe400000000bf */
[----:B------:R-:W-:-:S04]  /*108b0*/  @!P0 LOP3.LUT R179, R179, R178, RZ, 0x3c, !PT ;  /* 0x000000b2b3b38212 */ /* 0x000fc800078e3cff */
[----:B------:R-:W-:-:S04]  /*108c0*/  @!P0 LOP3.LUT R178, R179, R178, RZ, 0x3c, !PT ;  /* 0x000000b2b3b28212 */ /* 0x000fc800078e3cff */
[----:B------:R-:W-:Y:S02]  /*108d0*/  @!P0 LOP3.LUT R179, R179, R178, RZ, 0x3c, !PT ;  /* 0x000000b2b3b38212 */ /* 0x000fe400078e3cff */
[----:B0-----:R-:W-:-:S04]  /*108e0*/  @!P0 LOP3.LUT R181, R181, R180, RZ, 0x3c, !PT ;  /* 0x000000b4b5b58212 */ /* 0x001fc800078e3cff */
[----:B------:R-:W-:-:S04]  /*108f0*/  @!P0 LOP3.LUT R180, R181, R180, RZ, 0x3c, !PT ;  /* 0x000000b4b5b48212 */ /* 0x000fc800078e3cff */
[----:B------:R-:W-:-:S05]  /*10900*/  @!P0 LOP3.LUT R181, R181, R180, RZ, 0x3c, !PT ;  /* 0x000000b4b5b58212 */ /* 0x000fca00078e3cff */
[----:B------:R0:W3:Y:S02]  /*10910*/  @!P0 LDG.E.U16 R191, desc[UR40][R180.64] ;  /* 0x00000028b4bf8981 */ /* 0x0000e4000c1e1500 */
[----:B0-----:R-:W-:-:S06]  /*10920*/  PRMT R180, RZ, 0x7610, R180 ;  /* 0x00007610ffb47816 */ /* 0x001fcc00000000b4 */
[----:B------:R4:W3:Y:S04]  /*10930*/  @!P0 LDG.E.U16 R180, desc[UR40][R178.64] ;  /* 0x00000028b2b48981 */ /* 0x0008e8000c1e1500 */
[----:B------:R-:W2:Y:S01]  /*10940*/  LDL R179, [R1+0x1ec] ;  /* 0x0001ec0001b37983 */ /* 0x000ea20000100800 */
[----:B------:R-:W-:Y:S01]  /*10950*/  PRMT R181, RZ, 0x7610, R181 ;  /* 0x00007610ffb57816 */ /* 0x000fe200000000b5 */
[----:B----4-:R-:W-:Y:S01]  /*10960*/  @!P0 IMAD.MOV.U32 R178, RZ, RZ, R154 ;  /* 0x000000ffffb28224 */ /* 0x010fe200078e009a */
[-C--:B------:R-:W-:Y:S01]  /*10970*/  @!P0 LOP3.LUT R177, R177, R176.reuse, RZ, 0x3c, !PT ;  /* 0x000000b0b1b18212 */ /* 0x080fe200078e3cff */
[----:B------:R0:W-:Y:S03]  /*10980*/  STS.U16 [R3+UR6+0x1800], R175 ;  /* 0x001800af03007988 */ /* 0x0001e60008000406 */
[C---:B------:R-:W-:Y:S01]  /*10990*/  @!P0 LOP3.LUT R176, R177.reuse, R176, RZ, 0x3c, !PT ;  /* 0x000000b0b1b08212 */ /* 0x040fe200078e3cff */
[----:B------:R1:W-:Y:S03]  /*109a0*/  STS.U16 [R3+UR6+0x1c00], R174 ;  /* 0x001c00ae03007988 */ /* 0x0003e60008000406 */
[----:B------:R-:W-:Y:S01]  /*109b0*/  @!P0 LOP3.LUT R177, R177, R176, RZ, 0x3c, !PT ;  /* 0x000000b0b1b18212 */ /* 0x000fe200078e3cff */
[----:B------:R4:W-:Y:S04]  /*109c0*/  STS.U16 [R3+UR6+0x2000], R173 ;  /* 0x002000ad03007988 */ /* 0x0009e80008000406 */
[----:B0-----:R-:W3:Y:S04]  /*109d0*/  LDL R175, [R1+0x190] ;  /* 0x0001900001af7983 */ /* 0x001ee80000100800 */
[----:B-1----:R-:W3:Y:S04]  /*109e0*/  LDL R174, [R1+0x18c] ;  /* 0x00018c0001ae7983 */ /* 0x002ee80000100800 */
[----:B------:R0:W-:Y:S04]  /*109f0*/  STS.U16 [R3+UR6+0x2400], R172 ;  /* 0x002400ac03007988 */ /* 0x0001e80008000406 */
[----:B----4-:R-:W4:Y:S04]  /*10a00*/  LDL R173, [R1+0x150] ;  /* 0x0001500001ad7983 */ /* 0x010f280000100800 */
[----:B------:R-:W4:Y:S04]  /*10a10*/  LDL R154, [R1+0x170] ;  /* 0x00017000019a7983 */ /* 0x000f280000100800 */
[----:B0-----:R-:W4:Y:S04]  /*10a20*/  LDL R172, [R1+0x14c] ;  /* 0x00014c0001ac7983 */ /* 0x001f280000100800 */
[----:B--2---:R0:W2:Y:S02]  /*10a30*/  @!P0 LDG.E.U16 R181, desc[UR40][R178.64] ;  /* 0x00000028b2b58981 */ /* 0x0040a4000c1e1500 */
[----:B0-----:R-:W-:-:S06]  /*10a40*/  PRMT R178, RZ, 0x7610, R178 ;  /* 0x00007610ffb27816 */ /* 0x001fcc00000000b2 */
[----:B------:R0:W2:Y:S04]  /*10a50*/  @!P0 LDG.E.U16 R178, desc[UR40][R176.64] ;  /* 0x00000028b0b28981 */ /* 0x0000a8000c1e1500 */
[----:B------:R-:W0:Y:S04]  /*10a60*/  LDL R176, [R1+0x1ac] ;  /* 0x0001ac0001b07983 */ /* 0x000e280000100800 */
[----:B------:R-:W0:Y:S01]  /*10a70*/  LDL R177, [R1+0x1b0] ;  /* 0x0001b00001b17983 */ /* 0x000e220000100800 */
[----:B------:R-:W-:Y:S02]  /*10a80*/  PRMT R179, RZ, 0x7610, R179 ;  /* 0x00007610ffb37816 */ /* 0x000fe400000000b3 */
[----:B---3--:R-:W-:-:S04]  /*10a90*/  @!P0 LOP3.LUT R175, R175, R174, RZ, 0x3c, !PT ;  /* 0x000000aeafaf8212 */ /* 0x008fc800078e3cff */
        /* <DEDUP_REMOVED lines=16> */
[----:B------:R-:W4:Y:S04]  /*10ba0*/  LDL R154, [R1+0xd0] ;  /* 0x0000d000019a7983 */ /* 0x000f280000100800 */
[----:B0-----:R-:W3:Y:S04]  /*10bb0*/  LDL R171, [R1+0x110] ;  /* 0x0001100001ab7983 */ /* 0x001ee80000100800 */
[----:B-1----:R-:W3:Y:S04]  /*10bc0*/  LDL R170, [R1+0x10c] ;  /* 0x00010c0001aa7983 */ /* 0x002ee80000100800 */
        /* <DEDUP_REMOVED lines=15> */
[----:B------:R-:W0:Y:S04]  /*10cc0*/  LDL R170, [R1+0xec] ;  /* 0x0000ec0001aa7983 */ /* 0x000e280000100800 */
[----:B------:R-:W0:Y:S01]  /*10cd0*/  LDL R171, [R1+0xf0] ;  /* 0x0000f00001ab7983 */ /* 0x000e220000100800 */
[----:B------:R-:W-:-:S03]  /*10ce0*/  PRMT R173, RZ, 0x7610, R173 ;  /* 0x00007610ffad7816 */ /* 0x000fc600000000ad */
[----:B------:R1:W-:Y:S04]  /*10cf0*/  STS.U16 [R3+UR6+0x3000], R169 ;  /* 0x003000a903007988 */ /* 0x0003e80008000406 */
[----:B------:R4:W-:Y:S01]  /*10d00*/  STS.U16 [R3+UR6+0x3400], R168 ;  /* 0x003400a803007988 */ /* 0x0009e20008000406 */
[----:B-1----:R-:W-:Y:S02]  /*10d10*/  @!P0 IMAD.MOV.U32 R169, RZ, RZ, R218 ;  /* 0x000000ffffa98224 */ /* 0x002fe400078e00da */
[----:B----4-:R-:W-:Y:S01]  /*10d20*/  @!P0 IMAD.MOV.U32 R168, RZ, RZ, R154 ;  /* 0x000000ffffa88224 */ /* 0x010fe200078e009a */
[----:B------:R1:W-:Y:S04]  /*10d30*/  STS.U16 [R3+UR6+0x3800], R167 ;  /* 0x003800a703007988 */ /* 0x0003e80008000406 */
[----:B------:R4:W-:Y:S04]  /*10d40*/  STS.U16 [R3+UR6+0x3c00], R166 ;  /* 0x003c00a603007988 */ /* 0x0009e80008000406 */
[----:B------:R2:W-:Y:S01]  /*10d50*/  STS.U16 [R3+UR6+0x4000], R165 ;  /* 0x004000a503007988 */ /* 0x0005e20008000406 */
[----:B-1----:R-:W-:-:S03]  /*10d60*/  @!P0 IMAD.MOV.U32 R167, RZ, RZ, R250 ;  /* 0x000000ffffa78224 */ /* 0x002fc600078e00fa */
[----:B------:R1:W-:Y:S01]  /*10d70*/  STS.U16 [R3+UR6+0x4400], R164 ;  /* 0x004400a403007988 */ /* 0x0003e20008000406 */
[----:B----4-:R-:W-:-:S03]  /*10d80*/  @!P0 IMAD.MOV.U32 R166, RZ, RZ, R226 ;  /* 0x000000ffffa68224 */ /* 0x010fc600078e00e2 */
[----:B------:R-:W4:Y:S01]  /*10d90*/  LDL R154, [R1+0x2e8] ;  /* 0x0002e800019a7983 */ /* 0x000f220000100800 */
[----:B--2---:R-:W-:Y:S02]  /*10da0*/  @!P0 IMAD.MOV.U32 R165, RZ, RZ, R229 ;  /* 0x000000ffffa58224 */ /* 0x004fe400078e00e5 */
[----:B-1----:R-:W-:Y:S01]  /*10db0*/  @!P0 IMAD.MOV.U32 R164, RZ, RZ, R213 ;  /* 0x000000ffffa48224 */ /* 0x002fe200078e00d5 */
[----:B------:R1:W-:Y:S04]  /*10dc0*/  STL [R1+0x8e4], R218 ;  /* 0x0008e4da01007387 */ /* 0x0003e80000100800 */
[----:B------:R2:W-:Y:S04]  /*10dd0*/  STS.U16 [R3+UR6+0x4800], R163 ;  /* 0x004800a303007988 */ /* 0x0005e80008000406 */
[----:B-1----:R-:W3:Y:S04]  /*10de0*/  LDL.LU R218, [R1+0xc8] ;  /* 0x0000c80001da7983 */ /* 0x002ee80000300800 */
[----:B------:R-:W-:Y:S01]  /*10df0*/  STL [R1+0x8ec], R6 ;  /* 0x0008ec0601007387 */ /* 0x000fe20000100800 */
[----:B--2---:R-:W-:-:S03]  /*10e00*/  @!P0 IMAD.MOV.U32 R163, RZ, RZ, R4 ;  /* 0x000000ffffa38224 */ /* 0x004fc600078e0004 */
[----:B------:R1:W-:Y:S02]  /*10e10*/  STS.U16 [R3+UR6+0x4c00], R162 ;  /* 0x004c00a203007988 */ /* 0x0003e40008000406 */
[----:B-1----:R-:W-:Y:S02]  /*10e20*/  @!P0 IMAD.MOV.U32 R162, RZ, RZ, R236 ;  /* 0x000000ffffa28224 */ /* 0x002fe400078e00ec */
[----:B------:R1:W-:Y:S04]  /*10e30*/  STS.U16 [R3+UR6+0x5000], R161 ;  /* 0x005000a103007988 */ /* 0x0003e80008000406 */
[----:B------:R2:W-:Y:S01]  /*10e40*/  STS.U16 [R3+UR6+0x5400], R160 ;  /* 0x005400a003007988 */ /* 0x0005e20008000406 */
[----:B-1----:R-:W-:Y:S02]  /*10e50*/  @!P0 IMAD.MOV.U32 R161, RZ, RZ, R240 ;  /* 0x000000ffffa18224 */ /* 0x002fe400078e00f0 */
[----:B--2---:R-:W-:Y:S01]  /*10e60*/  @!P0 IMAD.MOV.U32 R160, RZ, RZ, R241 ;  /* 0x000000ffffa08224 */ /* 0x004fe200078e00f1 */
[----:B------:R1:W-:Y:S04]  /*10e70*/  STS.U16 [R3+UR6+0x5800], R159 ;  /* 0x0058009f03007988 */ /* 0x0003e80008000406 */
[----:B------:R2:W-:Y:S01]  /*10e80*/  STS.U16 [R3+UR6+0x5c00], R158 ;  /* 0x005c009e03007988 */ /* 0x0005e20008000406 */
[----:B-1----:R-:W-:-:S02]  /*10e90*/  @!P0 IMAD.MOV.U32 R159, RZ, RZ, R224 ;  /* 0x000000ffff9f8224 */ /* 0x002fc400078e00e0 */
[----:B--2---:R-:W-:Y:S01]  /*10ea0*/  @!P0 IMAD.MOV.U32 R158, RZ, RZ, R225 ;  /* 0x000000ffff9e8224 */ /* 0x004fe200078e00e1 */
[----:B------:R1:W-:Y:S04]  /*10eb0*/  STS.U16 [R3+UR6+0x6000], R157 ;  /* 0x0060009d03007988 */ /* 0x0003e80008000406 */
[----:B------:R2:W-:Y:S01]  /*10ec0*/  STS.U16 [R3+UR6+0x6400], R156 ;  /* 0x0064009c03007988 */ /* 0x0005e20008000406 */
[----:B-1----:R-:W-:Y:S02]  /*10ed0*/  @!P0 IMAD.MOV.U32 R157, RZ, RZ, R5 ;  /* 0x000000ffff9d8224 */ /* 0x002fe400078e0005 */
[----:B--2---:R-:W-:Y:S01]  /*10ee0*/  @!P0 IMAD.MOV.U32 R156, RZ, RZ, R9 ;  /* 0x000000ffff9c8224 */ /* 0x004fe200078e0009 */
[----:B0-----:R-:W-:-:S04]  /*10ef0*/  @!P0 LOP3.LUT R171, R171, R170, RZ, 0x3c, !PT ;  /* 0x000000aaabab8212 */ /* 0x001fc800078e3cff */
[----:B------:R-:W-:-:S04]  /*10f00*/  @!P0 LOP3.LUT R170, R171, R170, RZ, 0x3c, !PT ;  /* 0x000000aaabaa8212 */ /* 0x000fc800078e3cff */
[----:B------:R-:W-:-:S05]  /*10f10*/  @!P0 LOP3.LUT R171, R171, R170, RZ, 0x3c, !PT ;  /* 0x000000aaabab8212 */ /* 0x000fca00078e3cff */
[----:B------:R0:W2:Y:S02]  /*10f20*/  @!P0 LDG.E.U16 R173, desc[UR40][R170.64] ;  /* 0x00000028aaad8981 */ /* 0x0000a4000c1e1500 */
[----:B0-----:R-:W-:Y:S02]  /*10f30*/  PRMT R170, RZ, 0x7610, R170 ;  /* 0x00007610ffaa7816 */ /* 0x001fe400000000aa */
[----:B------:R-:W-:-:S04]  /*10f40*/  PRMT R171, RZ, 0x7610, R171 ;  /* 0x00007610ffab7816 */ /* 0x000fc800000000ab */
[----:B------:R0:W2:Y:S02]  /*10f50*/  @!P0 LDG.E.U16 R170, desc[UR40][R168.64] ;  /* 0x00000028a8aa8981 */ /* 0x0000a4000c1e1500 */
[----:B0-----:R-:W-:Y:S02]  /*10f60*/  @!P0 IMAD.MOV.U32 R168, RZ, RZ, R6 ;  /* 0x000000ffffa88224 */ /* 0x001fe400078e0006 */
[----:B------:R-:W-:Y:S01]  /*10f70*/  @!P0 IMAD.MOV.U32 R169, RZ, RZ, R234 ;  /* 0x000000ffffa98224 */ /* 0x000fe200078e00ea */
[----:B------:R-:W3:Y:S04]  /*10f80*/  LDL.LU R6, [R1+0xe8] ;  /* 0x0000e80001067983 */ /* 0x000ee80000300800 */
[----:B------:R0:W2:Y:S02]  /*10f90*/  @!P0 LDG.E.U16 R171, desc[UR40][R168.64] ;  /* 0x00000028a8ab8981 */ /* 0x0000a4000c1e1500 */
[----:B0-----:R-:W-:-:S02]  /*10fa0*/  PRMT R168, RZ, 0x7610, R168 ;  /* 0x00007610ffa87816 */ /* 0x001fc400000000a8 */
[----:B------:R-:W-:-:S04]  /*10fb0*/  PRMT R169, RZ, 0x7610, R169 ;  /* 0x00007610ffa97816 */ /* 0x000fc800000000a9 */
[----:B------:R0:W2:Y:S02]  /*10fc0*/  @!P0 LDG.E.U16 R168, desc[UR40][R166.64] ;  /* 0x00000028a6a88981 */ /* 0x0000a4000c1e1500 */
[----:B0-----:R-:W-:Y:S02]  /*10fd0*/  @!P0 IMAD.MOV.U32 R166, RZ, RZ, R242 ;  /* 0x000000ffffa68224 */ /* 0x001fe400078e00f2 */
[----:B------:R-:W-:-:S05]  /*10fe0*/  @!P0 IMAD.MOV.U32 R167, RZ, RZ, R221 ;  /* 0x000000ffffa78224 */ /* 0x000fca00078e00dd */
[----:B------:R0:W2:Y:S02]  /*10ff0*/  @!P0 LDG.E.U16 R169, desc[UR40][R166.64] ;  /* 0x00000028a6a98981 */ /* 0x0000a4000c1e1500 */
[----:B0-----:R-:W-:Y:S02]  /*11000*/  PRMT R166, RZ, 0x7610, R166 ;  /* 0x00007610ffa67816 */ /* 0x001fe400000000a6 */
[----:B------:R-:W-:-:S04]  /*11010*/  PRMT R167, RZ, 0x7610, R167 ;  /* 0x00007610ffa77816 */ /* 0x000fc800000000a7 */
[----:B------:R0:W2:Y:S04]  /*11020*/  @!P0 LDG.E.U16 R166, desc[UR40][R164.64] ;  /* 0x00000028a4a68981 */ /* 0x0000a8000c1e1500 */
[----:B------:R1:W-:Y:S01]  /*11030*/  STL [R1+0x8e8], R234 ;  /* 0x0008e8ea01007387 */ /* 0x0003e20000100800 */
[----:B0-----:R-:W-:Y:S02]  /*11040*/  @!P0 IMAD.MOV.U32 R164, RZ, RZ, R7 ;  /* 0x000000ffffa48224 */ /* 0x001fe400078e0007 */
[----:B------:R-:W-:Y:S01]  /*11050*/  @!P0 IMAD.MOV.U32 R165, RZ, RZ, R244 ;  /* 0x000000ffffa58224 */ /* 0x000fe200078e00f4 */
[----:B-1----:R-:W3:Y:S04]  /*11060*/  LDL.LU R234, [R1+0x104] ;  /* 0x0001040001ea7983 */ /* 0x002ee80000300800 */
[----:B------:R0:W2:Y:S04]  /*11070*/  @!P0 LDG.E.U16 R167, desc[UR40][R164.64] ;  /* 0x00000028a4a78981 */ /* 0x0000a8000c1e1500 */
[----:B------:R1:W-:Y:S01]  /*11080*/  STL [R1+0x8f4], R226 ;  /* 0x0008f4e201007387 */ /* 0x0003e20000100800 */
[----:B0-----:R-:W-:-:S03]  /*11090*/  PRMT R164, RZ, 0x7610, R164 ;  /* 0x00007610ffa47816 */ /* 0x001fc600000000a4 */
[----:B-1----:R-:W3:Y:S01]  /*110a0*/  LDL.LU R226, [R1+0x108] ;  /* 0x0001080001e27983 */ /* 0x002ee20000300800 */
[----:B------:R-:W-:-:S03]  /*110b0*/  PRMT R165, RZ, 0x7610, R165 ;  /* 0x00007610ffa57816 */ /* 0x000fc600000000a5 */
[----:B------:R0:W-:Y:S04]  /*110c0*/  STL [R1+0x8f0], R250 ;  /* 0x0008f0fa01007387 */ /* 0x0001e80000100800 */
[----:B------:R1:W2:Y:S04]  /*110d0*/  @!P0 LDG.E.U16 R164, desc[UR40][R162.64] ;  /* 0x00000028a2a48981 */ /* 0x0002a8000c1e1500 */
[----:B0-----:R-:W3:Y:S04]  /*110e0*/  LDL.LU R250, [R1+0x124] ;  /* 0x0001240001fa7983 */ /* 0x001ee80000300800 */
[----:B------:R0:W-:Y:S01]  /*110f0*/  STL [R1+0x8fc], R242 ;  /* 0x0008fcf201007387 */ /* 0x0001e20000100800 */
[----:B-1----:R-:W-:-:S02]  /*11100*/  @!P0 IMAD.MOV.U32 R162, RZ, RZ, R249 ;  /* 0x000000ffffa28224 */ /* 0x002fc400078e00f9 */
[----:B------:R-:W-:-:S05]  /*11110*/  @!P0 IMAD.MOV.U32 R163, RZ, RZ, R248 ;  /* 0x000000ffffa38224 */ /* 0x000fca00078e00f8 */
[----:B------:R1:W2:Y:S04]  /*11120*/  @!P0 LDG.E.U16 R165, desc[UR40][R162.64] ;  /* 0x00000028a2a58981 */ /* 0x0002a8000c1e1500 */
[----:B0-----:R-:W3:Y:S04]  /*11130*/  LDL.LU R242, [R1+0x128] ;  /* 0x0001280001f27983 */ /* 0x001ee80000300800 */
[----:B------:R0:W-:Y:S01]  /*11140*/  STL [R1+0x8f8], R221 ;  /* 0x0008f8dd01007387 */ /* 0x0001e20000100800 */
[----:B-1----:R-:W-:Y:S02]  /*11150*/  PRMT R162, RZ, 0x7610, R162 ;  /* 0x00007610ffa27816 */ /* 0x002fe400000000a2 */
[----:B------:R-:W-:-:S04]  /*11160*/  PRMT R163, RZ, 0x7610, R163 ;  /* 0x00007610ffa37816 */ /* 0x000fc800000000a3 */
[----:B------:R1:W2:Y:S04]  /*11170*/  @!P0 LDG.E.U16 R162, desc[UR40][R160.64] ;  /* 0x00000028a0a28981 */ /* 0x0002a8000c1e1500 */
[----:B0-----:R-:W3:Y:S04]  /*11180*/  LDL.LU R221, [R1+0x144] ;  /* 0x0001440001dd7983 */ /* 0x001ee80000300800 */
[----:B------:R0:W-:Y:S04]  /*11190*/  STL [R1+0x904], R213 ;  /* 0x000904d501007387 */ /* 0x0001e80000100800 */
[----:B0-----:R-:W2:Y:S04]  /*111a0*/  LDL.LU R213, [R1+0x148] ;  /* 0x0001480001d57983 */ /* 0x001ea80000300800 */
[----:B------:R0:W-:Y:S01]  /*111b0*/  STL [R1+0x900], R229 ;  /* 0x000900e501007387 */ /* 0x0001e20000100800 */
[----:B-1----:R-:W-:-:S02]  /*111c0*/  @!P0 IMAD.MOV.U32 R160, RZ, RZ, R233 ;  /* 0x000000ffffa08224 */ /* 0x002fc400078e00e9 */
[----:B------:R-:W-:-:S05]  /*111d0*/  @!P0 IMAD.MOV.U32 R161, RZ, RZ, R232 ;  /* 0x000000ffffa18224 */ /* 0x000fca00078e00e8 */
[----:B------:R1:W3:Y:S04]  /*111e0*/  @!P0 LDG.E.U16 R163, desc[UR40][R160.64] ;  /* 0x00000028a0a38981 */ /* 0x0002e8000c1e1500 */
[----:B0-----:R-:W2:Y:S04]  /*111f0*/  LDL.LU R229, [R1+0x164] ;  /* 0x0001640001e57983 */ /* 0x001ea80000300800 */
[----:B------:R0:W-:Y:S04]  /*11200*/  STL [R1+0x90c], R7 ;  /* 0x00090c0701007387 */ /* 0x0001e80000100800 */
[----:B0-----:R-:W3:Y:S04]  /*11210*/  LDL.LU R7, [R1+0x168] ;  /* 0x0001680001077983 */ /* 0x001ee80000300800 */
[----:B------:R0:W-:Y:S01]  /*11220*/  STL [R1+0x908], R244 ;  /* 0x000908f401007387 */ /* 0x0001e20000100800 */
[----:B-1----:R-:W-:-:S02]  /*11230*/  PRMT R160, RZ, 0x7610, R160 ;  /* 0x00007610ffa07816 */ /* 0x002fc400000000a0 */
[----:B------:R-:W-:-:S04]  /*11240*/  PRMT R161, RZ, 0x7610, R161 ;  /* 0x00007610ffa17816 */ /* 0x000fc800000000a1 */
[----:B------:R1:W3:Y:S04]  /*11250*/  @!P0 LDG.E.U16 R160, desc[UR40][R158.64] ;  /* 0x000000289ea08981 */ /* 0x0002e8000c1e1500 */
[----:B0-----:R-:W3:Y:S04]  /*11260*/  LDL.LU R244, [R1+0x184] ;  /* 0x0001840001f47983 */ /* 0x001ee80000300800 */
[----:B------:R0:W-:Y:S04]  /*11270*/  STL [R1+0x914], R236 ;  /* 0x000914ec01007387 */ /* 0x0001e80000100800 */
[----:B0-----:R-:W3:Y:S04]  /*11280*/  LDL.LU R236, [R1+0x188] ;  /* 0x0001880001ec7983 */ /* 0x001ee80000300800 */
[----:B------:R0:W-:Y:S04]  /*11290*/  STL [R1+0x910], R4 ;  /* 0x0009100401007387 */ /* 0x0001e80000100800 */
[----:B0-----:R-:W2:Y:S04]  /*112a0*/  LDL.LU R4, [R1+0x1a4] ;  /* 0x0001a40001047983 */ /* 0x001ea80000300800 */
[----:B------:R0:W-:Y:S04]  /*112b0*/  STL [R1+0x91c], R249 ;  /* 0x00091cf901007387 */ /* 0x0001e80000100800 */
[----:B0-----:R-:W3:Y:S04]  /*112c0*/  LDL.LU R249, [R1+0x1a8] ;  /* 0x0001a80001f97983 */ /* 0x001ee80000300800 */
[----:B------:R0:W-:Y:S01]  /*112d0*/  STL [R1+0x918], R248 ;  /* 0x000918f801007387 */ /* 0x0001e20000100800 */
[----:B-1----:R-:W-:-:S03]  /*112e0*/  @!P0 IMAD.MOV.U32 R158, RZ, RZ, R217 ;  /* 0x000000ffff9e8224 */ /* 0x002fc600078e00d9 */
[----:B0-----:R-:W3:Y:S04]  /*112f0*/  LDL.LU R248, [R1+0x1c4] ;  /* 0x0001c40001f87983 */ /* 0x001ee80000300800 */
[----:B------:R0:W-:Y:S01]  /*11300*/  STL [R1+0x924], R241 ;  /* 0x000924f101007387 */ /* 0x0001e20000100800 */
[----:B------:R-:W-:-:S05]  /*11310*/  @!P0 IMAD.MOV.U32 R159, RZ, RZ, R216 ;  /* 0x000000ffff9f8224 */ /* 0x000fca00078e00d8 */
[----:B------:R1:W3:Y:S04]  /*11320*/  @!P0 LDG.E.U16 R161, desc[UR40][R158.64] ;  /* 0x000000289ea18981 */ /* 0x0002e8000c1e1500 */
[----:B0-----:R-:W3:Y:S04]  /*11330*/  LDL.LU R241, [R1+0x1c8] ;  /* 0x0001c80001f17983 */ /* 0x001ee80000300800 */
[----:B------:R0:W-:Y:S04]  /*11340*/  STL [R1+0x920], R240 ;  /* 0x000920f001007387 */ /* 0x0001e80000100800 */
[----:B0-----:R-:W2:Y:S04]  /*11350*/  LDL.LU R240, [R1+0x1e4] ;  /* 0x0001e40001f07983 */ /* 0x001ea80000300800 */
[----:B------:R0:W-:Y:S01]  /*11360*/  STL [R1+0x92c], R233 ;  /* 0x00092ce901007387 */ /* 0x0001e20000100800 */
[----:B-1----:R-:W-:-:S06]  /*11370*/  PRMT R158, RZ, 0x7610, R158 ;  /* 0x00007610ff9e7816 */ /* 0x002fcc000000009e */
[----:B------:R1:W3:Y:S04]  /*11380*/  @!P0 LDG.E.U16 R158, desc[UR40][R156.64] ;  /* 0x000000289c9e8981 */ /* 0x0002e8000c1e1500 */
[----:B0-----:R-:W3:Y:S04]  /*11390*/  LDL.LU R233, [R1+0x1e8] ;  /* 0x0001e80001e97983 */ /* 0x001ee80000300800 */
[----:B------:R0:W-:Y:S04]  /*113a0*/  STL [R1+0x928], R232 ;  /* 0x000928e801007387 */ /* 0x0001e80000100800 */
[----:B0-----:R-:W3:Y:S04]  /*113b0*/  LDL.LU R232, [R1+0x204] ;  /* 0x0002040001e87983 */ /* 0x001ee80000300800 */
[----:B------:R0:W-:Y:S04]  /*113c0*/  STL [R1+0x934], R225 ;  /* 0x000934e101007387 */ /* 0x0001e80000100800 */
[----:B0-----:R-:W3:Y:S04]  /*113d0*/  LDL.LU R225, [R1+0x208] ;  /* 0x0002080001e17983 */ /* 0x001ee80000300800 */
[----:B------:R0:W-:Y:S04]  /*113e0*/  STL [R1+0x930], R224 ;  /* 0x000930e001007387 */ /* 0x0001e80000100800 */
[----:B0-----:R-:W2:Y:S04]  /*113f0*/  LDL.LU R224, [R1+0x224] ;  /* 0x0002240001e07983 */ /* 0x001ea80000300800 */
[----:B------:R0:W-:Y:S04]  /*11400*/  STL [R1+0x93c], R217 ;  /* 0x00093cd901007387 */ /* 0x0001e80000100800 */
[----:B0-----:R-:W3:Y:S04]  /*11410*/  LDL.LU R217, [R1+0x228] ;  /* 0x0002280001d97983 */ /* 0x001ee80000300800 */
[----:B------:R0:W-:Y:S04]  /*11420*/  STL [R1+0x938], R216 ;  /* 0x000938d801007387 */ /* 0x0001e80000100800 */
[----:B0-----:R-:W3:Y:S04]  /*11430*/  LDL.LU R216, [R1+0x244] ;  /* 0x0002440001d87983 */ /* 0x001ee80000300800 */
[----:B------:R0:W-:Y:S04]  /*11440*/  STL [R1+0x944], R9 ;  /* 0x0009440901007387 */ /* 0x0001e80000100800 */
[----:B0-----:R-:W3:Y:S04]  /*11450*/  LDL.LU R9, [R1+0x248] ;  /* 0x0002480001097983 */ /* 0x001ee80000300800 */
[----:B------:R0:W-:Y:S04]  /*11460*/  STL [R1+0x940], R5 ;  /* 0x0009400501007387 */ /* 0x0001e80000100800 */
[----:B0-----:R-:W2:Y:S04]  /*11470*/  LDL.LU R5, [R1+0x264] ;  /* 0x0002640001057983 */ /* 0x001ea80000300800 */
[----:B------:R-:W1:Y:S04]  /*11480*/  LDL R156, [R1+0x528] ;  /* 0x00052800019c7983 */ /* 0x000e680000100800 */
[----:B------:R-:W1:Y:S04]  /*11490*/  LDL R157, [R1+0x52c] ;  /* 0x00052c00019d7983 */ /* 0x000e680000100800 */
[----:B------:R0:W-:Y:S02]  /*114a0*/  STS.U16 [R3+UR6+0x6800], R155 ;  /* 0x0068009b03007988 */ /* 0x0001e40008000406 */
[----:B0-----:R-:W-:-:S02]  /*114b0*/  PRMT R155, RZ, 0x7610, R155 ;  /* 0x00007610ff9b7816 */ /* 0x001fc4000000009b */
[----:B------:R0:W-:Y:S04]  /*114c0*/  STS.U16 [R3+UR6+0x6c00], R153 ;  /* 0x006c009903007988 */ /* 0x0001e80008000406 */
[----:B0-----:R-:W3:Y:S01]  /*114d0*/  LDL R153, [R1+0x2e4] ;  /* 0x0002e40001997983 */ /* 0x001ee20000100800 */
[----:B-1----:R-:W-:-:S04]  /*114e0*/  @!P0 LOP3.LUT R157, R157, R156, RZ, 0x3c, !PT ;  /* 0x0000009c9d9d8212 */ /* 0x002fc800078e3cff */
[----:B------:R-:W-:-:S04]  /*114f0*/  @!P0 LOP3.LUT R156, R157, R156, RZ, 0x3c, !PT ;  /* 0x0000009c9d9c8212 */ /* 0x000fc800078e3cff */
[----:B------:R-:W-:-:S05]  /*11500*/  @!P0 LOP3.LUT R157, R157, R156, RZ, 0x3c, !PT ;  /* 0x0000009c9d9d8212 */ /* 0x000fca00078e3cff */
[----:B------:R0:W2:Y:S04]  /*11510*/  @!P0 LDG.E.U16 R155, desc[UR40][R156.64] ;  /* 0x000000289c9b8981 */ /* 0x0000a8000c1e1500 */
[----:B------:R-:W0:Y:S04]  /*11520*/  LDL R156, [R1+0x304] ;  /* 0x00030400019c7983 */ /* 0x000e280000100800 */
[----:B------:R-:W0:Y:S01]  /*11530*/  LDL R157, [R1+0x308] ;  /* 0x00030800019d7983 */ /* 0x000e220000100800 */
[----:B------:R-:W-:-:S03]  /*11540*/  PRMT R159, RZ, 0x7610, R159 ;  /* 0x00007610ff9f7816 */ /* 0x000fc6000000009f */
[----:B------:R4:W-:Y:S02]  /*11550*/  STS.U16 [R3+UR6+0x7000], R152 ;  /* 0x0070009803007988 */ /* 0x0009e40008000406 */
[----:B----4-:R-:W-:Y:S02]  /*11560*/  @!P0 IMAD.MOV.U32 R152, RZ, RZ, R154 ;  /* 0x000000ffff988224 */ /* 0x010fe400078e009a */
[----:B------:R1:W-:Y:S04]  /*11570*/  STS.U16 [R3+UR6+0x7400], R23 ;  /* 0x0074001703007988 */ /* 0x0003e80008000406 */
[----:B------:R4:W-:Y:S04]  /*11580*/  STS.U16 [R3+UR6+0x7800], R22 ;  /* 0x0078001603007988 */ /* 0x0009e80008000406 */
[----:B------:R-:W2:Y:S04]  /*11590*/  LDL R154, [R1+0x54c] ;  /* 0x00054c00019a7983 */ /* 0x000ea80000100800 */
[----:B-1----:R-:W2:Y:S04]  /*115a0*/  LDL R23, [R1+0x2a8] ;  /* 0x0002a80001177983 */ /* 0x002ea80000100800 */
[----:B----4-:R-:W2:Y:S01]  /*115b0*/  LDL R22, [R1+0x2a4] ;  /* 0x0002a40001167983 */ /* 0x010ea20000100800 */
[----:B0-----:R-:W-:-:S04]  /*115c0*/  @!P0 LOP3.LUT R157, R157, R156, RZ, 0x3c, !PT ;  /* 0x0000009c9d9d8212 */ /* 0x001fc800078e3cff */
[----:B------:R-:W-:-:S04]  /*115d0*/  @!P0 LOP3.LUT R156, R157, R156, RZ, 0x3c, !PT ;  /* 0x0000009c9d9c8212 */ /* 0x000fc800078e3cff */
[----:B------:R-:W-:-:S05]  /*115e0*/  @!P0 LOP3.LUT R157, R157, R156, RZ, 0x3c, !PT ;  /* 0x0000009c9d9d8212 */ /* 0x000fca00078e3cff */
[----:B------:R0:W4:Y:S02]  /*115f0*/  @!P0 LDG.E.U16 R159, desc[UR40][R156.64] ;  /* 0x000000289c9f8981 */ /* 0x000124000c1e1500 */
[----:B0-----:R-:W-:-:S06]  /*11600*/  PRMT R156, RZ, 0x7610, R156 ;  /* 0x00007610ff9c7816 */ /* 0x001fcc000000009c */
[----:B---3--:R0:W3:Y:S04]  /*11610*/  @!P0 LDG.E.U16 R156, desc[UR40][R152.64] ;  /* 0x00000028989c8981 */ /* 0x0080e8000c1e1500 */
[----:B------:R-:W0:Y:S04]  /*11620*/  LDL R152, [R1+0x2c4] ;  /* 0x0002c40001987983 */ /* 0x000e280000100800 */
[----:B------:R-:W0:Y:S01]  /*11630*/  LDL R153, [R1+0x2c8] ;  /* 0x0002c80001997983 */ /* 0x000e220000100800 */
[----:B------:R-:W-:Y:S02]  /*11640*/  PRMT R157, RZ, 0x7610, R157 ;  /* 0x00007610ff9d7816 */ /* 0x000fe4000000009d */
[----:B--2---:R-:W-:-:S04]  /*11650*/  @!P0 LOP3.LUT R23, R23, R22, RZ, 0x3c, !PT ;  /* 0x0000001617178212 */ /* 0x004fc800078e3cff */
[----:B------:R-:W-:-:S04]  /*11660*/  @!P0 LOP3.LUT R22, R23, R22, RZ, 0x3c, !PT ;  /* 0x0000001617168212 */ /* 0x000fc800078e3cff */
[----:B------:R-:W-:Y:S01]  /*11670*/  @!P0 LOP3.LUT R23, R23, R22, RZ, 0x3c, !PT ;  /* 0x0000001617178212 */ /* 0x000fe200078e3cff */
[----:B------:R-:W-:Y:S01]  /*11680*/  STS.U16 [R3+UR6+0x7c00], R21 ;  /* 0x007c001503007988 */ /* 0x000fe20008000406 */
[----:B0-----:R-:W-:-:S04]  /*11690*/  @!P0 LOP3.LUT R153, R153, R152, RZ, 0x3c, !PT ;  /* 0x0000009899998212 */ /* 0x001fc800078e3cff */
[----:B------:R-:W-:-:S04]  /*116a0*/  @!P0 LOP3.LUT R152, R153, R152, RZ, 0x3c, !PT ;  /* 0x0000009899988212 */ /* 0x000fc800078e3cff */
[----:B------:R-:W-:-:S05]  /*116b0*/  @!P0 LOP3.LUT R153, R153, R152, RZ, 0x3c, !PT ;  /* 0x0000009899998212 */ /* 0x000fca00078e3cff */
[----:B------:R0:W2:Y:S02]  /*116c0*/  @!P0 LDG.E.U16 R157, desc[UR40][R152.64] ;  /* 0x00000028989d8981 */ /* 0x0000a4000c1e1500 */
[----:B0-----:R-:W-:-:S06]  /*116d0*/  PRMT R152, RZ, 0x7610, R152 ;  /* 0x00007610ff987816 */ /* 0x001fcc0000000098 */
[----:B------:R0:W2:Y:S04]  /*116e0*/  @!P0 LDG.E.U16 R152, desc[UR40][R22.64] ;  /* 0x0000002816988981 */ /* 0x0000a8000c1e1500 */
[----:B------:R-:W0:Y:S04]  /*116f0*/  LDL R22, [R1+0x284] ;  /* 0x0002840001167983 */ /* 0x000e280000100800 */
[----:B------:R-:W0:Y:S04]  /*11700*/  LDL R23, [R1+0x288] ;  /* 0x0002880001177983 */ /* 0x000e280000100800 */
[----:B------:R1:W-:Y:S04]  /*11710*/  STL [R1+0x948], R3 ;  /* 0x0009480301007387 */ /* 0x0003e80000100800 */
[----:B-1----:R-:W4:Y:S01]  /*11720*/  LDL.LU R3, [R1+0x268] ;  /* 0x0002680001037983 */ /* 0x002f220000300800 */
[----:B------:R-:W-:Y:S01]  /*11730*/  PRMT R153, RZ, 0x7610, R153 ;  /* 0x00007610ff997816 */ /* 0x000fe20000000099 */
[----:B------:R-:W-:-:S02]  /*11740*/  @!P0 IMAD.MOV.U32 R21, RZ, RZ, R5 ;  /* 0x000000ffff158224 */ /* 0x000fc400078e0005 */
[----:B------:R-:W-:Y:S04]  /*11750*/  STS.U16 [R154+UR6+0x100], R20 ;  /* 0x000100149a007988 */ /* 0x000fe80008000406 */
[----:B------:R1:W-:Y:S04]  /*11760*/  STS.U16 [R154+UR6+0x500], R19 ;  /* 0x000500139a007988 */ /* 0x0003e80008000406 */
[----:B------:R3:W-:Y:S01]  /*11770*/  STS.U16 [R154+UR6+0x900], R18 ;  /* 0x000900129a007988 */ /* 0x0007e20008000406 */
[----:B-1----:R-:W-:Y:S02]  /*11780*/  @!P0 IMAD.MOV.U32 R19, RZ, RZ, R224 ;  /* 0x000000ffff138224 */ /* 0x002fe400078e00e0 */
[----:B---3--:R-:W-:Y:S01]  /*11790*/  @!P0 IMAD.MOV.U32 R18, RZ, RZ, R217 ;  /* 0x000000ffff128224 */ /* 0x008fe200078e00d9 */
[----:B------:R1:W-:Y:S04]  /*117a0*/  STS.U16 [R154+UR6+0xd00], R17 ;  /* 0x000d00119a007988 */ /* 0x0003e80008000406 */
[----:B------:R3:W-:Y:S01]  /*117b0*/  STS.U16 [R154+UR6+0x1100], R16 ;  /* 0x001100109a007988 */ /* 0x0007e20008000406 */
[----:B-1----:R-:W-:-:S02]  /*117c0*/  @!P0 IMAD.MOV.U32 R17, RZ, RZ, R240 ;  /* 0x000000ffff118224 */ /* 0x002fc400078e00f0 */
[----:B---3--:R-:W-:Y:S01]  /*117d0*/  @!P0 IMAD.MOV.U32 R16, RZ, RZ, R233 ;  /* 0x000000ffff108224 */ /* 0x008fe200078e00e9 */
        /* <DEDUP_REMOVED lines=8> */
[----:B------:R1:W-:Y:S02]  /*11860*/  STS.U16 [R154+UR6+0x2500], R11 ;  /* 0x0025000b9a007988 */ /* 0x0003e40008000406 */
[----:B-1----:R-:W-:Y:S02]  /*11870*/  PRMT R11, RZ, 0x7610, R11 ;  /* 0x00007610ff0b7816 */ /* 0x002fe4000000000b */
[----:B------:R1:W-:Y:S04]  /*11880*/  STS.U16 [R154+UR6+0x2900], R182 ;  /* 0x002900b69a007988 */ /* 0x0003e80008000406 */
[----:B------:R3:W-:Y:S01]  /*11890*/  STS.U16 [R154+UR6+0x2d00], R184 ;  /* 0x002d00b89a007988 */ /* 0x0007e20008000406 */
[----:B-1----:R-:W-:-:S02]  /*118a0*/  PRMT R182, RZ, 0x7610, R182 ;  /* 0x00007610ffb67816 */ /* 0x002fc400000000b6 */
[----:B---3--:R-:W-:Y:S01]  /*118b0*/  PRMT R184, RZ, 0x7610, R184 ;  /* 0x00007610ffb87816 */ /* 0x008fe200000000b8 */
[----:B------:R1:W-:Y:S04]  /*118c0*/  STS.U16 [R154+UR6+0x3100], R187 ;  /* 0x003100bb9a007988 */ /* 0x0003e80008000406 */
[----:B------:R3:W-:Y:S01]  /*118d0*/  STS.U16 [R154+UR6+0x3500], R189 ;  /* 0x003500bd9a007988 */ /* 0x0007e20008000406 */
[----:B-1----:R-:W-:Y:S02]  /*118e0*/  PRMT R187, RZ, 0x7610, R187 ;  /* 0x00007610ffbb7816 */ /* 0x002fe400000000bb */
[----:B---3--:R-:W-:Y:S01]  /*118f0*/  PRMT R189, RZ, 0x7610, R189 ;  /* 0x00007610ffbd7816 */ /* 0x008fe200000000bd */
        /* <DEDUP_REMOVED lines=9> */
[----:B------:R3:W-:Y:S04]  /*11990*/  STS.U16 [R154+UR6+0x4d00], R203 ;  /* 0x004d00cb9a007988 */ /* 0x0007e80008000406 */
[----:B------:R-:W-:Y:S01]  /*119a0*/  STS.U16 [R154+UR6+0x5100], R204 ;  /* 0x005100cc9a007988 */ /* 0x000fe20008000406 */
[----:B-1----:R-:W-:-:S03]  /*119b0*/  PRMT R200, RZ, 0x7610, R200 ;  /* 0x00007610ffc87816 */ /* 0x002fc600000000c8 */
[----:B------:R-:W-:Y:S01]  /*119c0*/  STS.U16 [R154+UR6+0x5500], R207 ;  /* 0x005500cf9a007988 */ /* 0x000fe20008000406 */
[----:B0-----:R-:W-:-:S04]  /*119d0*/  @!P0 LOP3.LUT R23, R23, R22, RZ, 0x3c, !PT ;  /* 0x0000001617178212 */ /* 0x001fc800078e3cff */
[----:B------:R-:W-:-:S04]  /*119e0*/  @!P0 LOP3.LUT R22, R23, R22, RZ, 0x3c, !PT ;  /* 0x0000001617168212 */ /* 0x000fc800078e3cff */
[----:B------:R-:W-:-:S05]  /*119f0*/  @!P0 LOP3.LUT R23, R23, R22, RZ, 0x3c, !PT ;  /* 0x0000001617178212 */ /* 0x000fca00078e3cff */
[----:B------:R0:W2:Y:S01]  /*11a00*/  @!P0 LDG.E.U16 R153, desc[UR40][R22.64] ;  /* 0x0000002816998981 */ /* 0x0000a2000c1e1500 */
[----:B----4-:R-:W-:Y:S01]  /*11a10*/  @!P0 IMAD.MOV.U32 R20, RZ, RZ, R3 ;  /* 0x000000ffff148224 */ /* 0x010fe200078e0003 */
[----:B0-----:R-:W-:Y:S02]  /*11a20*/  PRMT R22, RZ, 0x7610, R22 ;  /* 0x00007610ff167816 */ /* 0x001fe40000000016 */
[----:B------:R-:W-:-:S04]  /*11a30*/  PRMT R23, RZ, 0x7610, R23 ;  /* 0x00007610ff177816 */ /* 0x000fc80000000017 */
[----:B------:R0:W4:Y:S02]  /*11a40*/  @!P0 LDG.E.U16 R22, desc[UR40][R20.64] ;  /* 0x0000002814168981 */ /* 0x000124000c1e1500 */
[----:B0-----:R-:W-:Y:S02]  /*11a50*/  @!P0 IMAD.MOV.U32 R20, RZ, RZ, R9 ;  /* 0x000000ffff148224 */ /* 0x001fe400078e0009 */
[----:B------:R-:W-:-:S05]  /*11a60*/  @!P0 IMAD.MOV.U32 R21, RZ, RZ, R216 ;  /* 0x000000ffff158224 */ /* 0x000fca00078e00d8 */
[----:B------:R0:W4:Y:S02]  /*11a70*/  @!P0 LDG.E.U16 R23, desc[UR40][R20.64] ;  /* 0x0000002814178981 */ /* 0x000124000c1e1500 */
        /* <DEDUP_REMOVED lines=18> */
[----:B0-----:R-:W-:-:S06]  /*11ba0*/  PRMT R14, RZ, 0x7610, R14 ;  /* 0x00007610ff0e7816 */ /* 0x001fcc000000000e */
[----:B------:R0:W4:Y:S01]  /*11bb0*/  @!P0 LDG.E.U16 R14, desc[UR40][R12.64] ;  /* 0x000000280c0e8981 */ /* 0x000122000c1e1500 */
[----:B------:R-:W-:Y:S01]  /*11bc0*/  PRMT R15, RZ, 0x7610, R15 ;  /* 0x00007610ff0f7816 */ /* 0x000fe2000000000f */
[----:B0-----:R-:W-:Y:S02]  /*11bd0*/  @!P0 IMAD.MOV.U32 R12, RZ, RZ, R213 ;  /* 0x000000ffff0c8224 */ /* 0x001fe400078e00d5 */
[----:B------:R-:W-:-:S05]  /*11be0*/  @!P0 IMAD.MOV.U32 R13, RZ, RZ, R221 ;  /* 0x000000ffff0d8224 */ /* 0x000fca00078e00dd */
[----:B------:R0:W4:Y:S02]  /*11bf0*/  @!P0 LDG.E.U16 R11, desc[UR40][R12.64] ;  /* 0x000000280c0b8981 */ /* 0x000124000c1e1500 */
        /* <DEDUP_REMOVED lines=25> */
[----:B------:R-:W-:Y:S01]  /*11d90*/  @!P0 IMAD.MOV.U32 R13, RZ, RZ, R252 ;  /* 0x000000ffff0d8224 */ /* 0x000fe200078e00fc */
[----:B------:R-:W-:Y:S04]  /*11da0*/  STS.U16 [R154+UR6+0x5900], R209 ;  /* 0x005900d19a007988 */ /* 0x000fe80008000406 */
[----:B------:R0:W4:Y:S01]  /*11db0*/  @!P0 LDG.E.U16 R199, desc[UR40][R12.64] ;  /* 0x000000280cc78981 */ /* 0x000122000c1e1500 */
[----:B---3--:R-:W-:-:S03]  /*11dc0*/  PRMT R203, RZ, 0x7610, R203 ;  /* 0x00007610ffcb7816 */ /* 0x008fc600000000cb */
[----:B------:R1:W-:Y:S01]  /*11dd0*/  STS.U16 [R154+UR6+0x5d00], R211 ;  /* 0x005d00d39a007988 */ /* 0x0003e20008000406 */
[----:B0-----:R-:W-:Y:S02]  /*11de0*/  @!P0 IMAD.MOV.U32 R12, RZ, RZ, R245 ;  /* 0x000000ffff0c8224 */ /* 0x001fe400078e00f5 */
[----:B------:R-:W-:Y:S01]  /*11df0*/  @!P0 IMAD.MOV.U32 R13, RZ, RZ, R0 ;  /* 0x000000ffff0d8224 */ /* 0x000fe200078e0000 */
[----:B-1----:R-:W3:Y:S04]  /*11e00*/  LDL R211, [R1+0x548] ;  /* 0x0005480001d37983 */ /* 0x002ee80000100800 */
[----:B------:R0:W4:Y:S01]  /*11e10*/  @!P0 LDG.E.U16 R200, desc[UR40][R12.64] ;  /* 0x000000280cc88981 */ /* 0x000122000c1e1500 */
[----:B------:R-:W-:Y:S01]  /*11e20*/  PRMT R204, RZ, 0x7610, R204 ;  /* 0x00007610ffcc7816 */ /* 0x000fe200000000cc */
[----:B0-----:R-:W-:-:S02]  /*11e30*/  @!P0 IMAD.MOV.U32 R12, RZ, RZ, R247 ;  /* 0x000000ffff0c8224 */ /* 0x001fc400078e00f7 */
[----:B------:R-:W-:-:S05]  /*11e40*/  @!P0 IMAD.MOV.U32 R13, RZ, RZ, R246 ;  /* 0x000000ffff0d8224 */ /* 0x000fca00078e00f6 */
[----:B------:R0:W4:Y:S01]  /*11e50*/  @!P0 LDG.E.U16 R203, desc[UR40][R12.64] ;  /* 0x000000280ccb8981 */ /* 0x000122000c1e1500 */
[----:B------:R-:W-:Y:S01]  /*11e60*/  PRMT R207, RZ, 0x7610, R207 ;  /* 0x00007610ffcf7816 */ /* 0x000fe200000000cf */
[----:B0-----:R-:W-:Y:S02]  /*11e70*/  @!P0 IMAD.MOV.U32 R12, RZ, RZ, R239 ;  /* 0x000000ffff0c8224 */ /* 0x001fe400078e00ef */
[----:B------:R-:W-:-:S05]  /*11e80*/  @!P0 IMAD.MOV.U32 R13, RZ, RZ, R238 ;  /* 0x000000ffff0d8224 */ /* 0x000fca00078e00ee */
[----:B------:R0:W4:Y:S01]  /*11e90*/  @!P0 LDG.E.U16 R204, desc[UR40][R12.64] ;  /* 0x000000280ccc8981 */ /* 0x000122000c1e1500 */
[----:B------:R-:W-:Y:S01]  /*11ea0*/  PRMT R209, RZ, 0x7610, R209 ;  /* 0x00007610ffd17816 */ /* 0x000fe200000000d1 */
[----:B0-----:R-:W-:Y:S02]  /*11eb0*/  @!P0 IMAD.MOV.U32 R12, RZ, RZ, R231 ;  /* 0x000000ffff0c8224 */ /* 0x001fe400078e00e7 */
[----:B------:R-:W-:Y:S01]  /*11ec0*/  @!P0 IMAD.MOV.U32 R13, RZ, RZ, R230 ;  /* 0x000000ffff0d8224 */ /* 0x000fe200078e00e6 */
[----:B------:R0:W-:Y:S04]  /*11ed0*/  STS.U16 [R154+UR6+0x6100], R210 ;  /* 0x006100d29a007988 */ /* 0x0001e80008000406 */
[----:B------:R1:W4:Y:S04]  /*11ee0*/  @!P0 LDG.E.U16 R207, desc[UR40][R12.64] ;  /* 0x000000280ccf8981 */ /* 0x000328000c1e1500 */
[----:B------:R-:W-:Y:S01]  /*11ef0*/  STS.U16 [R154+UR6+0x6500], R208 ;  /* 0x006500d09a007988 */ /* 0x000fe20008000406 */
[----:B-1----:R-:W-:-:S02]  /*11f00*/  @!P0 IMAD.MOV.U32 R12, RZ, RZ, R223 ;  /* 0x000000ffff0c8224 */ /* 0x002fc400078e00df */
[----:B------:R-:W-:Y:S01]  /*11f10*/  @!P0 IMAD.MOV.U32 R13, RZ, RZ, R222 ;  /* 0x000000ffff0d8224 */ /* 0x000fe200078e00de */
[----:B0-----:R-:W-:Y:S01]  /*11f20*/  PRMT R210, RZ, 0x7610, R210 ;  /* 0x00007610ffd27816 */ /* 0x001fe200000000d2 */
[----:B------:R-:W-:Y:S04]  /*11f30*/  STS.U16 [R154+UR6+0x6900], R206 ;  /* 0x006900ce9a007988 */ /* 0x000fe80008000406 */
[----:B------:R0:W4:Y:S04]  /*11f40*/  @!P0 LDG.E.U16 R209, desc[UR40][R12.64] ;  /* 0x000000280cd18981 */ /* 0x000128000c1e1500 */
[----:B------:R-:W-:Y:S04]  /*11f50*/  STS.U16 [R154+UR6+0x6d00], R205 ;  /* 0x006d00cd9a007988 */ /* 0x000fe80008000406 */
[----:B------:R-:W-:Y:S01]  /*11f60*/  STS.U16 [R154+UR6+0x7100], R202 ;  /* 0x007100ca9a007988 */ /* 0x000fe20008000406 */
[----:B0-----:R-:W-:-:S02]  /*11f70*/  @!P0 IMAD.MOV.U32 R12, RZ, RZ, R215 ;  /* 0x000000ffff0c8224 */ /* 0x001fc400078e00d7 */
[----:B------:R-:W-:Y:S01]  /*11f80*/  @!P0 IMAD.MOV.U32 R13, RZ, RZ, R214 ;  /* 0x000000ffff0d8224 */ /* 0x000fe200078e00d6 */
[----:B------:R-:W-:Y:S04]  /*11f90*/  STS.U16 [R154+UR6+0x7500], R201 ;  /* 0x007500c99a007988 */ /* 0x000fe80008000406 */
[----:B------:R-:W-:Y:S04]  /*11fa0*/  STS.U16 [R154+UR6+0x7900], R198 ;  /* 0x007900c69a007988 */ /* 0x000fe80008000406 */
[----:B------:R0:W-:Y:S04]  /*11fb0*/  STS.U16 [R154+UR6+0x7d00], R196 ;  /* 0x007d00c49a007988 */ /* 0x0001e80008000406 */
[----:B------:R-:W4:Y:S04]  /*11fc0*/  @!P0 LDG.E.U16 R210, desc[UR40][R12.64] ;  /* 0x000000280cd28981 */ /* 0x000f28000c1e1500 */
[----:B0-----:R-:W2:Y:S04]  /*11fd0*/  LDL.LU R154, [R1+0x94c] ;  /* 0x00094c00019a7983 */ /* 0x001ea80000300800 */
[----:B------:R-:W2:Y:S04]  /*11fe0*/  LDL R12, [R1+0x544] ;  /* 0x00054400010c7983 */ /* 0x000ea80000100800 */
[----:B---3--:R-:W-:Y:S04]  /*11ff0*/  STS.U16 [R211+UR6+0x200], R195 ;  /* 0x000200c3d3007988 */ /* 0x008fe80008000406 */
[----:B------:R-:W-:Y:S04]  /*12000*/  STS.U16 [R211+UR6+0x600], R193 ;  /* 0x000600c1d3007988 */ /* 0x000fe80008000406 */
        /* <DEDUP_REMOVED lines=30> */
[----:B--2---:R-:W-:Y:S04]  /*121f0*/  STS.U16 [R12+UR6+0x7f00], R154 ;  /* 0x007f009a0c007988 */ /* 0x004fe80008000406 */
[----:B------:R-:W-:Y:S04]  /*12200*/  STS.U16 [R12+UR6+0x300], R155 ;  /* 0x0003009b0c007988 */ /* 0x000fe80008000406 */
[----:B------:R-:W-:Y:S04]  /*12210*/  STS.U16 [R12+UR6+0x700], R159 ;  /* 0x0007009f0c007988 */ /* 0x000fe80008000406 */
[----:B------:R-:W-:Y:S04]  /*12220*/  STS.U16 [R12+UR6+0xb00], R156 ;  /* 0x000b009c0c007988 */ /* 0x000fe80008000406 */
[----:B------:R-:W-:Y:S04]  /*12230*/  STS.U16 [R12+UR6+0xf00], R157 ;  /* 0x000f009d0c007988 */ /* 0x000fe80008000406 */
[----:B------:R-:W-:Y:S04]  /*12240*/  STS.U16 [R12+UR6+0x1300], R152 ;  /* 0x001300980c007988 */ /* 0x000fe80008000406 */
[----:B------:R-:W-:Y:S04]  /*12250*/  STS.U16 [R12+UR6+0x1700], R153 ;  /* 0x001700990c007988 */ /* 0x000fe80008000406 */
[----:B----4-:R-:W-:Y:S04]  /*12260*/  STS.U16 [R12+UR6+0x1b00], R22 ;  /* 0x001b00160c007988 */ /* 0x010fe80008000406 */
        /* <DEDUP_REMOVED lines=8> */
[----:B------:R0:W-:Y:S04]  /*122f0*/  STS.U16 [R12+UR6+0x3f00], R11 ;  /* 0x003f000b0c007988 */ /* 0x0001e80008000406 */
[----:B0-----:R-:W2:Y:S04]  /*12300*/  LDL R11, [R1+0x550] ;  /* 0x00055000010b7983 */ /* 0x001ea80000100800 */
[----:B------:R-:W3:Y:S04]  /*12310*/  LDL.LU R198, [R1+0x330] ;  /* 0x0003300001c67983 */ /* 0x000ee80000300800 */
[----:B------:R-:W4:Y:S04]  /*12320*/  LDL.LU R188, [R1+0x518] ;  /* 0x0005180001bc7983 */ /* 0x000f280000300800 */
[----:B------:R-:W2:Y:S04]  /*12330*/  LDL.LU R13, [R1+0x514] ;  /* 0x00051400010d7983 */ /* 0x000ea80000300800 */
[----:B------:R-:W2:Y:S04]  /*12340*/  LDL.LU R193, [R1+0x510] ;  /* 0x0005100001c17983 */ /* 0x000ea80000300800 */
[----:B------:R-:W2:Y:S04]  /*12350*/  LDL.LU R211, [R1+0x50c] ;  /* 0x00050c0001d37983 */ /* 0x000ea80000300800 */
[----:B------:R-:W2:Y:S04]  /*12360*/  LDL.LU R201, [R1+0x504] ;  /* 0x0005040001c97983 */ /* 0x000ea80000300800 */
[----:B------:R-:W2:Y:S04]  /*12370*/  LDL.LU R212, [R1+0x324] ;  /* 0x0003240001d47983 */ /* 0x000ea80000300800 */
[----:B------:R-:W2:Y:S04]  /*12380*/  LDL.LU R195, [R1+0x4fc] ;  /* 0x0004fc0001c37983 */ /* 0x000ea80000300800 */
[----:B------:R-:W2:Y:S04]  /*12390*/  LDL.LU R202, [R1+0x32c] ;  /* 0x00032c0001ca7983 */ /* 0x000ea80000300800 */
[----:B------:R-:W2:Y:S04]  /*123a0*/  LDL.LU R205, [R1+0x4f4] ;  /* 0x0004f40001cd7983 */ /* 0x000ea80000300800 */
[----:B------:R-:W-:Y:S04]  /*123b0*/  STS.U16 [R12+UR6+0x4300], R15 ;  /* 0x0043000f0c007988 */ /* 0x000fe80008000406 */
[----:B------:R-:W-:Y:S04]  /*123c0*/  STS.U16 [R12+UR6+0x4700], R182 ;  /* 0x004700b60c007988 */ /* 0x000fe80008000406 */
[----:B------:R-:W-:Y:S04]  /*123d0*/  STS.U16 [R12+UR6+0x4b00], R184 ;  /* 0x004b00b80c007988 */ /* 0x000fe80008000406 */
[----:B------:R-:W2:Y:S04]  /*123e0*/  LDL.LU R185, [R1+0x328] ;  /* 0x0003280001b97983 */ /* 0x000ea80000300800 */
[----:B------:R-:W-:Y:S04]  /*123f0*/  STS.U16 [R12+UR6+0x4f00], R187 ;  /* 0x004f00bb0c007988 */ /* 0x000fe80008000406 */
[----:B------:R-:W2:Y:S04]  /*12400*/  LDL.LU R206, [R1+0x4ec] ;  /* 0x0004ec0001ce7983 */ /* 0x000ea80000300800 */
[----:B------:R-:W-:Y:S04]  /*12410*/  STS.U16 [R12+UR6+0x5300], R189 ;  /* 0x005300bd0c007988 */ /* 0x000fe80008000406 */
[----:B------:R-:W-:Y:S04]  /*12420*/  STS.U16 [R12+UR6+0x5700], R192 ;  /* 0x005700c00c007988 */ /* 0x000fe80008000406 */
[----:B------:R-:W-:Y:S04]  /*12430*/  STS.U16 [R12+UR6+0x5b00], R194 ;  /* 0x005b00c20c007988 */ /* 0x000fe80008000406 */
[----:B------:R-:W-:Y:S04]  /*12440*/  STS.U16 [R12+UR6+0x5f00], R197 ;  /* 0x005f00c50c007988 */ /* 0x000fe80008000406 */
[----:B------:R-:W-:Y:S04]  /*12450*/  STS.U16 [R12+UR6+0x6300], R199 ;  /* 0x006300c70c007988 */ /* 0x000fe80008000406 */
[----:B------:R-:W-:Y:S04]  /*12460*/  STS.U16 [R12+UR6+0x6700], R200 ;  /* 0x006700c80c007988 */ /* 0x000fe80008000406 */
[----:B------:R-:W2:Y:S04]  /*12470*/  LDL.LU R208, [R1+0x320] ;  /* 0x0003200001d07983 */ /* 0x000ea80000300800 */
[----:B------:R-:W-:Y:S04]  /*12480*/  STS.U16 [R12+UR6+0x6b00], R203 ;  /* 0x006b00cb0c007988 */ /* 0x000fe80008000406 */
[----:B------:R-:W-:Y:S04]  /*12490*/  STS.U16 [R12+UR6+0x6f00], R204 ;  /* 0x006f00cc0c007988 */ /* 0x000fe80008000406 */
[----:B------:R-:W2:Y:S04]  /*124a0*/  LDL.LU R186, [R1+0x4e4] ;  /* 0x0004e40001ba7983 */ /* 0x000ea80000300800 */
[----:B------:R-:W-:Y:S04]  /*124b0*/  STS.U16 [R12+UR6+0x7300], R207 ;  /* 0x007300cf0c007988 */ /* 0x000fe80008000406 */
[----:B------:R-:W2:Y:S04]  /*124c0*/  LDL.LU R196, [R1+0x508] ;  /* 0x0005080001c47983 */ /* 0x000ea80000300800 */
[----:B------:R-:W-:Y:S04]  /*124d0*/  STS.U16 [R12+UR6+0x7700], R209 ;  /* 0x007700d10c007988 */ /* 0x000fe80008000406 */
[----:B------:R0:W-:Y:S01]  /*124e0*/  STS.U16 [R12+UR6+0x7b00], R210 ;  /* 0x007b00d20c007988 */ /* 0x0001e20008000406 */
[----:B------:R1:W-:Y:S06]  /*124f0*/  MEMBAR.ALL.CTA ;  /* 0x0000000000007992 */ /* 0x0003ec0000008000 */
[----:B-1----:R-:W1:Y:S04]  /*12500*/  FENCE.VIEW.ASYNC.S ;  /* 0x00000000000073c6 */ /* 0x002e680000000000 */
[----:B0-----:R-:W2:Y:S01]  /*12510*/  LDL.LU R12, [R1+0x4dc] ;  /* 0x0004dc00010c7983 */ /* 0x001ea20000300800 */
[----:B------:R-:W-:Y:S01]  /*12520*/  USHF.L.U32 UR5, UR44, 0x8, URZ ;  /* 0x000000082c057899 */ /* 0x000fe2000800063f */
[----:B---3--:R-:W-:Y:S01]  /*12530*/  IADD3 R198, P1, R198, UR45, RZ ;  /* 0x0000002dc6c67c10 */ /* 0x008fe2000ff3e0ff */
[----:B-1----:R-:W-:Y:S01]  /*12540*/  BAR.SYNC.DEFER_BLOCKING 0x0 ;  /* 0x0000000000007b1d */ /* 0x002fe20000010000 */
[----:B----4-:R-:W-:-:S02]  /*12550*/  IADD3 R188, P4, R188, UR45, RZ ;  /* 0x0000002dbcbc7c10 */ /* 0x010fc4000ff9e0ff */
[----:B--2---:R-:W-:-:S03]  /*12560*/  IADD3 R13, P3, R13, UR45, RZ ;  /* 0x0000002d0d0d7c10 */ /* 0x004fc6000ff7e0ff */
[----:B------:R0:W-:Y:S01]  /*12570*/  STL [R1+0x330], R198 ;  /* 0x000330c601007387 */ /* 0x0001e20000100800 */
[----:B------:R-:W-:-:S03]  /*12580*/  IADD3 R193, P6, R193, UR45, RZ ;  /* 0x0000002dc1c17c10 */ /* 0x000fc6000ffde0ff */
[----:B0-----:R-:W2:Y:S01]  /*12590*/  LDL.LU R198, [R1+0x500] ;  /* 0x0005000001c67983 */ /* 0x001ea20000300800 */
[----:B------:R-:W-:-:S03]  /*125a0*/  IADD3 R211, P5, R211, UR45, RZ ;  /* 0x0000002dd3d37c10 */ /* 0x000fc6000ffbe0ff */
[----:B------:R0:W-:Y:S04]  /*125b0*/  STL [R1+0x514], R13 ;  /* 0x0005140d01007387 */ /* 0x0001e80000100800 */
[----:B0-----:R-:W3:Y:S04]  /*125c0*/  LDL.LU R13, [R1+0x4d4] ;  /* 0x0004d400010d7983 */ /* 0x001ee80000300800 */
[----:B------:R0:W-:Y:S04]  /*125d0*/  STL [R1+0x518], R188 ;  /* 0x000518bc01007387 */ /* 0x0001e80000100800 */
[----:B------:R-:W4:Y:S04]  /*125e0*/  LDL.LU R183, [R1+0x4f8] ;  /* 0x0004f80001b77983 */ /* 0x000f280000300800 */
[----:B0-----:R-:W4:Y:S04]  /*125f0*/  LDL.LU R188, [R1+0x4cc] ;  /* 0x0004cc0001bc7983 */ /* 0x001f280000300800 */
[----:B------:R-:W-:Y:S04]  /*12600*/  STL [R1+0x510], R193 ;  /* 0x000510c101007387 */ /* 0x000fe80000100800 */
[----:B------:R0:W-:Y:S04]  /*12610*/  STL [R1+0x50c], R211 ;  /* 0x00050cd301007387 */ /* 0x0001e80000100800 */
[----:B0-----:R-:W4:Y:S01]  /*12620*/  LDL.LU R211, [R1+0x4f0] ;  /* 0x0004f00001d37983 */ /* 0x001f220000300800 */
[----:B------:R-:W-:-:S02]  /*12630*/  IADD3 R201, P2, R201, UR45, RZ ;  /* 0x0000002dc9c97c10 */ /* 0x000fc4000ff5e0ff */
[----:B------:R-:W-:Y:S01]  /*12640*/  IADD3.X R212, R212, UR42, RZ, P1, !PT ;  /* 0x0000002ad4d47c10 */ /* 0x000fe20008ffe4ff */
[----:B------:R-:W4:Y:S01]  /*12650*/  LDL.LU R193, [R1+0x4c4] ;  /* 0x0004c40001c17983 */ /* 0x000f220000300800 */
[----:B------:R-:W-:-:S03]  /*12660*/  IADD3 R195, P1, R195, UR45, RZ ;  /* 0x0000002dc3c37c10 */ /* 0x000fc6000ff3e0ff */
[----:B------:R0:W-:Y:S01]  /*12670*/  STL [R1+0x504], R201 ;  /* 0x000504c901007387 */ /* 0x0001e20000100800 */
[----:B------:R-:W-:-:S03]  /*12680*/  IADD3.X R202, R202, UR42, RZ, P4, !PT ;  /* 0x0000002acaca7c10 */ /* 0x000fc6000a7fe4ff */
[----:B0-----:R-:W4:Y:S04]  /*12690*/  LDL.LU R201, [R1+0x4e8] ;  /* 0x0004e80001c97983 */ /* 0x001f280000300800 */
[----:B------:R0:W-:Y:S01]  /*126a0*/  STL [R1+0x4fc], R195 ;  /* 0x0004fcc301007387 */ /* 0x0001e20000100800 */
[----:B------:R-:W-:-:S03]  /*126b0*/  IADD3 R205, P4, R205, UR45, RZ ;  /* 0x0000002dcdcd7c10 */ /* 0x000fc6000ff9e0ff */
[----:B0-----:R-:W4:Y:S04]  /*126c0*/  LDL.LU R195, [R1+0x4bc] ;  /* 0x0004bc0001c37983 */ /* 0x001f280000300800 */
[----:B------:R-:W-:Y:S04]  /*126d0*/  STL [R1+0x324], R212 ;  /* 0x000324d401007387 */ /* 0x000fe80000100800 */
[----:B------:R0:W-:Y:S04]  /*126e0*/  STL [R1+0x32c], R202 ;  /* 0x00032cca01007387 */ /* 0x0001e80000100800 */
[----:B0-----:R-:W4:Y:S04]  /*126f0*/  LDL.LU R202, [R1+0x4e0] ;  /* 0x0004e00001ca7983 */ /* 0x001f280000300800 */
[----:B------:R0:W-:Y:S04]  /*12700*/  STL [R1+0x4f4], R205 ;  /* 0x0004f4cd01007387 */ /* 0x0001e80000100800 */
[----:B0-----:R-:W4:Y:S01]  /*12710*/  LDL.LU R205, [R1+0x4b4] ;  /* 0x0004b40001cd7983 */ /* 0x001f220000300800 */
[----:B------:R-:W-:-:S02]  /*12720*/  IADD3.X R185, R185, UR42, RZ, P3, !PT ;  /* 0x0000002ab9b97c10 */ /* 0x000fc40009ffe4ff */
[----:B------:R-:W-:Y:S01]  /*12730*/  IADD3 R206, P3, R206, UR45, RZ ;  /* 0x0000002dcece7c10 */ /* 0x000fe2000ff7e0ff */
[----:B------:R-:W4:Y:S01]  /*12740*/  LDL.LU R212, [R1+0x4d8] ;  /* 0x0004d80001d47983 */ /* 0x000f220000300800 */
[----:B------:R-:W-:-:S03]  /*12750*/  IADD3.X R208, R208, UR42, RZ, P6, !PT ;  /* 0x0000002ad0d07c10 */ /* 0x000fc6000b7fe4ff */
[----:B------:R0:W-:Y:S01]  /*12760*/  STL [R1+0x4ec], R206 ;  /* 0x0004ecce01007387 */ /* 0x0001e20000100800 */
[----:B------:R-:W-:-:S03]  /*12770*/  IADD3.X R196, R196, UR42, RZ, P5, !PT ;  /* 0x0000002ac4c47c10 */ /* 0x000fc6000affe4ff */
[----:B------:R1:W-:Y:S01]  /*12780*/  STL [R1+0x328], R185 ;  /* 0x000328b901007387 */ /* 0x0003e20000100800 */
[----:B------:R-:W-:-:S03]  /*12790*/  IADD3 R186, P6, R186, UR45, RZ ;  /* 0x0000002dbaba7c10 */ /* 0x000fc6000ffde0ff */
[----:B0-----:R-:W4:Y:S01]  /*127a0*/  LDL.LU R206, [R1+0x4ac] ;  /* 0x0004ac0001ce7983 */ /* 0x001f220000300800 */
[----:B------:R-:W-:-:S03]  /*127b0*/  IADD3 R12, P5, R12, UR45, RZ ;  /* 0x0000002d0c0c7c10 */ /* 0x000fc6000ffbe0ff */
[----:B-1----:R-:W4:Y:S04]  /*127c0*/  LDL.LU R185, [R1+0x4d0] ;  /* 0x0004d00001b97983 */ /* 0x002f280000300800 */
[----:B------:R0:W-:Y:S04]  /*127d0*/  STL [R1+0x320], R208 ;  /* 0x000320d001007387 */ /* 0x0001e80000100800 */
[----:B0-----:R-:W4:Y:S04]  /*127e0*/  LDL.LU R208, [R1+0x4a4] ;  /* 0x0004a40001d07983 */ /* 0x001f280000300800 */
[----:B------:R0:W-:Y:S04]  /*127f0*/  STL [R1+0x508], R196 ;  /* 0x000508c401007387 */ /* 0x0001e80000100800 */
[----:B0-----:R-:W4:Y:S04]  /*12800*/  LDL.LU R196, [R1+0x4c8] ;  /* 0x0004c80001c47983 */ /* 0x001f280000300800 */
[----:B------:R-:W-:Y:S04]  /*12810*/  STL [R1+0x4e4], R186 ;  /* 0x0004e4ba01007387 */ /* 0x000fe80000100800 */
[----:B------:R0:W-:Y:S04]  /*12820*/  STL [R1+0x4dc], R12 ;  /* 0x0004dc0c01007387 */ /* 0x0001e80000100800 */
[----:B0-----:R-:W4:Y:S04]  /*12830*/  LDL.LU R12, [R1+0x49c] ;  /* 0x00049c00010c7983 */ /* 0x001f280000300800 */
[----:B------:R-:W4:Y:S01]  /*12840*/  LDL.LU R186, [R1+0x4c0] ;  /* 0x0004c00001ba7983 */ /* 0x000f220000300800 */
[----:B--2---:R-:W-:-:S05]  /*12850*/  IADD3.X R198, R198, UR42, RZ, P2, !PT ;  /* 0x0000002ac6c67c10 */ /* 0x004fca00097fe4ff */
[----:B------:R0:W-:Y:S01]  /*12860*/  STL [R1+0x500], R198 ;  /* 0x000500c601007387 */ /* 0x0001e20000100800 */
[----:B---3--:R-:W-:-:S03]  /*12870*/  IADD3 R13, P2, R13, UR45, RZ ;  /* 0x0000002d0d0d7c10 */ /* 0x008fc6000ff5e0ff */
[----:B0-----:R-:W2:Y:S01]  /*12880*/  LDL.LU R198, [R1+0x494] ;  /* 0x0004940001c67983 */ /* 0x001ea20000300800 */
[----:B----4-:R-:W-:-:S03]  /*12890*/  IADD3.X R183, R183, UR42, RZ, P1, !PT ;  /* 0x0000002ab7b77c10 */ /* 0x010fc60008ffe4ff */
[----:B------:R0:W-:Y:S01]  /*128a0*/  STL [R1+0x4d4], R13 ;  /* 0x0004d40d01007387 */ /* 0x0001e20000100800 */
[----:B------:R-:W-:-:S03]  /*128b0*/  IADD3 R188, P1, R188, UR45, RZ ;  /* 0x0000002dbcbc7c10 */ /* 0x000fc6000ff3e0ff */
[----:B0-----:R-:W3:Y:S04]  /*128c0*/  LDL.LU R13, [R1+0x4b8] ;  /* 0x0004b800010d7983 */ /* 0x001ee80000300800 */
[----:B------:R0:W-:Y:S01]  /*128d0*/  STL [R1+0x4cc], R188 ;  /* 0x0004ccbc01007387 */ /* 0x0001e20000100800 */
[----:B------:R-:W-:-:S03]  /*128e0*/  IADD3.X R211, R211, UR42, RZ, P4, !PT ;  /* 0x0000002ad3d37c10 */ /* 0x000fc6000a7fe4ff */
[----:B0-----:R-:W4:Y:S04]  /*128f0*/  LDL.LU R188, [R1+0x48c] ;  /* 0x00048c0001bc7983 */ /* 0x001f280000300800 */
[----:B------:R-:W-:Y:S04]  /*12900*/  STL [R1+0x4f8], R183 ;  /* 0x0004f8b701007387 */ /* 0x000fe80000100800 */
[----:B------:R0:W-:Y:S04]  /*12910*/  STL [R1+0x4f0], R211 ;  /* 0x0004f0d301007387 */ /* 0x0001e80000100800 */
[----:B0-----:R-:W4:Y:S01]  /*12920*/  LDL.LU R211, [R1+0x4b0] ;  /* 0x0004b00001d37983 */ /* 0x001f220000300800 */
[----:B------:R-:W-:-:S02]  /*12930*/  IADD3.X R201, R201, UR42, RZ, P3, !PT ;  /* 0x0000002ac9c97c10 */ /* 0x000fc40009ffe4ff */
[----:B------:R-:W-:Y:S01]  /*12940*/  IADD3 R193, P4, R193, UR45, RZ ;  /* 0x0000002dc1c17c10 */ /* 0x000fe2000ff9e0ff */
[----:B------:R-:W4:Y:S04]  /*12950*/  LDL.LU R183, [R1+0x484] ;  /* 0x0004840001b77983 */ /* 0x000f280000300800 */
[----:B------:R0:W-:Y:S01]  /*12960*/  STL [R1+0x4e8], R201 ;  /* 0x0004e8c901007387 */ /* 0x0001e20000100800 */
[----:B------:R-:W-:-:S03]  /*12970*/  IADD3 R195, P3, R195, UR45, RZ ;  /* 0x0000002dc3c37c10 */ /* 0x000fc6000ff7e0ff */
[----:B------:R-:W-:Y:S04]  /*12980*/  STL [R1+0x4c4], R193 ;  /* 0x0004c4c101007387 */ /* 0x000fe80000100800 */
[----:B0-----:R-:W4:Y:S04]  /*12990*/  LDL.LU R201, [R1+0x4a8] ;  /* 0x0004a80001c97983 */ /* 0x001f280000300800 */
[----:B------:R0:W-:Y:S01]  /*129a0*/  STL [R1+0x4bc], R195 ;  /* 0x0004bcc301007387 */ /* 0x0001e20000100800 */
[----:B------:R-:W-:-:S03]  /*129b0*/  IADD3.X R202, R202, UR42, RZ, P6, !PT ;  /* 0x0000002acaca7c10 */ /* 0x000fc6000b7fe4ff */
[----:B0-----:R-:W4:Y:S04]  /*129c0*/  LDL.LU R195, [R1+0x47c] ;  /* 0x00047c0001c37983 */ /* 0x001f280000300800 */
[----:B------:R0:W-:Y:S01]  /*129d0*/  STL [R1+0x4e0], R202 ;  /* 0x0004e0ca01007387 */ /* 0x0001e20000100800 */
[----:B------:R-:W-:-:S03]  /*129e0*/  IADD3 R205, P6, R205, UR45, RZ ;  /* 0x0000002dcdcd7c10 */ /* 0x000fc6000ffde0ff */
[----:B0-----:R-:W4:Y:S04]  /*129f0*/  LDL.LU R202, [R1+0x4a0] ;  /* 0x0004a00001ca7983 */ /* 0x001f280000300800 */
[----:B------:R-:W4:Y:S04]  /*12a00*/  LDL.LU R193, [R1+0x474] ;  /* 0x0004740001c17983 */ /* 0x000f280000300800 */
[----:B------:R0:W-:Y:S04]  /*12a10*/  STL [R1+0x4b4], R205 ;  /* 0x0004b4cd01007387 */ /* 0x0001e80000100800 */
[----:B0-----:R-:W4:Y:S01]  /*12a20*/  LDL.LU R205, [R1+0x498] ;  /* 0x0004980001cd7983 */ /* 0x001f220000300800 */
[----:B------:R-:W-:-:S02]  /*12a30*/  IADD3.X R212, R212, UR42, RZ, P5, !PT ;  /* 0x0000002ad4d47c10 */ /* 0x000fc4000affe4ff */
[----:B------:R-:W-:Y:S02]  /*12a40*/  IADD3 R206, P5, R206, UR45, RZ ;  /* 0x0000002dcece7c10 */ /* 0x000fe4000ffbe0ff */
[----:B------:R-:W-:-:S03]  /*12a50*/  IADD3.X R185, R185, UR42, RZ, P2, !PT ;  /* 0x0000002ab9b97c10 */ /* 0x000fc600097fe4ff */
[----:B------:R0:W-:Y:S01]  /*12a60*/  STL [R1+0x4ac], R206 ;  /* 0x0004acce01007387 */ /* 0x0001e20000100800 */
[----:B------:R-:W-:-:S03]  /*12a70*/  IADD3 R208, P2, R208, UR45, RZ ;  /* 0x0000002dd0d07c10 */ /* 0x000fc6000ff5e0ff */
[----:B0-----:R-:W4:Y:S04]  /*12a80*/  LDL.LU R206, [R1+0x46c] ;  /* 0x00046c0001ce7983 */ /* 0x001f280000300800 */
[----:B------:R-:W-:Y:S04]  /*12a90*/  STL [R1+0x4d8], R212 ;  /* 0x0004d8d401007387 */ /* 0x000fe80000100800 */
[----:B------:R0:W-:Y:S01]  /*12aa0*/  STL [R1+0x4d0], R185 ;  /* 0x0004d0b901007387 */ /* 0x0001e20000100800 */
[----:B------:R-:W-:-:S03]  /*12ab0*/  IADD3.X R196, R196, UR42, RZ, P1, !PT ;  /* 0x0000002ac4c47c10 */ /* 0x000fc60008ffe4ff */
[----:B0-----:R-:W4:Y:S04]  /*12ac0*/  LDL.LU R185, [R1+0x490] ;  /* 0x0004900001b97983 */ /* 0x001f280000300800 */
[----:B------:R0:W-:Y:S01]  /*12ad0*/  STL [R1+0x4a4], R208 ;  /* 0x0004a4d001007387 */ /* 0x0001e20000100800 */
[----:B------:R-:W-:-:S03]  /*12ae0*/  IADD3 R12, P1, R12, UR45, RZ ;  /* 0x0000002d0c0c7c10 */ /* 0x000fc6000ff3e0ff */
[----:B0-----:R-:W4:Y:S01]  /*12af0*/  LDL.LU R208, [R1+0x464] ;  /* 0x0004640001d07983 */ /* 0x001f220000300800 */
[----:B------:R-:W-:-:S03]  /*12b00*/  IADD3.X R186, R186, UR42, RZ, P4, !PT ;  /* 0x0000002ababa7c10 */ /* 0x000fc6000a7fe4ff */
[----:B------:R0:W-:Y:S04]  /*12b10*/  STL [R1+0x4c8], R196 ;  /* 0x0004c8c401007387 */ /* 0x0001e80000100800 */
[----:B0-----:R-:W4:Y:S04]  /*12b20*/  LDL.LU R196, [R1+0x488] ;  /* 0x0004880001c47983 */ /* 0x001f280000300800 */
[----:B------:R0:W-:Y:S04]  /*12b30*/  STL [R1+0x49c], R12 ;  /* 0x00049c0c01007387 */ /* 0x0001e80000100800 */
[----:B0-----:R-:W4:Y:S01]  /*12b40*/  LDL.LU R12, [R1+0x45c] ;  /* 0x00045c00010c7983 */ /* 0x001f220000300800 */
[----:B--2---:R-:W-:-:S05]  /*12b50*/  IADD3 R198, P4, R198, UR45, RZ ;  /* 0x0000002dc6c67c10 */ /* 0x004fca000ff9e0ff */
[----:B------:R0:W-:Y:S04]  /*12b60*/  STL [R1+0x494], R198 ;  /* 0x000494c601007387 */ /* 0x0001e80000100800 */
[----:B0-----:R-:W2:Y:S01]  /*12b70*/  LDL.LU R198, [R1+0x480] ;  /* 0x0004800001c67983 */ /* 0x001ea20000300800 */
[----:B---3--:R-:W-:-:S03]  /*12b80*/  IADD3.X R13, R13, UR42, RZ, P3, !PT ;  /* 0x0000002a0d0d7c10 */ /* 0x008fc60009ffe4ff */
[----:B------:R0:W-:Y:S04]  /*12b90*/  STL [R1+0x4c0], R186 ;  /* 0x0004c0ba01007387 */ /* 0x0001e80000100800 */
[----:B0-----:R-:W3:Y:S01]  /*12ba0*/  LDL.LU R186, [R1+0x454] ;  /* 0x0004540001ba7983 */ /* 0x001ee20000300800 */
[----:B----4-:R-:W-:-:S03]  /*12bb0*/  IADD3 R188, P3, R188, UR45, RZ ;  /* 0x0000002dbcbc7c10 */ /* 0x010fc6000ff7e0ff */
[----:B------:R0:W-:Y:S04]  /*12bc0*/  STL [R1+0x4b8], R13 ;  /* 0x0004b80d01007387 */ /* 0x0001e80000100800 */
[----:B0-----:R-:W4:Y:S04]  /*12bd0*/  LDL.LU R13, [R1+0x478] ;  /* 0x00047800010d7983 */ /* 0x001f280000300800 */
[----:B------:R0:W-:Y:S01]  /*12be0*/  STL [R1+0x48c], R188 ;  /* 0x00048cbc01007387 */ /* 0x0001e20000100800 */
[----:B------:R-:W-:-:S03]  /*12bf0*/  IADD3.X R211, R211, UR42, RZ, P6, !PT ;  /* 0x0000002ad3d37c10 */ /* 0x000fc6000b7fe4ff */
[----:B0-----:R-:W4:Y:S04]  /*12c00*/  LDL.LU R188, [R1+0x44c] ;  /* 0x00044c0001bc7983 */ /* 0x001f280000300800 */
[----:B------:R0:W-:Y:S04]  /*12c10*/  STL [R1+0x4b0], R211 ;  /* 0x0004b0d301007387 */ /* 0x0001e80000100800 */
[----:B0-----:R-:W4:Y:S01]  /*12c20*/  LDL.LU R211, [R1+0x470] ;  /* 0x0004700001d37983 */ /* 0x001f220000300800 */
[----:B------:R-:W-:Y:S02]  /*12c30*/  IADD3.X R201, R201, UR42, RZ, P5, !PT ;  /* 0x0000002ac9c97c10 */ /* 0x000fe4000affe4ff */
[----:B------:R-:W-:-:S03]  /*12c40*/  IADD3 R183, P6, R183, UR45, RZ ;  /* 0x0000002db7b77c10 */ /* 0x000fc6000ffde0ff */
[----:B------:R0:W-:Y:S01]  /*12c50*/  STL [R1+0x4a8], R201 ;  /* 0x0004a8c901007387 */ /* 0x0001e20000100800 */
[----:B------:R-:W-:-:S03]  /*12c60*/  IADD3 R195, P5, R195, UR45, RZ ;  /* 0x0000002dc3c37c10 */ /* 0x000fc6000ffbe0ff */
[----:B0-----:R-:W4:Y:S04]  /*12c70*/  LDL.LU R201, [R1+0x444] ;  /* 0x0004440001c97983 */ /* 0x001f280000300800 */
[----:B------:R-:W-:Y:S04]  /*12c80*/  STL [R1+0x484], R183 ;  /* 0x000484b701007387 */ /* 0x000fe80000100800 */
[----:B------:R0:W-:Y:S01]  /*12c90*/  STL [R1+0x47c], R195 ;  /* 0x00047cc301007387 */ /* 0x0001e20000100800 */
[----:B------:R-:W-:Y:S02]  /*12ca0*/  IADD3.X R202, R202, UR42, RZ, P2, !PT ;  /* 0x0000002acaca7c10 */ /* 0x000fe400097fe4ff */
[----:B------:R-:W-:Y:S01]  /*12cb0*/  IADD3 R193, P2, R193, UR45, RZ ;  /* 0x0000002dc1c17c10 */ /* 0x000fe2000ff5e0ff */
[----:B0-----:R-:W4:Y:S04]  /*12cc0*/  LDL.LU R195, [R1+0x468] ;  /* 0x0004680001c37983 */ /* 0x001f280000300800 */
[----:B------:R0:W-:Y:S01]  /*12cd0*/  STL [R1+0x4a0], R202 ;  /* 0x0004a0ca01007387 */ /* 0x0001e20000100800 */
[----:B------:R-:W-:-:S03]  /*12ce0*/  IADD3.X R205, R205, UR42, RZ, P1, !PT ;  /* 0x0000002acdcd7c10 */ /* 0x000fc60008ffe4ff */
[----:B0-----:R-:W4:Y:S04]  /*12cf0*/  LDL.LU R202, [R1+0x43c] ;  /* 0x00043c0001ca7983 */ /* 0x001f280000300800 */
[----:B------:R0:W-:Y:S04]  /*12d00*/  STL [R1+0x474], R193 ;  /* 0x000474c101007387 */ /* 0x0001e80000100800 */
[----:B0-----:R-:W4:Y:S04]  /*12d10*/  LDL.LU R193, [R1+0x460] ;  /* 0x0004600001c17983 */ /* 0x001f280000300800 */
[----:B------:R0:W-:Y:S04]  /*12d20*/  STL [R1+0x498], R205 ;  /* 0x000498cd01007387 */ /* 0x0001e80000100800 */
[----:B0-----:R-:W4:Y:S01]  /*12d30*/  LDL.LU R205, [R1+0x434] ;  /* 0x0004340001cd7983 */ /* 0x001f220000300800 */
[----:B------:R-:W-:-:S02]  /*12d40*/  IADD3 R206, P1, R206, UR45, RZ ;  /* 0x0000002dcece7c10 */ /* 0x000fc4000ff3e0ff */
[----:B------:R-:W-:-:S03]  /*12d50*/  IADD3.X R185, R185, UR42, RZ, P4, !PT ;  /* 0x0000002ab9b97c10 */ /* 0x000fc6000a7fe4ff */
[----:B------:R0:W-:Y:S04]  /*12d60*/  STL [R1+0x46c], R206 ;  /* 0x00046cce01007387 */ /* 0x0001e80000100800 */
[----:B0-----:R-:W4:Y:S01]  /*12d70*/  LDL.LU R206, [R1+0x458] ;  /* 0x0004580001ce7983 */ /* 0x001f220000300800 */
[----:B------:R-:W-:-:S05]  /*12d80*/  IADD3 R208, P4, R208, UR45, RZ ;  /* 0x0000002dd0d07c10 */ /* 0x000fca000ff9e0ff */
[----:B------:R0:W-:Y:S01]  /*12d90*/  STL [R1+0x464], R208 ;  /* 0x000464d001007387 */ /* 0x0001e20000100800 */
[----:B------:R-:W-:-:S03]  /*12da0*/  IADD3.X R196, R196, UR42, RZ, P3, !PT ;  /* 0x0000002ac4c47c10 */ /* 0x000fc60009ffe4ff */
[----:B0-----:R-:W4:Y:S04]  /*12db0*/  LDL.LU R208, [R1+0x42c] ;  /* 0x00042c0001d07983 */ /* 0x001f280000300800 */
[----:B------:R-:W-:Y:S04]  /*12dc0*/  STL [R1+0x490], R185 ;  /* 0x000490b901007387 */ /* 0x000fe80000100800 */
[----:B------:R0:W-:Y:S01]  /*12dd0*/  STL [R1+0x488], R196 ;  /* 0x000488c401007387 */ /* 0x0001e20000100800 */
[----:B------:R-:W-:-:S03]  /*12de0*/  IADD3 R12, P3, R12, UR45, RZ ;  /* 0x0000002d0c0c7c10 */ /* 0x000fc6000ff7e0ff */
[----:B0-----:R-:W4:Y:S04]  /*12df0*/  LDL.LU R196, [R1+0x450] ;  /* 0x0004500001c47983 */ /* 0x001f280000300800 */
[----:B------:R-:W4:Y:S04]  /*12e00*/  LDL.LU R185, [R1+0x424] ;  /* 0x0004240001b97983 */ /* 0x000f280000300800 */
[----:B------:R0:W-:Y:S04]  /*12e10*/  STL [R1+0x45c], R12 ;  /* 0x00045c0c01007387 */ /* 0x0001e80000100800 */
[----:B0-----:R-:W4:Y:S01]  /*12e20*/  LDL.LU R12, [R1+0x448] ;  /* 0x00044800010c7983 */ /* 0x001f220000300800 */
[----:B--2---:R-:W-:-:S05]  /*12e30*/  IADD3.X R198, R198, UR42, RZ, P6, !PT ;  /* 0x0000002ac6c67c10 */ /* 0x004fca000b7fe4ff */
[----:B------:R0:W-:Y:S01]  /*12e40*/  STL [R1+0x480], R198 ;  /* 0x000480c601007387 */ /* 0x0001e20000100800 */
[----:B---3--:R-:W-:-:S03]  /*12e50*/  IADD3 R186, P6, R186, UR45, RZ ;  /* 0x0000002dbaba7c10 */ /* 0x008fc6000ffde0ff */
[----:B0-----:R-:W2:Y:S04]  /*12e60*/  LDL.LU R198, [R1+0x41c] ;  /* 0x00041c0001c67983 */ /* 0x001ea80000300800 */
[----:B------:R-:W3:Y:S04]  /*12e70*/  LDL.LU R190, [R1+0x440] ;  /* 0x0004400001be7983 */ /* 0x000ee80000300800 */
[----:B------:R0:W-:Y:S01]  /*12e80*/  STL [R1+0x454], R186 ;  /* 0x000454ba01007387 */ /* 0x0001e20000100800 */
[----:B----4-:R-:W-:-:S03]  /*12e90*/  IADD3.X R13, R13, UR42, RZ, P5, !PT ;  /* 0x0000002a0d0d7c10 */ /* 0x010fc6000affe4ff */
[----:B0-----:R-:W4:Y:S04]  /*12ea0*/  LDL.LU R186, [R1+0x414] ;  /* 0x0004140001ba7983 */ /* 0x001f280000300800 */
[----:B------:R0:W-:Y:S01]  /*12eb0*/  STL [R1+0x478], R13 ;  /* 0x0004780d01007387 */ /* 0x0001e20000100800 */
[----:B------:R-:W-:-:S03]  /*12ec0*/  IADD3 R188, P5, R188, UR45, RZ ;  /* 0x0000002dbcbc7c10 */ /* 0x000fc6000ffbe0ff */
[----:B0-----:R-:W4:Y:S04]  /*12ed0*/  LDL.LU R13, [R1+0x438] ;  /* 0x00043800010d7983 */ /* 0x001f280000300800 */
[----:B------:R-:W4:Y:S01]  /*12ee0*/  LDL.LU R212, [R1+0x40c] ;  /* 0x00040c0001d47983 */ /* 0x000f220000300800 */
[----:B------:R-:W-:-:S05]  /*12ef0*/  IADD3.X R211, R211, UR42, RZ, P2, !PT ;  /* 0x0000002ad3d37c10 */ /* 0x000fca00097fe4ff */
[----:B------:R0:W-:Y:S04]  /*12f00*/  STL [R1+0x470], R211 ;  /* 0x000470d301007387 */ /* 0x0001e80000100800 */
[----:B------:R-:W-:Y:S04]  /*12f10*/  STL [R1+0x44c], R188 ;  /* 0x00044cbc01007387 */ /* 0x000fe80000100800 */
[----:B0-----:R-:W4:Y:S01]  /*12f20*/  LDL.LU R211, [R1+0x430] ;  /* 0x0004300001d37983 */ /* 0x001f220000300800 */
[----:B------:R-:W-:-:S05]  /*12f30*/  IADD3 R201, P2, R201, UR45, RZ ;  /* 0x0000002dc9c97c10 */ /* 0x000fca000ff5e0ff */
[----:B------:R0:W-:Y:S04]  /*12f40*/  STL [R1+0x444], R201 ;  /* 0x000444c901007387 */ /* 0x0001e80000100800 */
[----:B0-----:R-:W4:Y:S01]  /*12f50*/  LDL.LU R201, [R1+0x404] ;  /* 0x0004040001c97983 */ /* 0x001f220000300800 */
[----:B------:R-:W-:-:S05]  /*12f60*/  IADD3.X R195, R195, UR42, RZ, P1, !PT ;  /* 0x0000002ac3c37c10 */ /* 0x000fca0008ffe4ff */
[----:B------:R0:W-:Y:S01]  /*12f70*/  STL [R1+0x468], R195 ;  /* 0x000468c301007387 */ /* 0x0001e20000100800 */
[----:B------:R-:W-:-:S03]  /*12f80*/  IADD3 R202, P1, R202, UR45, RZ ;  /* 0x0000002dcaca7c10 */ /* 0x000fc6000ff3e0ff */
[----:B0-----:R-:W4:Y:S04]  /*12f90*/  LDL.LU R195, [R1+0x428] ;  /* 0x0004280001c37983 */ /* 0x001f280000300800 */
[----:B------:R-:W4:Y:S04]  /*12fa0*/  LDL.LU R188, [R1+0x3fc] ;  /* 0x0003fc0001bc7983 */ /* 0x000f280000300800 */
[----:B------:R0:W-:Y:S01]  /*12fb0*/  STL [R1+0x43c], R202 ;  /* 0x00043cca01007387 */ /* 0x0001e20000100800 */
[----:B------:R-:W-:-:S03]  /*12fc0*/  IADD3.X R193, R193, UR42, RZ, P4, !PT ;  /* 0x0000002ac1c17c10 */ /* 0x000fc6000a7fe4ff */
[----:B0-----:R-:W4:Y:S04]  /*12fd0*/  LDL.LU R202, [R1+0x420] ;  /* 0x0004200001ca7983 */ /* 0x001f280000300800 */
[----:B------:R-:W4:Y:S01]  /*12fe0*/  LDL.LU R183, [R1+0x3f4] ;  /* 0x0003f40001b77983 */ /* 0x000f220000300800 */
[----:B------:R-:W-:-:S05]  /*12ff0*/  IADD3 R205, P4, R205, UR45, RZ ;  /* 0x0000002dcdcd7c10 */ /* 0x000fca000ff9e0ff */
[----:B------:R0:W-:Y:S04]  /*13000*/  STL [R1+0x434], R205 ;  /* 0x000434cd01007387 */ /* 0x0001e80000100800 */
[----:B------:R1:W-:Y:S04]  /*13010*/  STL [R1+0x460], R193 ;  /* 0x000460c101007387 */ /* 0x0003e80000100800 */
[----:B0-----:R-:W4:Y:S01]  /*13020*/  LDL.LU R205, [R1+0x418] ;  /* 0x0004180001cd7983 */ /* 0x001f220000300800 */
[----:B------:R-:W-:-:S03]  /*13030*/  IADD3.X R206, R206, UR42, RZ, P3, !PT ;  /* 0x0000002acece7c10 */ /* 0x000fc60009ffe4ff */
[----:B-1----:R-:W4:Y:S04]  /*13040*/  LDL.LU R193, [R1+0x3ec] ;  /* 0x0003ec0001c17983 */ /* 0x002f280000300800 */
[----:B------:R0:W-:Y:S01]  /*13050*/  STL [R1+0x458], R206 ;  /* 0x000458ce01007387 */ /* 0x0001e20000100800 */
[----:B------:R-:W-:-:S03]  /*13060*/  IADD3 R208, P3, R208, UR45, RZ ;  /* 0x0000002dd0d07c10 */ /* 0x000fc6000ff7e0ff */
[----:B0-----:R-:W4:Y:S04]  /*13070*/  LDL.LU R206, [R1+0x410] ;  /* 0x0004100001ce7983 */ /* 0x001f280000300800 */
[----:B------:R0:W-:Y:S04]  /*13080*/  STL [R1+0x42c], R208 ;  /* 0x00042cd001007387 */ /* 0x0001e80000100800 */
[----:B0-----:R-:W4:Y:S01]  /*13090*/  LDL.LU R208, [R1+0x3e4] ;  /* 0x0003e40001d07983 */ /* 0x001f220000300800 */
[----:B------:R-:W-:Y:S02]  /*130a0*/  IADD3.X R196, R196, UR42, RZ, P6, !PT ;  /* 0x0000002ac4c47c10 */ /* 0x000fe4000b7fe4ff */
[----:B------:R-:W-:-:S03]  /*130b0*/  IADD3 R185, P6, R185, UR45, RZ ;  /* 0x0000002db9b97c10 */ /* 0x000fc6000ffde0ff */
[----:B------:R0:W-:Y:S04]  /*130c0*/  STL [R1+0x450], R196 ;  /* 0x000450c401007387 */ /* 0x0001e80000100800 */
[----:B0-----:R-:W4:Y:S01]  /*130d0*/  LDL.LU R196, [R1+0x408] ;  /* 0x0004080001c47983 */ /* 0x001f220000300800 */
[----:B------:R-:W-:-:S05]  /*130e0*/  IADD3.X R12, R12, UR42, RZ, P5, !PT ;  /* 0x0000002a0c0c7c10 */ /* 0x000fca000affe4ff */
[----:B------:R0:W-:Y:S04]  /*130f0*/  STL [R1+0x448], R12 ;  /* 0x0004480c01007387 */ /* 0x0001e80000100800 */
[----:B0-----:R-:W4:Y:S04]  /*13100*/  LDL.LU R12, [R1+0x3dc] ;  /* 0x0003dc00010c7983 */ /* 0x001f280000300800 */
[----:B------:R0:W-:Y:S04]  /*13110*/  STL [R1+0x424], R185 ;  /* 0x000424b901007387 */ /* 0x0001e80000100800 */
[----:B0-----:R-:W4:Y:S01]  /*13120*/  LDL.LU R185, [R1+0x400] ;  /* 0x0004000001b97983 */ /* 0x001f220000300800 */
[----:B--2---:R-:W-:-:S02]  /*13130*/  IADD3 R198, P5, R198, UR45, RZ ;  /* 0x0000002dc6c67c10 */ /* 0x004fc4000ffbe0ff */
[----:B---3--:R-:W-:-:S03]  /*13140*/  IADD3.X R190, R190, UR42, RZ, P2, !PT ;  /* 0x0000002abebe7c10 */ /* 0x008fc600097fe4ff */
[----:B------:R0:W-:Y:S04]  /*13150*/  STL [R1+0x41c], R198 ;  /* 0x00041cc601007387 */ /* 0x0001e80000100800 */
[----:B0-----:R-:W2:Y:S01]  /*13160*/  LDL.LU R198, [R1+0x3d4] ;  /* 0x0003d40001c67983 */ /* 0x001ea20000300800 */
[----:B----4-:R-:W-:-:S05]  /*13170*/  IADD3 R186, P2, R186, UR45, RZ ;  /* 0x0000002dbaba7c10 */ /* 0x010fca000ff5e0ff */
[----:B------:R0:W-:Y:S04]  /*13180*/  STL [R1+0x414], R186 ;  /* 0x000414ba01007387 */ /* 0x0001e80000100800 */
[----:B------:R-:W-:Y:S01]  /*13190*/  STL [R1+0x440], R190 ;  /* 0x000440be01007387 */ /* 0x000fe20000100800 */
[----:B------:R-:W-:-:S03]  /*131a0*/  IADD3.X R13, R13, UR42, RZ, P1, !PT ;  /* 0x0000002a0d0d7c10 */ /* 0x000fc60008ffe4ff */
[----:B0-----:R-:W3:Y:S04]  /*131b0*/  LDL.LU R186, [R1+0x3f8] ;  /* 0x0003f80001ba7983 */ /* 0x001ee80000300800 */
[----:B------:R0:W-:Y:S04]  /*131c0*/  STL [R1+0x438], R13 ;  /* 0x0004380d01007387 */ /* 0x0001e80000100800 */
[----:B0-----:R-:W4:Y:S01]  /*131d0*/  LDL.LU R13, [R1+0x3cc] ;  /* 0x0003cc00010d7983 */ /* 0x001f220000300800 */
[----:B------:R-:W-:-:S05]  /*131e0*/  IADD3.X R211, R211, UR42, RZ, P4, !PT ;  /* 0x0000002ad3d37c10 */ /* 0x000fca000a7fe4ff */
[----:B------:R0:W-:Y:S04]  /*131f0*/  STL [R1+0x430], R211 ;  /* 0x000430d301007387 */ /* 0x0001e80000100800 */
[----:B0-----:R-:W4:Y:S01]  /*13200*/  LDL.LU R211, [R1+0x3f0] ;  /* 0x0003f00001d37983 */ /* 0x001f220000300800 */
[----:B------:R-:W-:Y:S02]  /*13210*/  IADD3 R212, P1, R212, UR45, RZ ;  /* 0x0000002dd4d47c10 */ /* 0x000fe4000ff3e0ff */
[----:B------:R-:W-:-:S03]  /*13220*/  IADD3 R201, P4, R201, UR45, RZ ;  /* 0x0000002dc9c97c10 */ /* 0x000fc6000ff9e0ff */
[----:B------:R-:W-:Y:S04]  /*13230*/  STL [R1+0x40c], R212 ;  /* 0x00040cd401007387 */ /* 0x000fe80000100800 */
[----:B------:R0:W-:Y:S01]  /*13240*/  STL [R1+0x404], R201 ;  /* 0x000404c901007387 */ /* 0x0001e20000100800 */
[----:B------:R-:W-:-:S03]  /*13250*/  IADD3.X R195, R195, UR42, RZ, P3, !PT ;  /* 0x0000002ac3c37c10 */ /* 0x000fc60009ffe4ff */
[----:B0-----:R-:W4:Y:S01]  /*13260*/  LDL.LU R201, [R1+0x3c4] ;  /* 0x0003c40001c97983 */ /* 0x001f220000300800 */
[----:B------:R-:W-:-:S03]  /*13270*/  IADD3 R188, P3, R188, UR45, RZ ;  /* 0x0000002dbcbc7c10 */ /* 0x000fc6000ff7e0ff */
[----:B------:R0:W-:Y:S04]  /*13280*/  STL [R1+0x428], R195 ;  /* 0x000428c301007387 */ /* 0x0001e80000100800 */
[----:B0-----:R-:W4:Y:S01]  /*13290*/  LDL.LU R195, [R1+0x3e8] ;  /* 0x0003e80001c37983 */ /* 0x001f220000300800 */
[----:B------:R-:W-:-:S03]  /*132a0*/  IADD3.X R202, R202, UR42, RZ, P6, !PT ;  /* 0x0000002acaca7c10 */ /* 0x000fc6000b7fe4ff */
[----:B------:R0:W-:Y:S04]  /*132b0*/  STL [R1+0x3fc], R188 ;  /* 0x0003fcbc01007387 */ /* 0x0001e80000100800 */
[----:B0-----:R-:W4:Y:S04]  /*132c0*/  LDL.LU R188, [R1+0x3bc] ;  /* 0x0003bc0001bc7983 */ /* 0x001f280000300800 */
[----:B------:R0:W-:Y:S04]  /*132d0*/  STL [R1+0x420], R202 ;  /* 0x000420ca01007387 */ /* 0x0001e80000100800 */
[----:B0-----:R-:W4:Y:S01]  /*132e0*/  LDL.LU R202, [R1+0x3e0] ;  /* 0x0003e00001ca7983 */ /* 0x001f220000300800 */
[----:B------:R-:W-:-:S05]  /*132f0*/  IADD3.X R205, R205, UR42, RZ, P5, !PT ;  /* 0x0000002acdcd7c10 */ /* 0x000fca000affe4ff */
[----:B------:R0:W-:Y:S04]  /*13300*/  STL [R1+0x418], R205 ;  /* 0x000418cd01007387 */ /* 0x0001e80000100800 */
[----:B0-----:R-:W4:Y:S01]  /*13310*/  LDL.LU R205, [R1+0x3b4] ;  /* 0x0003b40001cd7983 */ /* 0x001f220000300800 */
[----:B------:R-:W-:Y:S02]  /*13320*/  IADD3 R183, P6, R183, UR45, RZ ;  /* 0x0000002db7b77c10 */ /* 0x000fe4000ffde0ff */
[----:B------:R-:W-:Y:S02]  /*13330*/  IADD3.X R206, R206, UR42, RZ, P2, !PT ;  /* 0x0000002acece7c10 */ /* 0x000fe400097fe4ff */
[----:B------:R-:W-:Y:S01]  /*13340*/  IADD3 R193, P5, R193, UR45, RZ ;  /* 0x0000002dc1c17c10 */ /* 0x000fe2000ffbe0ff */
[----:B------:R-:W-:Y:S04]  /*13350*/  STL [R1+0x3f4], R183 ;  /* 0x0003f4b701007387 */ /* 0x000fe80000100800 */
[----:B------:R0:W-:Y:S01]  /*13360*/  STL [R1+0x410], R206 ;  /* 0x000410ce01007387 */ /* 0x0001e20000100800 */
[----:B------:R-:W-:-:S03]  /*13370*/  IADD3 R208, P2, R208, UR45, RZ ;  /* 0x0000002dd0d07c10 */ /* 0x000fc6000ff5e0ff */
[----:B0-----:R-:W4:Y:S04]  /*13380*/  LDL.LU R206, [R1+0x3d8] ;  /* 0x0003d80001ce7983 */ /* 0x001f280000300800 */
[----:B------:R-:W-:Y:S04]  /*13390*/  STL [R1+0x3ec], R193 ;  /* 0x0003ecc101007387 */ /* 0x000fe80000100800 */
[----:B------:R0:W-:Y:S01]  /*133a0*/  STL [R1+0x3e4], R208 ;  /* 0x0003e4d001007387 */ /* 0x0001e20000100800 */
[----:B------:R-:W-:-:S03]  /*133b0*/  IADD3.X R196, R196, UR42, RZ, P1, !PT ;  /* 0x0000002ac4c47c10 */ /* 0x000fc60008ffe4ff */
[----:B0-----:R-:W4:Y:S04]  /*133c0*/  LDL.LU R208, [R1+0x3ac] ;  /* 0x0003ac0001d07983 */ /* 0x001f280000300800 */
[----:B------:R-:W4:Y:S04]  /*133d0*/  LDL.LU R193, [R1+0x3d0] ;  /* 0x0003d00001c17983 */ /* 0x000f280000300800 */
[----:B------:R0:W-:Y:S01]  /*133e0*/  STL [R1+0x408], R196 ;  /* 0x000408c401007387 */ /* 0x0001e20000100800 */
[----:B------:R-:W-:-:S03]  /*133f0*/  IADD3 R12, P1, R12, UR45, RZ ;  /* 0x0000002d0c0c7c10 */ /* 0x000fc6000ff3e0ff */
[----:B0-----:R-:W4:Y:S04]  /*13400*/  LDL.LU R196, [R1+0x3a4] ;  /* 0x0003a40001c47983 */ /* 0x001f280000300800 */
[----:B------:R0:W-:Y:S01]  /*13410*/  STL [R1+0x3dc], R12 ;  /* 0x0003dc0c01007387 */ /* 0x0001e20000100800 */
[----:B------:R-:W-:-:S03]  /*13420*/  IADD3.X R185, R185, UR42, RZ, P4, !PT ;  /* 0x0000002ab9b97c10 */ /* 0x000fc6000a7fe4ff */
[----:B0-----:R-:W4:Y:S04]  /*13430*/  LDL.LU R12, [R1+0x3c8] ;  /* 0x0003c800010c7983 */ /* 0x001f280000300800 */
[----:B------:R-:W4:Y:S04]  /*13440*/  LDL.LU R190, [R1+0x39c] ;  /* 0x00039c0001be7983 */ /* 0x000f280000300800 */
[----:B------:R0:W-:Y:S04]  /*13450*/  STL [R1+0x400], R185 ;  /* 0x000400b901007387 */ /* 0x0001e80000100800 */
[----:B0-----:R-:W4:Y:S01]  /*13460*/  LDL.LU R185, [R1+0x3c0] ;  /* 0x0003c00001b97983 */ /* 0x001f220000300800 */
[----:B--2---:R-:W-:-:S05]  /*13470*/  IADD3 R198, P4, R198, UR45, RZ ;  /* 0x0000002dc6c67c10 */ /* 0x004fca000ff9e0ff */
[----:B------:R0:W-:Y:S04]  /*13480*/  STL [R1+0x3d4], R198 ;  /* 0x0003d4c601007387 */ /* 0x0001e80000100800 */
[----:B0-----:R-:W2:Y:S01]  /*13490*/  LDL.LU R198, [R1+0x394] ;  /* 0x0003940001c67983 */ /* 0x001ea20000300800 */
[----:B---3--:R-:W-:-:S03]  /*134a0*/  IADD3.X R186, R186, UR42, RZ, P3, !PT ;  /* 0x0000002ababa7c10 */ /* 0x008fc60009ffe4ff */
[----:B------:R-:W3:Y:S01]  /*134b0*/  LDL.LU R212, [R1+0x3b8] ;  /* 0x0003b80001d47983 */ /* 0x000ee20000300800 */
[----:B----4-:R-:W-:-:S05]  /*134c0*/  IADD3 R13, P3, R13, UR45, RZ ;  /* 0x0000002d0d0d7c10 */ /* 0x010fca000ff7e0ff */
[----:B------:R0:W-:Y:S04]  /*134d0*/  STL [R1+0x3cc], R13 ;  /* 0x0003cc0d01007387 */ /* 0x0001e80000100800 */
[----:B------:R-:W-:Y:S04]  /*134e0*/  STL [R1+0x3f8], R186 ;  /* 0x0003f8ba01007387 */ /* 0x000fe80000100800 */
[----:B0-----:R-:W4:Y:S01]  /*134f0*/  LDL.LU R13, [R1+0x38c] ;  /* 0x00038c00010d7983 */ /* 0x001f220000300800 */
[----:B------:R-:W-:-:S05]  /*13500*/  IADD3.X R211, R211, UR42, RZ, P6, !PT ;  /* 0x0000002ad3d37c10 */ /* 0x000fca000b7fe4ff */
[----:B------:R0:W-:Y:S04]  /*13510*/  STL [R1+0x3f0], R211 ;  /* 0x0003f0d301007387 */ /* 0x0001e80000100800 */
[----:B0-----:R-:W4:Y:S01]  /*13520*/  LDL.LU R211, [R1+0x3b0] ;  /* 0x0003b00001d37983 */ /* 0x001f220000300800 */
[----:B------:R-:W-:-:S05]  /*13530*/  IADD3 R201, P6, R201, UR45, RZ ;  /* 0x0000002dc9c97c10 */ /* 0x000fca000ffde0ff */
[----:B------:R0:W-:Y:S01]  /*13540*/  STL [R1+0x3c4], R201 ;  /* 0x0003c4c901007387 */ /* 0x0001e20000100800 */
[----:B------:R-:W-:-:S03]  /*13550*/  IADD3.X R195, R195, UR42, RZ, P5, !PT ;  /* 0x0000002ac3c37c10 */ /* 0x000fc6000affe4ff */
[----:B0-----:R-:W4:Y:S04]  /*13560*/  LDL.LU R201, [R1+0x384] ;  /* 0x0003840001c97983 */ /* 0x001f280000300800 */
[----:B------:R-:W4:Y:S04]  /*13570*/  LDL.LU R186, [R1+0x3a8] ;  /* 0x0003a80001ba7983 */ /* 0x000f280000300800 */
[----:B------:R0:W-:Y:S01]  /*13580*/  STL [R1+0x3e8], R195 ;  /* 0x0003e8c301007387 */ /* 0x0001e20000100800 */
[----:B------:R-:W-:-:S03]  /*13590*/  IADD3 R188, P5, R188, UR45, RZ ;  /* 0x0000002dbcbc7c10 */ /* 0x000fc6000ffbe0ff */
[----:B0-----:R-:W4:Y:S04]  /*135a0*/  LDL.LU R195, [R1+0x37c] ;  /* 0x00037c0001c37983 */ /* 0x001f280000300800 */
[----:B------:R-:W4:Y:S01]  /*135b0*/  LDL.LU R183, [R1+0x3a0] ;  /* 0x0003a00001b77983 */ /* 0x000f220000300800 */
[----:B------:R-:W-:-:S05]  /*135c0*/  IADD3.X R202, R202, UR42, RZ, P2, !PT ;  /* 0x0000002acaca7c10 */ /* 0x000fca00097fe4ff */
[----:B------:R0:W-:Y:S04]  /*135d0*/  STL [R1+0x3e0], R202 ;  /* 0x0003e0ca01007387 */ /* 0x0001e80000100800 */
[----:B------:R1:W-:Y:S04]  /*135e0*/  STL [R1+0x3bc], R188 ;  /* 0x0003bcbc01007387 */ /* 0x0003e80000100800 */
[----:B0-----:R-:W4:Y:S01]  /*135f0*/  LDL.LU R202, [R1+0x374] ;  /* 0x0003740001ca7983 */ /* 0x001f220000300800 */
[----:B------:R-:W-:-:S03]  /*13600*/  IADD3 R205, P2, R205, UR45, RZ ;  /* 0x0000002dcdcd7c10 */ /* 0x000fc6000ff5e0ff */
[----:B-1----:R-:W4:Y:S04]  /*13610*/  LDL.LU R188, [R1+0x398] ;  /* 0x0003980001bc7983 */ /* 0x002f280000300800 */
[----:B------:R0:W-:Y:S04]  /*13620*/  STL [R1+0x3b4], R205 ;  /* 0x0003b4cd01007387 */ /* 0x0001e80000100800 */
[----:B0-----:R-:W4:Y:S01]  /*13630*/  LDL.LU R205, [R1+0x36c] ;  /* 0x00036c0001cd7983 */ /* 0x001f220000300800 */
[----:B------:R-:W-:-:S05]  /*13640*/  IADD3.X R206, R206, UR42, RZ, P1, !PT ;  /* 0x0000002acece7c10 */ /* 0x000fca0008ffe4ff */
[----:B------:R0:W-:Y:S04]  /*13650*/  STL [R1+0x3d8], R206 ;  /* 0x0003d8ce01007387 */ /* 0x0001e80000100800 */
[----:B0-----:R-:W4:Y:S01]  /*13660*/  LDL.LU R206, [R1+0x390] ;  /* 0x0003900001ce7983 */ /* 0x001f220000300800 */
[----:B------:R-:W-:Y:S02]  /*13670*/  IADD3 R208, P1, R208, UR45, RZ ;  /* 0x0000002dd0d07c10 */ /* 0x000fe4000ff3e0ff */
[----:B------:R-:W-:-:S03]  /*13680*/  IADD3.X R193, R193, UR42, RZ, P4, !PT ;  /* 0x0000002ac1c17c10 */ /* 0x000fc6000a7fe4ff */
[----:B------:R0:W-:Y:S04]  /*13690*/  STL [R1+0x3ac], R208 ;  /* 0x0003acd001007387 */ /* 0x0001e80000100800 */
[----:B0-----:R-:W4:Y:S01]  /*136a0*/  LDL.LU R208, [R1+0x364] ;  /* 0x0003640001d07983 */ /* 0x001f220000300800 */
[----:B------:R-:W-:-:S05]  /*136b0*/  IADD3 R196, P4, R196, UR45, RZ ;  /* 0x0000002dc4c47c10 */ /* 0x000fca000ff9e0ff */
        /* <DEDUP_REMOVED lines=10> */
[----:B------:R-:W-:Y:S04]  /*13760*/  STL [R1+0x39c], R190 ;  /* 0x00039cbe01007387 */ /* 0x000fe80000100800 */
[----:B0-----:R-:W4:Y:S01]  /*13770*/  LDL.LU R185, [R1+0x354] ;  /* 0x0003540001b97983 */ /* 0x001f220000300800 */
[----:B--2---:R-:W-:-:S02]  /*13780*/  IADD3 R198, P6, R198, UR45, RZ ;  /* 0x0000002dc6c67c10 */ /* 0x004fc4000ffde0ff */
[----:B---3--:R-:W-:-:S03]  /*13790*/  IADD3.X R212, R212, UR42, RZ, P5, !PT ;  /* 0x0000002ad4d47c10 */ /* 0x008fc6000affe4ff */
[----:B------:R0:W-:Y:S04]  /*137a0*/  STL [R1+0x394], R198 ;  /* 0x000394c601007387 */ /* 0x0001e80000100800 */
[----:B0-----:R-:W2:Y:S01]  /*137b0*/  LDL.LU R198, [R1+0x378] ;  /* 0x0003780001c67983 */ /* 0x001ea20000300800 */
[----:B----4-:R-:W-:-:S05]  /*137c0*/  IADD3 R13, P5, R13, UR45, RZ ;  /* 0x0000002d0d0d7c10 */ /* 0x010fca000ffbe0ff */
[----:B------:R0:W-:Y:S04]  /*137d0*/  STL [R1+0x38c], R13 ;  /* 0x00038c0d01007387 */ /* 0x0001e80000100800 */
[----:B0-----:R-:W3:Y:S04]  /*137e0*/  LDL.LU R13, [R1+0x34c] ;  /* 0x00034c00010d7983 */ /* 0x001ee80000300800 */
[----:B------:R-:W-:Y:S01]  /*137f0*/  STL [R1+0x3b8], R212 ;  /* 0x0003b8d401007387 */ /* 0x000fe20000100800 */
[----:B------:R-:W-:-:S05]  /*13800*/  IADD3.X R211, R211, UR42, RZ, P2, !PT ;  /* 0x0000002ad3d37c10 */ /* 0x000fca00097fe4ff */
[----:B------:R0:W-:Y:S04]  /*13810*/  STL [R1+0x3b0], R211 ;  /* 0x0003b0d301007387 */ /* 0x0001e80000100800 */
[----:B0-----:R-:W4:Y:S01]  /*13820*/  LDL.LU R211, [R1+0x370] ;  /* 0x0003700001d37983 */ /* 0x001f220000300800 */
[----:B------:R-:W-:Y:S02]  /*13830*/  IADD3 R201, P2, R201, UR45, RZ ;  /* 0x0000002dc9c97c10 */ /* 0x000fe4000ff5e0ff */
[----:B------:R-:W-:-:S03]  /*13840*/  IADD3.X R186, R186, UR42, RZ, P1, !PT ;  /* 0x0000002ababa7c10 */ /* 0x000fc60008ffe4ff */
[----:B------:R0:W-:Y:S04]  /*13850*/  STL [R1+0x384], R201 ;  /* 0x000384c901007387 */ /* 0x0001e80000100800 */
[----:B0-----:R-:W4:Y:S01]  /*13860*/  LDL.LU R201, [R1+0x344] ;  /* 0x0003440001c97983 */ /* 0x001f220000300800 */
[----:B------:R-:W-:-:S03]  /*13870*/  IADD3 R195, P1, R195, UR45, RZ ;  /* 0x0000002dc3c37c10 */ /* 0x000fc6000ff3e0ff */
        /* <DEDUP_REMOVED lines=8> */
[----:B0-----:R-:W4:Y:S01]  /*13900*/  LDL.LU R202, [R1+0x360] ;  /* 0x0003600001ca7983 */ /* 0x001f220000300800 */
[----:B------:R-:W-:-:S03]  /*13910*/  IADD3 R205, P3, R205, UR45, RZ ;  /* 0x0000002dcdcd7c10 */ /* 0x000fc6000ff7e0ff */
[----:B------:R-:W-:Y:S04]  /*13920*/  STL [R1+0x3a0], R183 ;  /* 0x0003a0b701007387 */ /* 0x000fe80000100800 */
[----:B------:R0:W-:Y:S04]  /*13930*/  STL [R1+0x36c], R205 ;  /* 0x00036ccd01007387 */ /* 0x0001e80000100800 */
[----:B0-----:R-:W4:Y:S01]  /*13940*/  LDL.LU R205, [R1+0x540] ;  /* 0x0005400001cd7983 */ /* 0x001f220000300800 */
[----:B------:R-:W-:-:S03]  /*13950*/  IADD3.X R206, R206, UR42, RZ, P6, !PT ;  /* 0x0000002acece7c10 */ /* 0x000fc6000b7fe4ff */
[----:B------:R-:W-:Y:S04]  /*13960*/  STL [R1+0x398], R188 ;  /* 0x000398bc01007387 */ /* 0x000fe80000100800 */
[----:B------:R0:W-:Y:S04]  /*13970*/  STL [R1+0x390], R206 ;  /* 0x000390ce01007387 */ /* 0x0001e80000100800 */
[----:B0-----:R-:W4:Y:S01]  /*13980*/  LDL.LU R206, [R1+0x358] ;  /* 0x0003580001ce7983 */ /* 0x001f220000300800 */
[----:B------:R-:W-:-:S03]  /*13990*/  IADD3 R208, P6, R208, UR45, RZ ;  /* 0x0000002dd0d07c10 */ /* 0x000fc6000ffde0ff */
[----:B------:R-:W4:Y:S04]  /*139a0*/  LDL.LU R188, [R1+0x538] ;  /* 0x0005380001bc7983 */ /* 0x000f280000300800 */
        /* <DEDUP_REMOVED lines=10> */
[----:B------:R0:W-:Y:S01]  /*13a50*/  STL [R1+0x380], R12 ;  /* 0x0003800c01007387 */ /* 0x0001e20000100800 */
[----:B------:R-:W-:-:S03]  /*13a60*/  IADD3 R185, P2, R185, UR45, RZ ;  /* 0x0000002db9b97c10 */ /* 0x000fc6000ff5e0ff */
[----:B0-----:R-:W4:Y:S04]  /*13a70*/  LDL.LU R12, [R1+0x340] ;  /* 0x00034000010c7983 */ /* 0x001f280000300800 */
[----:B------:R-:W4:Y:S01]  /*13a80*/  LDL.LU R212, [R1+0x524] ;  /* 0x0005240001d47983 */ /* 0x000f220000300800 */
[----:B--2---:R-:W-:-:S05]  /*13a90*/  IADD3.X R198, R198, UR42, RZ, P1, !PT ;  /* 0x0000002ac6c67c10 */ /* 0x004fca0008ffe4ff */
[----:B------:R0:W-:Y:S04]  /*13aa0*/  STL [R1+0x378], R198 ;  /* 0x000378c601007387 */ /* 0x0001e80000100800 */
[----:B------:R-:W-:Y:S04]  /*13ab0*/  STL [R1+0x354], R185 ;  /* 0x000354b901007387 */ /* 0x000fe80000100800 */
[----:B0-----:R-:W2:Y:S01]  /*13ac0*/  LDL.LU R198, [R1+0x338] ;  /* 0x0003380001c67983 */ /* 0x001ea20000300800 */
[----:B---3--:R-:W-:-:S05]  /*13ad0*/  IADD3 R13, P1, R13, UR45, RZ ;  /* 0x0000002d0d0d7c10 */ /* 0x008fca000ff3e0ff */
[----:B------:R0:W-:Y:S04]  /*13ae0*/  STL [R1+0x34c], R13 ;  /* 0x00034c0d01007387 */ /* 0x0001e80000100800 */
[----:B0-----:R-:W3:Y:S01]  /*13af0*/  LDL.LU R13, [R1+0x318] ;  /* 0x00031800010d7983 */ /* 0x001ee20000300800 */
[----:B----4-:R-:W-:-:S05]  /*13b00*/  IADD3.X R211, R211, UR42, RZ, P4, !PT ;  /* 0x0000002ad3d37c10 */ /* 0x010fca000a7fe4ff */
[----:B------:R0:W-:Y:S04]  /*13b10*/  STL [R1+0x370], R211 ;  /* 0x000370d301007387 */ /* 0x0001e80000100800 */
[----:B0-----:R-:W4:Y:S04]  /*13b20*/  LDL.LU R211, [R1+0x53c] ;  /* 0x00053c0001d37983 */ /* 0x001f280000300800 */
[----:B------:R-:W4:Y:S01]  /*13b30*/  LDL.LU R185, [R1+0x310] ;  /* 0x0003100001b97983 */ /* 0x000f220000300800 */
        /* <DEDUP_REMOVED lines=29> */
[----:B0-----:R-:W4:Y:S04]  /*13d10*/  LDL.LU R196, [R1+0x2e8] ;  /* 0x0002e80001c47983 */ /* 0x001f280000300800 */
[----:B------:R0:W-:Y:S01]  /*13d20*/  STL [R1+0x52c], R193 ;  /* 0x00052cc101007387 */ /* 0x0001e20000100800 */
[----:B------:R-:W-:-:S03]  /*13d30*/  IADD3.X R12, R12, UR42, RZ, P4, !PT ;  /* 0x0000002a0c0c7c10 */ /* 0x000fc6000a7fe4ff */
[----:B------:R-:W-:Y:S01]  /*13d40*/  STL [R1+0x348], R190 ;  /* 0x000348be01007387 */ /* 0x000fe20000100800 */
[----:B------:R-:W-:-:S03]  /*13d50*/  IADD3 R212, P4, R212, UR46, RZ ;  /* 0x0000002ed4d47c10 */ /* 0x000fc6000ff9e0ff */
[----:B0-----:R-:W4:Y:S04]  /*13d60*/  LDL.LU R193, [R1+0x30c] ;  /* 0x00030c0001c17983 */ /* 0x001f280000300800 */
[----:B------:R0:W-:Y:S04]  /*13d70*/  STL [R1+0x340], R12 ;  /* 0x0003400c01007387 */ /* 0x0001e80000100800 */
[----:B0-----:R-:W4:Y:S01]  /*13d80*/  LDL.LU R12, [R1+0x2e0] ;  /* 0x0002e000010c7983 */ /* 0x001f220000300800 */
[----:B--2---:R-:W-:-:S05]  /*13d90*/  IADD3.X R198, R198, UR42, RZ, P3, !PT ;  /* 0x0000002ac6c67c10 */ /* 0x004fca0009ffe4ff */
[----:B------:R0:W-:Y:S04]  /*13da0*/  STL [R1+0x338], R198 ;  /* 0x000338c601007387 */ /* 0x0001e80000100800 */
[----:B0-----:R-:W2:Y:S04]  /*13db0*/  LDL.LU R198, [R1+0x304] ;  /* 0x0003040001c67983 */ /* 0x001ea80000300800 */
[----:B------:R-:W-:Y:S01]  /*13dc0*/  STL [R1+0x524], R212 ;  /* 0x000524d401007387 */ /* 0x000fe20000100800 */
[----:B---3--:R-:W-:-:S05]  /*13dd0*/  IADD3 R13, P3, R13, UR46, RZ ;  /* 0x0000002e0d0d7c10 */ /* 0x008fca000ff7e0ff */
[----:B------:R0:W-:Y:S04]  /*13de0*/  STL [R1+0x318], R13 ;  /* 0x0003180d01007387 */ /* 0x0001e80000100800 */
[----:B0-----:R-:W3:Y:S01]  /*13df0*/  LDL.LU R13, [R1+0x2d8] ;  /* 0x0002d800010d7983 */ /* 0x001ee20000300800 */
[----:B----4-:R-:W-:-:S05]  /*13e00*/  IADD3.X R211, R211, UR7, RZ, P6, !PT ;  /* 0x00000007d3d37c10 */ /* 0x010fca000b7fe4ff */
[----:B------:R0:W-:Y:S04]  /*13e10*/  STL [R1+0x53c], R211 ;  /* 0x00053cd301007387 */ /* 0x0001e80000100800 */
[----:B0-----:R-:W4:Y:S01]  /*13e20*/  LDL.LU R211, [R1+0x2fc] ;  /* 0x0002fc0001d37983 */ /* 0x001f220000300800 */
[----:B------:R-:W-:Y:S02]  /*13e30*/  IADD3 R185, P6, R185, UR46, RZ ;  /* 0x0000002eb9b97c10 */ /* 0x000fe4000ffde0ff */
[----:B------:R-:W-:-:S03]  /*13e40*/  IADD3.X R201, R201, UR7, RZ, P5, !PT ;  /* 0x00000007c9c97c10 */ /* 0x000fc6000affe4ff */
        /* <DEDUP_REMOVED lines=8> */
[----:B0-----:R-:W4:Y:S01]  /*13ed0*/  LDL.LU R186, [R1+0x2c8] ;  /* 0x0002c80001ba7983 */ /* 0x001f220000300800 */
[----:B------:R-:W-:-:S03]  /*13ee0*/  IADD3.X R202, R202, UR7, RZ, P1, !PT ;  /* 0x00000007caca7c10 */ /* 0x000fc60008ffe4ff */
[----:B------:R-:W-:Y:S04]  /*13ef0*/  STL [R1+0x308], R183 ;  /* 0x000308b701007387 */ /* 0x000fe80000100800 */
[----:B------:R0:W-:Y:S01]  /*13f00*/  STL [R1+0x528], R202 ;  /* 0x000528ca01007387 */ /* 0x0001e20000100800 */
[----:B------:R-:W-:-:S03]  /*13f10*/  IADD3 R205, P1, R205, UR46, RZ ;  /* 0x0000002ecdcd7c10 */ /* 0x000fc6000ff3e0ff */
[----:B0-----:R-:W4:Y:S04]  /*13f20*/  LDL.LU R202, [R1+0x2ec] ;  /* 0x0002ec0001ca7983 */ /* 0x001f280000300800 */
[----:B------:R-:W-:Y:S04]  /*13f30*/  STL [R1+0x300], R195 ;  /* 0x000300c301007387 */ /* 0x000fe80000100800 */
[----:B------:R0:W-:Y:S04]  /*13f40*/  STL [R1+0x2f8], R205 ;  /* 0x0002f8cd01007387 */ /* 0x0001e80000100800 */
[----:B0-----:R-:W4:Y:S01]  /*13f50*/  LDL.LU R205, [R1+0x2c0] ;  /* 0x0002c00001cd7983 */ /* 0x001f220000300800 */
[----:B------:R-:W-:-:S03]  /*13f60*/  IADD3.X R206, R206, UR7, RZ, P4, !PT ;  /* 0x00000007cece7c10 */ /* 0x000fc6000a7fe4ff */
        /* <DEDUP_REMOVED lines=14> */
[----:B------:R-:W4:Y:S01]  /*14050*/  LDL.LU R212, [R1+0x2cc] ;  /* 0x0002cc0001d47983 */ /* 0x000f220000300800 */
[----:B------:R-:W-:-:S05]  /*14060*/  IADD3 R12, P6, R12, UR46, RZ ;  /* 0x0000002e0c0c7c10 */ /* 0x000fca000ffde0ff */
[----:B------:R0:W-:Y:S04]  /*14070*/  STL [R1+0x2e0], R12 ;  /* 0x0002e00c01007387 */ /* 0x0001e80000100800 */
[----:B------:R1:W-:Y:S04]  /*14080*/  STL [R1+0x30c], R193 ;  /* 0x00030cc101007387 */ /* 0x0003e80000100800 */
[----:B0-----:R-:W4:Y:S04]  /*14090*/  LDL.LU R12, [R1+0x2a0] ;  /* 0x0002a000010c7983 */ /* 0x001f280000300800 */
[----:B-1----:R-:W4:Y:S01]  /*140a0*/  LDL.LU R193, [R1+0x2c4] ;  /* 0x0002c40001c17983 */ /* 0x002f220000300800 */
[----:B--2---:R-:W-:-:S02]  /*140b0*/  IADD3.X R198, R198, UR7, RZ, P5, !PT ;  /* 0x00000007c6c67c10 */ /* 0x004fc4000affe4ff */
[----:B---3--:R-:W-:-:S05]  /*140c0*/  IADD3 R13, P5, R13, UR46, RZ ;  /* 0x0000002e0d0d7c10 */ /* 0x008fca000ffbe0ff */
[----:B------:R0:W-:Y:S04]  /*140d0*/  STL [R1+0x2d8], R13 ;  /* 0x0002d80d01007387 */ /* 0x0001e80000100800 */
[----:B------:R1:W-:Y:S04]  /*140e0*/  STL [R1+0x304], R198 ;  /* 0x000304c601007387 */ /* 0x0003e80000100800 */
[----:B0-----:R-:W2:Y:S04]  /*140f0*/  LDL.LU R13, [R1+0x298] ;  /* 0x00029800010d7983 */ /* 0x001ea80000300800 */
[----:B-1----:R-:W3:Y:S01]  /*14100*/  LDL.LU R198, [R1+0x2bc] ;  /* 0x0002bc0001c67983 */ /* 0x002ee20000300800 */
[----:B----4-:R-:W-:-:S05]  /*14110*/  IADD3.X R211, R211, UR7, RZ, P2, !PT ;  /* 0x00000007d3d37c10 */ /* 0x010fca00097fe4ff */
[----:B------:R0:W-:Y:S04]  /*14120*/  STL [R1+0x2fc], R211 ;  /* 0x0002fcd301007387 */ /* 0x0001e80000100800 */
[----:B0-----:R-:W4:Y:S01]  /*14130*/  LDL.LU R211, [R1+0x290] ;  /* 0x0002900001d37983 */ /* 0x001f220000300800 */
[----:B------:R-:W-:-:S03]  /*14140*/  IADD3 R185, P2, R185, UR46, RZ ;  /* 0x0000002eb9b97c10 */ /* 0x000fc6000ff5e0ff */
[----:B------:R-:W4:Y:S01]  /*14150*/  LDL.LU R183, [R1+0x2b4] ;  /* 0x0002b40001b77983 */ /* 0x000f220000300800 */
[----:B------:R-:W-:-:S05]  /*14160*/  IADD3.X R201, R201, UR7, RZ, P1, !PT ;  /* 0x00000007c9c97c10 */ /* 0x000fca0008ffe4ff */
[----:B------:R0:W-:Y:S04]  /*14170*/  STL [R1+0x2f4], R201 ;  /* 0x0002f4c901007387 */ /* 0x0001e80000100800 */
[----:B------:R1:W-:Y:S01]  /*14180*/  STL [R1+0x2d0], R185 ;  /* 0x0002d0b901007387 */ /* 0x0003e20000100800 */
[----:B------:R-:W-:-:S03]  /*14190*/  IADD3 R186, P1, R186, UR46, RZ ;  /* 0x0000002ebaba7c10 */ /* 0x000fc6000ff3e0ff */
[----:B0-----:R-:W4:Y:S04]  /*141a0*/  LDL.LU R201, [R1+0x288] ;  /* 0x0002880001c97983 */ /* 0x001f280000300800 */
[----:B-1----:R-:W4:Y:S04]  /*141b0*/  LDL.LU R185, [R1+0x2ac] ;  /* 0x0002ac0001b97983 */ /* 0x002f280000300800 */
[----:B------:R0:W-:Y:S04]  /*141c0*/  STL [R1+0x2c8], R186 ;  /* 0x0002c8ba01007387 */ /* 0x0001e80000100800 */
[----:B0-----:R-:W4:Y:S01]  /*141d0*/  LDL.LU R186, [R1+0x280] ;  /* 0x0002800001ba7983 */ /* 0x001f220000300800 */
[----:B------:R-:W-:-:S05]  /*141e0*/  IADD3.X R202, R202, UR7, RZ, P4, !PT ;  /* 0x00000007caca7c10 */ /* 0x000fca000a7fe4ff */
[----:B------:R0:W-:Y:S04]  /*141f0*/  STL [R1+0x2ec], R202 ;  /* 0x0002ecca01007387 */ /* 0x0001e80000100800 */
[----:B0-----:R-:W4:Y:S01]  /*14200*/  LDL.LU R202, [R1+0x2a4] ;  /* 0x0002a40001ca7983 */ /* 0x001f220000300800 */
[----:B------:R-:W-:-:S05]  /*14210*/  IADD3 R205, P4, R205, UR46, RZ ;  /* 0x0000002ecdcd7c10 */ /* 0x000fca000ff9e0ff */
[----:B------:R0:W-:Y:S04]  /*14220*/  STL [R1+0x2c0], R205 ;  /* 0x0002c0cd01007387 */ /* 0x0001e80000100800 */
[----:B0-----:R-:W4:Y:S01]  /*14230*/  LDL.LU R205, [R1+0x278] ;  /* 0x0002780001cd7983 */ /* 0x001f220000300800 */
[----:B------:R-:W-:Y:S02]  /*14240*/  IADD3.X R195, R195, UR7, RZ, P3, !PT ;  /* 0x00000007c3c37c10 */ /* 0x000fe40009ffe4ff */
[----:B------:R-:W-:-:S03]  /*14250*/  IADD3 R206, P3, R206, UR46, RZ ;  /* 0x0000002ecece7c10 */ /* 0x000fc6000ff7e0ff */
[----:B------:R0:W-:Y:S04]  /*14260*/  STL [R1+0x2e4], R195 ;  /* 0x0002e4c301007387 */ /* 0x0001e80000100800 */
[----:B0-----:R-:W4:Y:S01]  /*14270*/  LDL.LU R195, [R1+0x29c] ;  /* 0x00029c0001c37983 */ /* 0x001f220000300800 */
[----:B------:R-:W-:-:S03]  /*14280*/  IADD3.X R208, R208, UR7, RZ, P6, !PT ;  /* 0x00000007d0d07c10 */ /* 0x000fc6000b7fe4ff */
[----:B------:R0:W-:Y:S01]  /*14290*/  STL [R1+0x2b8], R206 ;  /* 0x0002b8ce01007387 */ /* 0x0001e20000100800 */
[----:B------:R-:W-:-:S03]  /*142a0*/  IADD3 R190, P6, R190, UR46, RZ ;  /* 0x0000002ebebe7c10 */ /* 0x000fc6000ffde0ff */
[----:B0-----:R-:W4:Y:S01]  /*142b0*/  LDL.LU R206, [R1+0x270] ;  /* 0x0002700001ce7983 */ /* 0x001f220000300800 */
[----:B------:R-:W-:-:S03]  /*142c0*/  IADD3.X R188, R188, UR7, RZ, P5, !PT ;  /* 0x00000007bcbc7c10 */ /* 0x000fc6000affe4ff */
[----:B------:R0:W-:Y:S04]  /*142d0*/  STL [R1+0x2dc], R208 ;  /* 0x0002dcd001007387 */ /* 0x0001e80000100800 */
[----:B0-----:R-:W4:Y:S01]  /*142e0*/  LDL.LU R208, [R1+0x294] ;  /* 0x0002940001d07983 */ /* 0x001f220000300800 */
[----:B------:R-:W-:-:S03]  /*142f0*/  IADD3 R196, P5, R196, UR46, RZ ;  /* 0x0000002ec4c47c10 */ /* 0x000fc6000ffbe0ff */
[----:B------:R0:W-:Y:S01]  /*14300*/  STL [R1+0x2d4], R188 ;  /* 0x0002d4bc01007387 */ /* 0x0001e20000100800 */
[----:B------:R-:W-:-:S03]  /*14310*/  IADD3.X R212, R212, UR7, RZ, P2, !PT ;  /* 0x00000007d4d47c10 */ /* 0x000fc600097fe4ff */
[----:B------:R-:W-:Y:S04]  /*14320*/  STL [R1+0x2b0], R190 ;  /* 0x0002b0be01007387 */ /* 0x000fe80000100800 */
[----:B0-----:R-:W4:Y:S04]  /*14330*/  LDL.LU R188, [R1+0x28c] ;  /* 0x00028c0001bc7983 */ /* 0x001f280000300800 */
[----:B------:R0:W-:Y:S01]  /*14340*/  STL [R1+0x2a8], R196 ;  /* 0x0002a8c401007387 */ /* 0x0001e20000100800 */
[----:B------:R-:W-:-:S03]  /*14350*/  IADD3 R12, P2, R12, UR46, RZ ;  /* 0x0000002e0c0c7c10 */ /* 0x000fc6000ff5e0ff */
[----:B0-----:R-:W4:Y:S01]  /*14360*/  LDL.LU R196, [R1+0x260] ;  /* 0x0002600001c47983 */ /* 0x001f220000300800 */
[----:B------:R-:W-:-:S03]  /*14370*/  IADD3.X R193, R193, UR7, RZ, P1, !PT ;  /* 0x00000007c1c17c10 */ /* 0x000fc60008ffe4ff */
[----:B------:R0:W-:Y:S04]  /*14380*/  STL [R1+0x2a0], R12 ;  /* 0x0002a00c01007387 */ /* 0x0001e80000100800 */
[----:B0-----:R-:W4:Y:S04]  /*14390*/  LDL.LU R12, [R1+0x284] ;  /* 0x00028400010c7983 */ /* 0x001f280000300800 */
[----:B------:R-:W-:Y:S04]  /*143a0*/  STL [R1+0x2cc], R212 ;  /* 0x0002ccd401007387 */ /* 0x000fe80000100800 */
[----:B------:R0:W-:Y:S04]  /*143b0*/  STL [R1+0x2c4], R193 ;  /* 0x0002c4c101007387 */ /* 0x0001e80000100800 */
[----:B0-----:R-:W4:Y:S01]  /*143c0*/  LDL.LU R193, [R1+0x258] ;  /* 0x0002580001c17983 */ /* 0x001f220000300800 */
[----:B--2---:R-:W-:-:S02]  /*143d0*/  IADD3 R13, P1, R13, UR46, RZ ;  /* 0x0000002e0d0d7c10 */ /* 0x004fc4000ff3e0ff */
[----:B---3--:R-:W-:-:S03]  /*143e0*/  IADD3.X R198, R198, UR7, RZ, P4, !PT ;  /* 0x00000007c6c67c10 */ /* 0x008fc6000a7fe4ff */
[----:B------:R0:W-:Y:S04]  /*143f0*/  STL [R1+0x298], R13 ;  /* 0x0002980d01007387 */ /* 0x0001e80000100800 */
[----:B0-----:R-:W2:Y:S04]  /*14400*/  LDL.LU R13, [R1+0x27c] ;  /* 0x00027c00010d7983 */ /* 0x001ea80000300800 */
[----:B------:R0:W-:Y:S01]  /*14410*/  STL [R1+0x2bc], R198 ;  /* 0x0002bcc601007387 */ /* 0x0001e20000100800 */
[----:B----4-:R-:W-:-:S03]  /*14420*/  IADD3 R211, P4, R211, UR46, RZ ;  /* 0x0000002ed3d37c10 */ /* 0x010fc6000ff9e0ff */
[----:B0-----:R-:W3:Y:S04]  /*14430*/  LDL.LU R198, [R1+0x250] ;  /* 0x0002500001c67983 */ /* 0x001ee80000300800 */
[----:B------:R0:W-:Y:S04]  /*14440*/  STL [R1+0x290], R211 ;  /* 0x000290d301007387 */ /* 0x0001e80000100800 */
[----:B0-----:R-:W4:Y:S01]  /*14450*/  LDL.LU R211, [R1+0x274] ;  /* 0x0002740001d37983 */ /* 0x001f220000300800 */
[----:B------:R-:W-:Y:S02]  /*14460*/  IADD3.X R183, R183, UR7, RZ, P3, !PT ;  /* 0x00000007b7b77c10 */ /* 0x000fe40009ffe4ff */
[----:B------:R-:W-:-:S02]  /*14470*/  IADD3 R201, P3, R201, UR46, RZ ;  /* 0x0000002ec9c97c10 */ /* 0x000fc4000ff7e0ff */
[----:B------:R-:W-:-:S03]  /*14480*/  IADD3.X R185, R185, UR7, RZ, P6, !PT ;  /* 0x00000007b9b97c10 */ /* 0x000fc6000b7fe4ff */
[----:B------:R0:W-:Y:S04]  /*14490*/  STL [R1+0x288], R201 ;  /* 0x000288c901007387 */ /* 0x0001e80000100800 */
[----:B0-----:R-:W4:Y:S01]  /*144a0*/  LDL.LU R201, [R1+0x26c] ;  /* 0x00026c0001c97983 */ /* 0x001f220000300800 */
[----:B------:R-:W-:-:S03]  /*144b0*/  IADD3 R186, P6, R186, UR46, RZ ;  /* 0x0000002ebaba7c10 */ /* 0x000fc6000ffde0ff */
[----:B------:R0:W-:Y:S04]  /*144c0*/  STL [R1+0x2b4], R183 ;  /* 0x0002b4b701007387 */ /* 0x0001e80000100800 */
[----:B0-----:R-:W4:Y:S01]  /*144d0*/  LDL.LU R183, [R1+0x240] ;  /* 0x0002400001b77983 */ /* 0x001f220000300800 */
[----:B------:R-:W-:-:S03]  /*144e0*/  IADD3.X R202, R202, UR7, RZ, P5, !PT ;  /* 0x00000007caca7c10 */ /* 0x000fc6000affe4ff */
[----:B------:R-:W-:Y:S04]  /*144f0*/  STL [R1+0x2ac], R185 ;  /* 0x0002acb901007387 */ /* 0x000fe80000100800 */
[----:B------:R0:W-:Y:S04]  /*14500*/  STL [R1+0x2a4], R202 ;  /* 0x0002a4ca01007387 */ /* 0x0001e80000100800 */
[----:B------:R-:W-:Y:S04]  /*14510*/  STL [R1+0x280], R186 ;  /* 0x000280ba01007387 */ /* 0x000fe80000100800 */
        /* <DEDUP_REMOVED lines=9> */
[----:B------:R0:W-:Y:S04]  /*145b0*/  STL [R1+0x270], R206 ;  /* 0x000270ce01007387 */ /* 0x0001e80000100800 */
[----:B0-----:R-:W4:Y:S01]  /*145c0*/  LDL.LU R206, [R1+0x24c] ;  /* 0x00024c0001ce7983 */ /* 0x001f220000300800 */
[----:B------:R-:W-:Y:S02]  /*145d0*/  IADD3.X R208, R208, UR7, RZ, P1, !PT ;  /* 0x00000007d0d07c10 */ /* 0x000fe40008ffe4ff */
[----:B------:R-:W-:-:S05]  /*145e0*/  IADD3 R3, P1, R3, UR46, RZ ;  /* 0x0000002e03037c10 */ /* 0x000fca000ff3e0ff */
[----:B------:R0:W-:Y:S04]  /*145f0*/  STL [R1+0x268], R3 ;  /* 0x0002680301007387 */ /* 0x0001e80000100800 */
[----:B------:R1:W-:Y:S01]  /*14600*/  STL [R1+0x294], R208 ;  /* 0x000294d001007387 */ /* 0x0003e20000100800 */
[----:B------:R-:W-:-:S03]  /*14610*/  IADD3.X R188, R188, UR7, RZ, P4, !PT ;  /* 0x00000007bcbc7c10 */ /* 0x000fc6000a7fe4ff */
[----:B0-----:R0:W5:Y:S04]  /*14620*/  LDL.LU R3, [R1+0x948] ;  /* 0x0009480001037983 */ /* 0x0011680000300800 */
[----:B-1----:R-:W4:Y:S04]  /*14630*/  LDL.LU R208, [R1+0x220] ;  /* 0x0002200001d07983 */ /* 0x002f280000300800 */
[----:B------:R-:W4:Y:S01]  /*14640*/  LDL.LU R186, [R1+0x218] ;  /* 0x0002180001ba7983 */ /* 0x000f220000300800 */
[----:B------:R-:W-:-:S05]  /*14650*/  IADD3 R196, P4, R196, UR46, RZ ;  /* 0x0000002ec4c47c10 */ /* 0x000fca000ff9e0ff */
[----:B------:R1:W-:Y:S04]  /*14660*/  STL [R1+0x260], R196 ;  /* 0x000260c401007387 */ /* 0x0003e80000100800 */
[----:B------:R-:W-:Y:S01]  /*14670*/  STL [R1+0x28c], R188 ;  /* 0x00028cbc01007387 */ /* 0x000fe20000100800 */
[----:B------:R-:W-:-:S03]  /*14680*/  IADD3.X R12, R12, UR7, RZ, P3, !PT ;  /* 0x000000070c0c7c10 */ /* 0x000fc60009ffe4ff */
[----:B-1----:R-:W4:Y:S04]  /*14690*/  LDL.LU R196, [R1+0x23c] ;  /* 0x00023c0001c47983 */ /* 0x002f280000300800 */
[----:B------:R1:W-:Y:S04]  /*146a0*/  STL [R1+0x284], R12 ;  /* 0x0002840c01007387 */ /* 0x0003e80000100800 */
[----:B-1----:R-:W4:Y:S01]  /*146b0*/  LDL.LU R12, [R1+0x210] ;  /* 0x00021000010c7983 */ /* 0x002f220000300800 */
[----:B------:R-:W-:-:S03]  /*146c0*/  IADD3 R193, P3, R193, UR46, RZ ;  /* 0x0000002ec1c17c10 */ /* 0x000fc6000ff7e0ff */
[----:B------:R-:W4:Y:S04]  /*146d0*/  LDL.LU R188, [R1+0x234] ;  /* 0x0002340001bc7983 */ /* 0x000f280000300800 */
[----:B------:R1:W-:Y:S04]  /*146e0*/  STL [R1+0x258], R193 ;  /* 0x000258c101007387 */ /* 0x0003e80000100800 */
[----:B-1----:R-:W4:Y:S01]  /*146f0*/  LDL.LU R193, [R1+0x22c] ;  /* 0x00022c0001c17983 */ /* 0x002f220000300800 */
[----:B------:R-:W-:Y:S02]  /*14700*/  IADD3.X R5, R5, UR7, RZ, P1, !PT ;  /* 0x0000000705057c10 */ /* 0x000fe40008ffe4ff */
[----:B--2---:R-:W-:-:S05]  /*14710*/  IADD3.X R13, R13, UR7, RZ, P6, !PT ;  /* 0x000000070d0d7c10 */ /* 0x004fca000b7fe4ff */
[----:B------:R1:W-:Y:S01]  /*14720*/  STL [R1+0x27c], R13 ;  /* 0x00027c0d01007387 */ /* 0x0003e20000100800 */
[----:B---3--:R-:W-:-:S03]  /*14730*/  IADD3 R198, P6, R198, UR46, RZ ;  /* 0x0000002ec6c67c10 */ /* 0x008fc6000ffde0ff */
[----:B-1----:R-:W2:Y:S01]  /*14740*/  LDL.LU R13, [R1+0x200] ;  /* 0x00020000010d7983 */ /* 0x002ea20000300800 */
[----:B----4-:R-:W-:Y:S02]  /*14750*/  IADD3.X R211, R211, UR7, RZ, P5, !PT ;  /* 0x00000007d3d37c10 */ /* 0x010fe4000affe4ff */
[----:B------:R-:W-:-:S05]  /*14760*/  IADD3 R9, P5, R9, UR46, RZ ;  /* 0x0000002e09097c10 */ /* 0x000fca000ffbe0ff */
[----:B------:R1:W-:Y:S04]  /*14770*/  STL [R1+0x248], R9 ;  /* 0x0002480901007387 */ /* 0x0003e80000100800 */
[----:B------:R-:W-:Y:S04]  /*14780*/  STL [R1+0x250], R198 ;  /* 0x000250c601007387 */ /* 0x000fe80000100800 */
[----:B-1----:R-:W3:Y:S04]  /*14790*/  LDL.LU R9, [R1+0x944] ;  /* 0x0009440001097983 */ /* 0x002ee80000300800 */
[----:B------:R1:W-:Y:S04]  /*147a0*/  STL [R1+0x274], R211 ;  /* 0x000274d301007387 */ /* 0x0003e80000100800 */
[----:B-1----:R-:W4:Y:S04]  /*147b0*/  LDL.LU R211, [R1+0x1f8] ;  /* 0x0001f80001d37983 */ /* 0x002f280000300800 */
[----:B------:R-:W3:Y:S01]  /*147c0*/  LDL.LU R198, [R1+0x21c] ;  /* 0x00021c0001c67983 */ /* 0x000ee20000300800 */
[----:B------:R-:W-:-:S02]  /*147d0*/  IADD3.X R201, R201, UR7, RZ, P2, !PT ;  /* 0x00000007c9c97c10 */ /* 0x000fc400097fe4ff */
[----:B------:R-:W-:-:S03]  /*147e0*/  IADD3 R183, P2, R183, UR46, RZ ;  /* 0x0000002eb7b77c10 */ /* 0x000fc6000ff5e0ff */
[----:B------:R1:W-:Y:S04]  /*147f0*/  STL [R1+0x26c], R201 ;  /* 0x00026cc901007387 */ /* 0x0003e80000100800 */
[----:B-1----:R-:W3:Y:S04]  /*14800*/  LDL.LU R201, [R1+0x1f0] ;  /* 0x0001f00001c97983 */ /* 0x002ee80000300800 */
[----:B------:R1:W-:Y:S01]  /*14810*/  STL [R1+0x264], R5 ;  /* 0x0002640501007387 */ /* 0x0003e20000100800 */
[----:B------:R-:W-:-:S03]  /*14820*/  IADD3 R202, P1, R202, UR46, RZ ;  /* 0x0000002ecaca7c10 */ /* 0x000fc6000ff3e0ff */
[----:B-1----:R-:W3:Y:S01]  /*14830*/  LDL.LU R5, [R1+0x940] ;  /* 0x0009400001057983 */ /* 0x002ee20000300800 */
[----:B------:R-:W-:-:S03]  /*14840*/  IADD3.X R185, R185, UR7, RZ, P4, !PT ;  /* 0x00000007b9b97c10 */ /* 0x000fc6000a7fe4ff */
[----:B------:R-:W-:Y:S04]  /*14850*/  STL [R1+0x240], R183 ;  /* 0x000240b701007387 */ /* 0x000fe80000100800 */
[----:B------:R1:W-:Y:S01]  /*14860*/  STL [R1+0x238], R202 ;  /* 0x000238ca01007387 */ /* 0x0003e20000100800 */
[----:B------:R-:W-:-:S03]  /*14870*/  IADD3 R205, P4, R205, UR46, RZ ;  /* 0x0000002ecdcd7c10 */ /* 0x000fc6000ff9e0ff */
[----:B-1----:R-:W3:Y:S04]  /*14880*/  LDL.LU R202, [R1+0x214] ;  /* 0x0002140001ca7983 */ /* 0x002ee80000300800 */
[----:B------:R1:W-:Y:S04]  /*14890*/  STL [R1+0x230], R205 ;  /* 0x000230cd01007387 */ /* 0x0003e80000100800 */
[----:B-1----:R-:W3:Y:S01]  /*148a0*/  LDL.LU R205, [R1+0x20c] ;  /* 0x00020c0001cd7983 */ /* 0x002ee20000300800 */
[----:B------:R-:W-:Y:S02]  /*148b0*/  IADD3.X R195, R195, UR7, RZ, P3, !PT ;  /* 0x00000007c3c37c10 */ /* 0x000fe40009ffe4ff */
[----:B------:R-:W-:Y:S01]  /*148c0*/  IADD3 R217, P3, R217, UR46, RZ ;  /* 0x0000002ed9d97c10 */ /* 0x000fe2000ff7e0ff */
[----:B------:R-:W-:Y:S04]  /*148d0*/  STL [R1+0x25c], R185 ;  /* 0x00025cb901007387 */ /* 0x000fe80000100800 */
[----:B------:R1:W-:Y:S01]  /*148e0*/  STL [R1+0x228], R217 ;  /* 0x000228d901007387 */ /* 0x0003e20000100800 */
[----:B------:R-:W-:-:S02]  /*148f0*/  IADD3.X R206, R206, UR7, RZ, P6, !PT ;  /* 0x00000007cece7c10 */ /* 0x000fc4000b7fe4ff */
[----:B------:R-:W-:Y:S01]  /*14900*/  IADD3.X R216, R216, UR7, RZ, P5, !PT ;  /* 0x00000007d8d87c10 */ /* 0x000fe2000affe4ff */
[----:B-1----:R-:W3:Y:S04]  /*14910*/  LDL.LU R217, [R1+0x93c] ;  /* 0x00093c0001d97983 */ /* 0x002ee80000300800 */
[----:B------:R1:W-:Y:S04]  /*14920*/  STL [R1+0x254], R195 ;  /* 0x000254c301007387 */ /* 0x0003e80000100800 */
[----:B-1----:R-:W3:Y:S01]  /*14930*/  LDL.LU R195, [R1+0x1e0] ;  /* 0x0001e00001c37983 */ /* 0x002ee20000300800 */
[----:B------:R-:W-:-:S03]  /*14940*/  IADD3 R208, P6, R208, UR46, RZ ;  /* 0x0000002ed0d07c10 */ /* 0x000fc6000ffde0ff */
[----:B------:R1:W-:Y:S01]  /*14950*/  STL [R1+0x24c], R206 ;  /* 0x00024cce01007387 */ /* 0x0003e20000100800 */
[----:B------:R-:W-:-:S03]  /*14960*/  IADD3 R186, P5, R186, UR46, RZ ;  /* 0x0000002ebaba7c10 */ /* 0x000fc6000ffbe0ff */
[----:B-1----:R-:W3:Y:S04]  /*14970*/  LDL.LU R206, [R1+0x1d8] ;  /* 0x0001d80001ce7983 */ /* 0x002ee80000300800 */
[----:B------:R1:W-:Y:S01]  /*14980*/  STL [R1+0x220], R208 ;  /* 0x000220d001007387 */ /* 0x0003e20000100800 */
[----:B------:R-:W-:-:S03]  /*14990*/  IADD3.X R196, R196, UR7, RZ, P2, !PT ;  /* 0x00000007c4c47c10 */ /* 0x000fc600097fe4ff */
[----:B-1----:R-:W3:Y:S04]  /*149a0*/  LDL.LU R208, [R1+0x1fc] ;  /* 0x0001fc0001d07983 */ /* 0x002ee80000300800 */
[----:B------:R1:W-:Y:S01]  /*149b0*/  STL [R1+0x244], R216 ;  /* 0x000244d801007387 */ /* 0x0003e20000100800 */
[----:B------:R-:W-:-:S03]  /*149c0*/  IADD3 R12, P2, R12, UR46, RZ ;  /* 0x0000002e0c0c7c10 */ /* 0x000fc6000ff5e0ff */
[----:B-1----:R-:W3:Y:S01]  /*149d0*/  LDL.LU R216, [R1+0x938] ;  /* 0x0009380001d87983 */ /* 0x002ee20000300800 */
[----:B------:R-:W-:Y:S02]  /*149e0*/  IADD3.X R188, R188, UR7, RZ, P1, !PT ;  /* 0x00000007bcbc7c10 */ /* 0x000fe40008ffe4ff */
[----:B------:R-:W-:Y:S01]  /*149f0*/  IADD3 R225, P1, R225, UR46, RZ ;  /* 0x0000002ee1e17c10 */ /* 0x000fe2000ff3e0ff */
[----:B------:R1:W-:Y:S01]  /*14a00*/  STL [R1+0x23c], R196 ;  /* 0x00023cc401007387 */ /* 0x0003e20000100800 */
[----:B------:R-:W-:-:S03]  /*14a10*/  IADD3.X R224, R224, UR7, RZ, P3, !PT ;  /* 0x00000007e0e07c10 */ /* 0x000fc60009ffe4ff */
[----:B-1----:R-:W3:Y:S01]  /*14a20*/  LDL.LU R196, [R1+0x1d0] ;  /* 0x0001d00001c47983 */ /* 0x002ee20000300800 */
[----:B------:R-:W-:-:S03]  /*14a30*/  IADD3.X R193, R193, UR7, RZ, P4, !PT ;  /* 0x00000007c1c17c10 */ /* 0x000fc6000a7fe4ff */
[----:B------:R-:W-:Y:S04]  /*14a40*/  STL [R1+0x218], R186 ;  /* 0x000218ba01007387 */ /* 0x000fe80000100800 */
[----:B------:R1:W-:Y:S04]  /*14a50*/  STL [R1+0x210], R12 ;  /* 0x0002100c01007387 */ /* 0x0003e80000100800 */
[----:B-1----:R-:W3:Y:S04]  /*14a60*/  LDL.LU R12, [R1+0x1f4] ;  /* 0x0001f400010c7983 */ /* 0x002ee80000300800 */
[----:B------:R1:W-:Y:S04]  /*14a70*/  STL [R1+0x208], R225 ;  /* 0x000208e101007387 */ /* 0x0003e80000100800 */
[----:B-1----:R-:W3:Y:S04]  /*14a80*/  LDL.LU R225, [R1+0x934] ;  /* 0x0009340001e17983 */ /* 0x002ee80000300800 */
[----:B------:R-:W-:Y:S04]  /*14a90*/  STL [R1+0x234], R188 ;  /* 0x000234bc01007387 */ /* 0x000fe80000100800 */
[----:B------:R-:W3:Y:S01]  /*14aa0*/  LDL.LU R186, [R1+0x1ec] ;  /* 0x0001ec0001ba7983 */ /* 0x000ee20000300800 */
[----:B--2---:R-:W-:-:S05]  /*14ab0*/  IADD3 R13, P4, R13, UR46, RZ ;  /* 0x0000002e0d0d7c10 */ /* 0x004fca000ff9e0ff */
[----:B------:R1:W-:Y:S04]  /*14ac0*/  STL [R1+0x200], R13 ;  /* 0x0002000d01007387 */ /* 0x0003e80000100800 */
[----:B------:R-:W-:Y:S04]  /*14ad0*/  STL [R1+0x22c], R193 ;  /* 0x00022cc101007387 */ /* 0x000fe80000100800 */
[----:B-1----:R-:W2:Y:S04]  /*14ae0*/  LDL.LU R13, [R1+0x1c0] ;  /* 0x0001c000010d7983 */ /* 0x002ea80000300800 */
[----:B------:R1:W-:Y:S04]  /*14af0*/  STL [R1+0x224], R224 ;  /* 0x000224e001007387 */ /* 0x0003e80000100800 */
[----:B-1----:R-:W2:Y:S01]  /*14b00*/  LDL.LU R224, [R1+0x930] ;  /* 0x0009300001e07983 */ /* 0x002ea20000300800 */
[----:B----4-:R-:W-:-:S02]  /*14b10*/  IADD3 R211, P3, R211, UR46, RZ ;  /* 0x0000002ed3d37c10 */ /* 0x010fc4000ff7e0ff */
[----:B---3--:R-:W-:-:S03]  /*14b20*/  IADD3.X R198, R198, UR7, RZ, P6, !PT ;  /* 0x00000007c6c67c10 */ /* 0x008fc6000b7fe4ff */
[----:B------:R1:W-:Y:S04]  /*14b30*/  STL [R1+0x1f8], R211 ;  /* 0x0001f8d301007387 */ /* 0x0003e80000100800 */
[----:B-1----:R-:W3:Y:S04]  /*14b40*/  LDL.LU R211, [R1+0x1b8] ;  /* 0x0001b80001d37983 */ /* 0x002ee80000300800 */
[----:B------:R-:W4:Y:S04]  /*14b50*/  LDL.LU R188, [R1+0x1dc] ;  /* 0x0001dc0001bc7983 */ /* 0x000f280000300800 */
[----:B------:R1:W-:Y:S04]  /*14b60*/  STL [R1+0x21c], R198 ;  /* 0x00021cc601007387 */ /* 0x0003e80000100800 */
[----:B-1----:R-:W4:Y:S01]  /*14b70*/  LDL.LU R198, [R1+0x1b0] ;  /* 0x0001b00001c67983 */ /* 0x002f220000300800 */
[----:B------:R-:W-:-:S05]  /*14b80*/  IADD3 R201, P6, R201, UR46, RZ ;  /* 0x0000002ec9c97c10 */ /* 0x000fca000ffde0ff */
[----:B------:R1:W-:Y:S04]  /*14b90*/  STL [R1+0x1f0], R201 ;  /* 0x0001f0c901007387 */ /* 0x0003e80000100800 */
[----:B-1----:R-:W4:Y:S01]  /*14ba0*/  LDL.LU R201, [R1+0x1d4] ;  /* 0x0001d40001c97983 */ /* 0x002f220000300800 */
[----:B------:R-:W-:Y:S02]  /*14bb0*/  IADD3.X R202, R202, UR7, RZ, P5, !PT ;  /* 0x00000007caca7c10 */ /* 0x000fe4000affe4ff */
[----:B------:R-:W-:-:S05]  /*14bc0*/  IADD3 R233, P5, R233, UR46, RZ ;  /* 0x0000002ee9e97c10 */ /* 0x000fca000ffbe0ff */
[----:B------:R1:W-:Y:S04]  /*14bd0*/  STL [R1+0x1e8], R233 ;  /* 0x0001e8e901007387 */ /* 0x0003e80000100800 */
[----:B------:R0:W-:Y:S01]  /*14be0*/  STL [R1+0x214], R202 ;  /* 0x000214ca01007387 */ /* 0x0001e20000100800 */
[----:B------:R-:W-:-:S03]  /*14bf0*/  IADD3.X R205, R205, UR7, RZ, P2, !PT ;  /* 0x00000007cdcd7c10 */ /* 0x000fc600097fe4ff */
[----:B-1----:R-:W4:Y:S04]  /*14c00*/  LDL.LU R233, [R1+0x92c] ;  /* 0x00092c0001e97983 */ /* 0x002f280000300800 */
[----:B0-----:R-:W4:Y:S04]  /*14c10*/  LDL.LU R202, [R1+0x1cc] ;  /* 0x0001cc0001ca7983 */ /* 0x001f280000300800 */
[----:B------:R0:W-:Y:S04]  /*14c20*/  STL [R1+0x20c], R205 ;  /* 0x00020ccd01007387 */ /* 0x0001e80000100800 */
[----:B0-----:R-:W4:Y:S01]  /*14c30*/  LDL.LU R205, [R1+0x1a0] ;  /* 0x0001a00001cd7983 */ /* 0x001f220000300800 */
[----:B------:R-:W-:-:S05]  /*14c40*/  IADD3.X R232, R232, UR7, RZ, P1, !PT ;  /* 0x00000007e8e87c10 */ /* 0x000fca0008ffe4ff */
[----:B------:R0:W-:Y:S01]  /*14c50*/  STL [R1+0x204], R232 ;  /* 0x000204e801007387 */ /* 0x0001e20000100800 */
[----:B------:R-:W-:-:S03]  /*14c60*/  IADD3 R195, P2, R195, UR46, RZ ;  /* 0x0000002ec3c37c10 */ /* 0x000fc6000ff5e0ff */
[----:B0-----:R-:W4:Y:S04]  /*14c70*/  LDL.LU R232, [R1+0x928] ;  /* 0x0009280001e87983 */ /* 0x001f280000300800 */
[----:B------:R-:W-:Y:S01]  /*14c80*/  STL [R1+0x1e0], R195 ;  /* 0x0001e0c301007387 */ /* 0x000fe20000100800 */
[----:B------:R-:W-:-:S05]  /*14c90*/  IADD3 R206, P1, R206, UR46, RZ ;  /* 0x0000002ecece7c10 */ /* 0x000fca000ff3e0ff */
[----:B------:R0:W-:Y:S01]  /*14ca0*/  STL [R1+0x1d8], R206 ;  /* 0x0001d8ce01007387 */ /* 0x0001e20000100800 */
[----:B------:R-:W-:-:S03]  /*14cb0*/  IADD3.X R208, R208, UR7, RZ, P4, !PT ;  /* 0x00000007d0d07c10 */ /* 0x000fc6000a7fe4ff */
[----:B0-----:R-:W4:Y:S04]  /*14cc0*/  LDL.LU R206, [R1+0x198] ;  /* 0x0001980001ce7983 */ /* 0x001f280000300800 */
[----:B------:R-:W4:Y:S04]  /*14cd0*/  LDL.LU R185, [R1+0x1bc] ;  /* 0x0001bc0001b97983 */ /* 0x000f280000300800 */
[----:B------:R-:W4:Y:S04]  /*14ce0*/  LDL.LU R193, [R1+0x190] ;  /* 0x0001900001c17983 */ /* 0x000f280000300800 */
[----:B------:R0:W-:Y:S01]  /*14cf0*/  STL [R1+0x1fc], R208 ;  /* 0x0001fcd001007387 */ /* 0x0001e20000100800 */
[----:B------:R-:W-:-:S03]  /*14d00*/  IADD3.X R240, R240, UR7, RZ, P5, !PT ;  /* 0x00000007f0f07c10 */ /* 0x000fc6000affe4ff */
[----:B0-----:R-:W4:Y:S04]  /*14d10*/  LDL.LU R208, [R1+0x1b4] ;  /* 0x0001b40001d07983 */ /* 0x001f280000300800 */
[----:B------:R-:W4:Y:S01]  /*14d20*/  LDL.LU R195, [R1+0x1ac] ;  /* 0x0001ac0001c37983 */ /* 0x000f220000300800 */
[----:B------:R-:W-:-:S05]  /*14d30*/  IADD3 R196, P4, R196, UR46, RZ ;  /* 0x0000002ec4c47c10 */ /* 0x000fca000ff9e0ff */
[----:B------:R0:W-:Y:S04]  /*14d40*/  STL [R1+0x1d0], R196 ;  /* 0x0001d0c401007387 */ /* 0x0001e80000100800 */
[----:B0-----:R-:W4:Y:S01]  /*14d50*/  LDL.LU R196, [R1+0x180] ;  /* 0x0001800001c47983 */ /* 0x001f220000300800 */
[----:B------:R-:W-:Y:S02]  /*14d60*/  IADD3.X R12, R12, UR7, RZ, P3, !PT ;  /* 0x000000070c0c7c10 */ /* 0x000fe40009ffe4ff */
[----:B------:R-:W-:-:S03]  /*14d70*/  IADD3 R241, P3, R241, UR46, RZ ;  /* 0x0000002ef1f17c10 */ /* 0x000fc6000ff7e0ff */
[----:B------:R-:W-:Y:S04]  /*14d80*/  STL [R1+0x1f4], R12 ;  /* 0x0001f40c01007387 */ /* 0x000fe80000100800 */
[----:B------:R0:W-:Y:S04]  /*14d90*/  STL [R1+0x1c8], R241 ;  /* 0x0001c8f101007387 */ /* 0x0001e80000100800 */
[----:B0-----:R-:W4:Y:S01]  /*14da0*/  LDL.LU R241, [R1+0x924] ;  /* 0x0009240001f17983 */ /* 0x001f220000300800 */
[----:B------:R-:W-:-:S03]  /*14db0*/  IADD3.X R186, R186, UR7, RZ, P6, !PT ;  /* 0x00000007baba7c10 */ /* 0x000fc6000b7fe4ff */
[----:B------:R-:W4:Y:S01]  /*14dc0*/  LDL.LU R12, [R1+0x178] ;  /* 0x00017800010c7983 */ /* 0x000f220000300800 */
[----:B------:R-:W-:Y:S02]  /*14dd0*/  IADD3.X R248, R248, UR7, RZ, P3, !PT ;  /* 0x00000007f8f87c10 */ /* 0x000fe40009ffe4ff */
[----:B--2---:R-:W-:-:S05]  /*14de0*/  IADD3 R13, P6, R13, UR46, RZ ;  /* 0x0000002e0d0d7c10 */ /* 0x004fca000ffde0ff */
[----:B------:R0:W-:Y:S04]  /*14df0*/  STL [R1+0x1c0], R13 ;  /* 0x0001c00d01007387 */ /* 0x0001e80000100800 */
[----:B0-----:R-:W2:Y:S04]  /*14e00*/  LDL.LU R13, [R1+0x19c] ;  /* 0x00019c00010d7983 */ /* 0x001ea80000300800 */
[----:B------:R-:W-:Y:S04]  /*14e10*/  STL [R1+0x1ec], R186 ;  /* 0x0001ecba01007387 */ /* 0x000fe80000100800 */
[----:B------:R0:W-:Y:S04]  /*14e20*/  STL [R1+0x1e4], R240 ;  /* 0x0001e4f001007387 */ /* 0x0001e80000100800 */
[----:B0-----:R-:W2:Y:S04]  /*14e30*/  LDL.LU R240, [R1+0x920] ;  /* 0x0009200001f07983 */ /* 0x001ea80000300800 */
[----:B------:R-:W2:Y:S01]  /*14e40*/  LDL.LU R186, [R1+0x170] ;  /* 0x0001700001ba7983 */ /* 0x000ea20000300800 */
[----:B---3--:R-:W-:-:S02]  /*14e50*/  IADD3 R211, P5, R211, UR46, RZ ;  /* 0x0000002ed3d37c10 */ /* 0x008fc4000ffbe0ff */
[----:B----4-:R-:W-:-:S03]  /*14e60*/  IADD3.X R188, R188, UR7, RZ, P2, !PT ;  /* 0x00000007bcbc7c10 */ /* 0x010fc600097fe4ff */
[----:B------:R0:W-:Y:S04]  /*14e70*/  STL [R1+0x1b8], R211 ;  /* 0x0001b8d301007387 */ /* 0x0001e80000100800 */
[----:B0-----:R-:W3:Y:S01]  /*14e80*/  LDL.LU R211, [R1+0x194] ;  /* 0x0001940001d37983 */ /* 0x001ee20000300800 */
[----:B------:R-:W-:-:S03]  /*14e90*/  IADD3 R198, P2, R198, UR46, RZ ;  /* 0x0000002ec6c67c10 */ /* 0x000fc6000ff5e0ff */
[----:B------:R0:W-:Y:S04]  /*14ea0*/  STL [R1+0x1dc], R188 ;  /* 0x0001dcbc01007387 */ /* 0x0001e80000100800 */
[----:B0-----:R-:W4:Y:S04]  /*14eb0*/  LDL.LU R188, [R1+0x18c] ;  /* 0x00018c0001bc7983 */ /* 0x001f280000300800 */
[----:B------:R0:W-:Y:S04]  /*14ec0*/  STL [R1+0x1b0], R198 ;  /* 0x0001b0c601007387 */ /* 0x0001e80000100800 */
[----:B0-----:R-:W4:Y:S01]  /*14ed0*/  LDL.LU R198, [R1+0x160] ;  /* 0x0001600001c67983 */ /* 0x001f220000300800 */
[----:B------:R-:W-:-:S02]  /*14ee0*/  IADD3.X R201, R201, UR7, RZ, P1, !PT ;  /* 0x00000007c9c97c10 */ /* 0x000fc40008ffe4ff */
[----:B------:R-:W-:-:S05]  /*14ef0*/  IADD3 R249, P1, R249, UR46, RZ ;  /* 0x0000002ef9f97c10 */ /* 0x000fca000ff3e0ff */
[----:B------:R0:W-:Y:S01]  /*14f00*/  STL [R1+0x1a8], R249 ;  /* 0x0001a8f901007387 */ /* 0x0001e20000100800 */
[----:B------:R-:W-:-:S03]  /*14f10*/  IADD3.X R202, R202, UR7, RZ, P4, !PT ;  /* 0x00000007caca7c10 */ /* 0x000fc6000a7fe4ff */
[----:B0-----:R-:W4:Y:S04]  /*14f20*/  LDL.LU R249, [R1+0x91c] ;  /* 0x00091c0001f97983 */ /* 0x001f280000300800 */
[----:B------:R0:W-:Y:S01]  /*14f30*/  STL [R1+0x1d4], R201 ;  /* 0x0001d4c901007387 */ /* 0x0001e20000100800 */
[----:B------:R-:W-:-:S03]  /*14f40*/  IADD3 R205, P4, R205, UR46, RZ ;  /* 0x0000002ecdcd7c10 */ /* 0x000fc6000ff9e0ff */
[----:B0-----:R-:W4:Y:S04]  /*14f50*/  LDL.LU R201, [R1+0x158] ;  /* 0x0001580001c97983 */ /* 0x001f280000300800 */
[----:B------:R0:W-:Y:S04]  /*14f60*/  STL [R1+0x1cc], R202 ;  /* 0x0001ccca01007387 */ /* 0x0001e80000100800 */
[----:B0-----:R-:W4:Y:S04]  /*14f70*/  LDL.LU R202, [R1+0x17c] ;  /* 0x00017c0001ca7983 */ /* 0x001f280000300800 */
[----:B------:R0:W-:Y:S04]  /*14f80*/  STL [R1+0x1c4], R248 ;  /* 0x0001c4f801007387 */ /* 0x0001e80000100800 */
[----:B------:R1:W-:Y:S04]  /*14f90*/  STL [R1+0x1a0], R205 ;  /* 0x0001a0cd01007387 */ /* 0x0003e80000100800 */
[----:B0-----:R-:W4:Y:S04]  /*14fa0*/  LDL.LU R248, [R1+0x918] ;  /* 0x0009180001f87983 */ /* 0x001f280000300800 */
[----:B-1----:R-:W4:Y:S01]  /*14fb0*/  LDL.LU R205, [R1+0x150] ;  /* 0x0001500001cd7983 */ /* 0x002f220000300800 */
[----:B------:R-:W-:-:S02]  /*14fc0*/  IADD3 R206, P3, R206, UR46, RZ ;  /* 0x0000002ecece7c10 */ /* 0x000fc4000ff7e0ff */
[----:B------:R-:W-:-:S03]  /*14fd0*/  IADD3.X R185, R185, UR7, RZ, P6, !PT ;  /* 0x00000007b9b97c10 */ /* 0x000fc6000b7fe4ff */
[----:B------:R0:W-:Y:S01]  /*14fe0*/  STL [R1+0x198], R206 ;  /* 0x000198ce01007387 */ /* 0x0001e20000100800 */
[----:B------:R-:W-:Y:S02]  /*14ff0*/  IADD3 R193, P6, R193, UR46, RZ ;  /* 0x0000002ec1c17c10 */ /* 0x000fe4000ffde0ff */
[----:B------:R-:W-:Y:S01]  /*15000*/  IADD3.X R4, R4, UR7, RZ, P1, !PT ;  /* 0x0000000704047c10 */ /* 0x000fe20008ffe4ff */
[----:B0-----:R-:W4:Y:S04]  /*15010*/  LDL.LU R206, [R1+0x174] ;  /* 0x0001740001ce7983 */ /* 0x001f280000300800 */
[----:B------:R0:W-:Y:S01]  /*15020*/  STL [R1+0x190], R193 ;  /* 0x000190c101007387 */ /* 0x0001e20000100800 */
[----:B------:R-:W-:-:S03]  /*15030*/  IADD3.X R208, R208, UR7, RZ, P5, !PT ;  /* 0x00000007d0d07c10 */ /* 0x000fc6000affe4ff */
[----:B------:R-:W-:Y:S01]  /*15040*/  STL [R1+0x1bc], R185 ;  /* 0x0001bcb901007387 */ /* 0x000fe20000100800 */
[----:B------:R-:W-:Y:S02]  /*15050*/  IADD3 R236, P5, R236, UR46, RZ ;  /* 0x0000002eecec7c10 */ /* 0x000fe4000ffbe0ff */
[----:B------:R-:W-:Y:S01]  /*15060*/  IADD3.X R195, R195, UR7, RZ, P2, !PT ;  /* 0x00000007c3c37c10 */ /* 0x000fe200097fe4ff */
[----:B0-----:R-:W4:Y:S04]  /*15070*/  LDL.LU R193, [R1+0x16c] ;  /* 0x00016c0001c17983 */ /* 0x001f280000300800 */
[----:B------:R0:W-:Y:S01]  /*15080*/  STL [R1+0x1b4], R208 ;  /* 0x0001b4d001007387 */ /* 0x0001e20000100800 */
[----:B------:R-:W-:-:S03]  /*15090*/  IADD3 R196, P2, R196, UR46, RZ ;  /* 0x0000002ec4c47c10 */ /* 0x000fc6000ff5e0ff */
[----:B0-----:R-:W4:Y:S04]  /*150a0*/  LDL.LU R208, [R1+0x140] ;  /* 0x0001400001d07983 */ /* 0x001f280000300800 */
[----:B------:R0:W-:Y:S04]  /*150b0*/  STL [R1+0x188], R236 ;  /* 0x000188ec01007387 */ /* 0x0001e80000100800 */
[----:B0-----:R-:W4:Y:S04]  /*150c0*/  LDL.LU R236, [R1+0x914] ;  /* 0x0009140001ec7983 */ /* 0x001f280000300800 */
[----:B------:R0:W-:Y:S04]  /*150d0*/  STL [R1+0x1a4], R4 ;  /* 0x0001a40401007387 */ /* 0x0001e80000100800 */
[----:B------:R1:W-:Y:S01]  /*150e0*/  STL [R1+0x1ac], R195 ;  /* 0x0001acc301007387 */ /* 0x0003e20000100800 */
[----:B------:R-:W-:-:S03]  /*150f0*/  IADD3 R12, P1, R12, UR46, RZ ;  /* 0x0000002e0c0c7c10 */ /* 0x000fc6000ff3e0ff */
[----:B0-----:R-:W4:Y:S04]  /*15100*/  LDL.LU R4, [R1+0x910] ;  /* 0x0009100001047983 */ /* 0x001f280000300800 */
[----:B------:R-:W-:Y:S04]  /*15110*/  STL [R1+0x180], R196 ;  /* 0x000180c401007387 */ /* 0x000fe80000100800 */
[----:B-1----:R-:W4:Y:S04]  /*15120*/  LDL.LU R195, [R1+0x138] ;  /* 0x0001380001c37983 */ /* 0x002f280000300800 */
[----:B------:R0:W-:Y:S04]  /*15130*/  STL [R1+0x178], R12 ;  /* 0x0001780c01007387 */ /* 0x0001e80000100800 */
[----:B0-----:R-:W4:Y:S04]  /*15140*/  LDL.LU R12, [R1+0x15c] ;  /* 0x00015c00010c7983 */ /* 0x001f280000300800 */
[----:B------:R-:W4:Y:S01]  /*15150*/  LDL.LU R196, [R1+0x130] ;  /* 0x0001300001c47983 */ /* 0x000f220000300800 */
[----:B------:R-:W-:-:S02]  /*15160*/  IADD3.X R244, R244, UR7, RZ, P5, !PT ;  /* 0x00000007f4f47c10 */ /* 0x000fc4000affe4ff */
[----:B--2---:R-:W-:-:S05]  /*15170*/  IADD3.X R13, R13, UR7, RZ, P4, !PT ;  /* 0x000000070d0d7c10 */ /* 0x004fca000a7fe4ff */
[----:B------:R0:W-:Y:S04]  /*15180*/  STL [R1+0x19c], R13 ;  /* 0x00019c0d01007387 */ /* 0x0001e80000100800 */
[----:B0-----:R-:W2:Y:S01]  /*15190*/  LDL.LU R13, [R1+0x154] ;  /* 0x00015400010d7983 */ /* 0x001ea20000300800 */
[----:B------:R-:W-:Y:S02]  /*151a0*/  IADD3 R186, P4, R186, UR46, RZ ;  /* 0x0000002ebaba7c10 */ /* 0x000fe4000ff9e0ff */
[----:B---3--:R-:W-:Y:S02]  /*151b0*/  IADD3.X R211, R211, UR7, RZ, P3, !PT ;  /* 0x00000007d3d37c10 */ /* 0x008fe40009ffe4ff */
[----:B------:R-:W-:-:S03]  /*151c0*/  IADD3 R7, P3, R7, UR46, RZ ;  /* 0x0000002e07077c10 */ /* 0x000fc6000ff7e0ff */
[----:B------:R0:W-:Y:S01]  /*151d0*/  STL [R1+0x194], R211 ;  /* 0x000194d301007387 */ /* 0x0001e20000100800 */
[----:B----4-:R-:W-:-:S03]  /*151e0*/  IADD3.X R188, R188, UR7, RZ, P6, !PT ;  /* 0x00000007bcbc7c10 */ /* 0x010fc6000b7fe4ff */
[----:B0-----:R-:W3:Y:S04]  /*151f0*/  LDL.LU R211, [R1+0x14c] ;  /* 0x00014c0001d37983 */ /* 0x001ee80000300800 */
[----:B------:R-:W-:Y:S04]  /*15200*/  STL [R1+0x170], R186 ;  /* 0x000170ba01007387 */ /* 0x000fe80000100800 */
[----:B------:R0:W-:Y:S01]  /*15210*/  STL [R1+0x168], R7 ;  /* 0x0001680701007387 */ /* 0x0001e20000100800 */
[----:B------:R-:W-:-:S03]  /*15220*/  IADD3 R198, P6, R198, UR46, RZ ;  /* 0x0000002ec6c67c10 */ /* 0x000fc6000ffde0ff */
[----:B0-----:R-:W4:Y:S04]  /*15230*/  LDL.LU R7, [R1+0x90c] ;  /* 0x00090c0001077983 */ /* 0x001f280000300800 */
[----:B------:R0:W-:Y:S04]  /*15240*/  STL [R1+0x160], R198 ;  /* 0x000160c601007387 */ /* 0x0001e80000100800 */
[----:B0-----:R-:W4:Y:S04]  /*15250*/  LDL.LU R198, [R1+0x120] ;  /* 0x0001200001c67983 */ /* 0x001f280000300800 */
[----:B------:R-:W-:Y:S04]  /*15260*/  STL [R1+0x18c], R188 ;  /* 0x00018cbc01007387 */ /* 0x000fe80000100800 */
[----:B------:R0:W-:Y:S01]  /*15270*/  STL [R1+0x184], R244 ;  /* 0x000184f401007387 */ /* 0x0001e20000100800 */
[----:B------:R-:W-:-:S03]  /*15280*/  IADD3 R201, P5, R201, UR46, RZ ;  /* 0x0000002ec9c97c10 */ /* 0x000fc6000ffbe0ff */
[----:B0-----:R-:W4:Y:S04]  /*15290*/  LDL.LU R244, [R1+0x908] ;  /* 0x0009080001f47983 */ /* 0x001f280000300800 */
[----:B------:R-:W4:Y:S01]  /*152a0*/  LDL.LU R183, [R1+0x118] ;  /* 0x0001180001b77983 */ /* 0x000f220000300800 */
[----:B------:R-:W-:-:S03]  /*152b0*/  IADD3.X R202, R202, UR7, RZ, P2, !PT ;  /* 0x00000007caca7c10 */ /* 0x000fc600097fe4ff */
[----:B------:R0:W-:Y:S04]  /*152c0*/  STL [R1+0x158], R201 ;  /* 0x000158c901007387 */ /* 0x0001e80000100800 */
[----:B0-----:R-:W4:Y:S04]  /*152d0*/  LDL.LU R201, [R1+0x13c] ;  /* 0x00013c0001c97983 */ /* 0x001f280000300800 */
[----:B------:R0:W-:Y:S01]  /*152e0*/  STL [R1+0x17c], R202 ;  /* 0x00017cca01007387 */ /* 0x0001e20000100800 */
[----:B------:R-:W-:-:S03]  /*152f0*/  IADD3 R205, P2, R205, UR46, RZ ;  /* 0x0000002ecdcd7c10 */ /* 0x000fc6000ff5e0ff */
[----:B0-----:R-:W4:Y:S04]  /*15300*/  LDL.LU R202, [R1+0x110] ;  /* 0x0001100001ca7983 */ /* 0x001f280000300800 */
[----:B------:R0:W-:Y:S04]  /*15310*/  STL [R1+0x150], R205 ;  /* 0x000150cd01007387 */ /* 0x0001e80000100800 */
[----:B0-----:R-:W4:Y:S01]  /*15320*/  LDL.LU R205, [R1+0x134] ;  /* 0x0001340001cd7983 */ /* 0x001f220000300800 */
[----:B------:R-:W-:Y:S02]  /*15330*/  IADD3.X R206, R206, UR7, RZ, P1, !PT ;  /* 0x00000007cece7c10 */ /* 0x000fe40008ffe4ff */
[----:B------:R-:W-:-:S02]  /*15340*/  IADD3 R213, P1, R213, UR46, RZ ;  /* 0x0000002ed5d57c10 */ /* 0x000fc4000ff3e0ff */
[----:B------:R-:W-:-:S03]  /*15350*/  IADD3.X R229, R229, UR7, RZ, P3, !PT ;  /* 0x00000007e5e57c10 */ /* 0x000fc60009ffe4ff */
[----:B------:R0:W-:Y:S01]  /*15360*/  STL [R1+0x148], R213 ;  /* 0x000148d501007387 */ /* 0x0001e20000100800 */
[----:B------:R-:W-:-:S03]  /*15370*/  IADD3.X R193, R193, UR7, RZ, P4, !PT ;  /* 0x00000007c1c17c10 */ /* 0x000fc6000a7fe4ff */
[----:B0-----:R-:W4:Y:S04]  /*15380*/  LDL.LU R213, [R1+0x904] ;  /* 0x0009040001d57983 */ /* 0x001f280000300800 */
[----:B------:R0:W-:Y:S04]  /*15390*/  STL [R1+0x174], R206 ;  /* 0x000174ce01007387 */ /* 0x0001e80000100800 */
[----:B------:R-:W4:Y:S01]  /*153a0*/  LDL.LU R185, [R1+0x12c] ;  /* 0x00012c0001b97983 */ /* 0x000f220000300800 */
[----:B------:R-:W-:-:S03]  /*153b0*/  IADD3 R208, P4, R208, UR46, RZ ;  /* 0x0000002ed0d07c10 */ /* 0x000fc6000ff9e0ff */
[----:B0-----:R-:W4:Y:S04]  /*153c0*/  LDL.LU R206, [R1+0x100] ;  /* 0x0001000001ce7983 */ /* 0x001f280000300800 */
[----:B------:R0:W-:Y:S04]  /*153d0*/  STL [R1+0x140], R208 ;  /* 0x000140d001007387 */ /* 0x0001e80000100800 */
[----:B0-----:R-:W4:Y:S04]  /*153e0*/  LDL.LU R208, [R1+0xf8] ;  /* 0x0000f80001d07983 */ /* 0x001f280000300800 */
[----:B------:R-:W-:Y:S04]  /*153f0*/  STL [R1+0x16c], R193 ;  /* 0x00016cc101007387 */ /* 0x000fe80000100800 */
[----:B------:R0:W-:Y:S04]  /*15400*/  STL [R1+0x164], R229 ;  /* 0x000164e501007387 */ /* 0x0001e80000100800 */
[----:B0-----:R-:W4:Y:S01]  /*15410*/  LDL.LU R229, [R1+0x900] ;  /* 0x0009000001e57983 */ /* 0x001f220000300800 */
[----:B------:R-:W-:-:S03]  /*15420*/  IADD3 R195, P3, R195, UR46, RZ ;  /* 0x0000002ec3c37c10 */ /* 0x000fc6000ff7e0ff */
[----:B------:R-:W4:Y:S04]  /*15430*/  LDL.LU R186, [R1+0x11c] ;  /* 0x00011c0001ba7983 */ /* 0x000f280000300800 */
[----:B------:R-:W4:Y:S04]  /*15440*/  LDL.LU R188, [R1+0xf0] ;  /* 0x0000f00001bc7983 */ /* 0x000f280000300800 */
[----:B------:R-:W4:Y:S01]  /*15450*/  LDL.LU R193, [R1+0x114] ;  /* 0x0001140001c17983 */ /* 0x000f220000300800 */
[----:B------:R-:W-:Y:S02]  /*15460*/  IADD3.X R12, R12, UR7, RZ, P6, !PT ;  /* 0x000000070c0c7c10 */ /* 0x000fe4000b7fe4ff */
[----:B------:R-:W-:-:S03]  /*15470*/  IADD3 R196, P6, R196, UR46, RZ ;  /* 0x0000002ec4c47c10 */ /* 0x000fc6000ffde0ff */
[----:B------:R0:W-:Y:S04]  /*15480*/  STL [R1+0x15c], R12 ;  /* 0x00015c0c01007387 */ /* 0x0001e80000100800 */
[----:B0-----:R-:W4:Y:S04]  /*15490*/  LDL.LU R12, [R1+0x10c] ;  /* 0x00010c00010c7983 */ /* 0x001f280000300800 */
[----:B------:R-:W-:Y:S01]  /*154a0*/  STL [R1+0x138], R195 ;  /* 0x000138c301007387 */ /* 0x000fe20000100800 */
[----:B------:R-:W-:Y:S02]  /*154b0*/  IADD3.X R221, R221, UR7, RZ, P1, !PT ;  /* 0x00000007dddd7c10 */ /* 0x000fe40008ffe4ff */
[----:B--2---:R-:W-:-:S02]  /*154c0*/  IADD3.X R13, R13, UR7, RZ, P5, !PT ;  /* 0x000000070d0d7c10 */ /* 0x004fc4000affe4ff */
[----:B------:R-:W-:-:S03]  /*154d0*/  IADD3 R242, P5, R242, UR46, RZ ;  /* 0x0000002ef2f27c10 */ /* 0x000fc6000ffbe0ff */
[----:B------:R0:W-:Y:S04]  /*154e0*/  STL [R1+0x154], R13 ;  /* 0x0001540d01007387 */ /* 0x0001e80000100800 */
[----:B0-----:R-:W2:Y:S04]  /*154f0*/  LDL.LU R13, [R1+0xe0] ;  /* 0x0000e000010d7983 */ /* 0x001ea80000300800 */
[----:B------:R-:W-:Y:S04]  /*15500*/  STL [R1+0x130], R196 ;  /* 0x000130c401007387 */ /* 0x000fe80000100800 */
[----:B------:R0:W-:Y:S04]  /*15510*/  STL [R1+0x128], R242 ;  /* 0x000128f201007387 */ /* 0x0001e80000100800 */
[----:B0-----:R-:W2:Y:S04]  /*15520*/  LDL.LU R242, [R1+0x8fc] ;  /* 0x0008fc0001f27983 */ /* 0x001ea80000300800 */
[----:B------:R-:W2:Y:S04]  /*15530*/  LDL.LU R195, [R1+0xd8] ;  /* 0x0000d80001c37983 */ /* 0x000ea80000300800 */
[----:B------:R-:W2:Y:S01]  /*15540*/  LDL.LU R196, [R1+0xfc] ;  /* 0x0000fc0001c47983 */ /* 0x000ea20000300800 */
[----:B---3--:R-:W-:-:S05]  /*15550*/  IADD3.X R211, R211, UR7, RZ, P2, !PT ;  /* 0x00000007d3d37c10 */ /* 0x008fca00097fe4ff */
[----:B------:R0:W-:Y:S04]  /*15560*/  STL [R1+0x14c], R211 ;  /* 0x00014cd301007387 */ /* 0x0001e80000100800 */
[----:B0-----:R-:W3:Y:S01]  /*15570*/  LDL.LU R211, [R1+0xd0] ;  /* 0x0000d00001d37983 */ /* 0x001ee20000300800 */
[----:B----4-:R-:W-:-:S05]  /*15580*/  IADD3 R198, P2, R198, UR46, RZ ;  /* 0x0000002ec6c67c10 */ /* 0x010fca000ff5e0ff */
[----:B------:R0:W-:Y:S04]  /*15590*/  STL [R1+0x120], R198 ;  /* 0x000120c601007387 */ /* 0x0001e80000100800 */
[----:B0-----:R-:W4:Y:S04]  /*155a0*/  LDL.LU R198, [R1+0xf4] ;  /* 0x0000f40001c67983 */ /* 0x001f280000300800 */
[----:B------:R0:W-:Y:S01]  /*155b0*/  STL [R1+0x144], R221 ;  /* 0x000144dd01007387 */ /* 0x0001e20000100800 */
[----:B------:R-:W-:-:S03]  /*155c0*/  IADD3 R183, P1, R183, UR46, RZ ;  /* 0x0000002eb7b77c10 */ /* 0x000fc6000ff3e0ff */
[----:B0-----:R-:W4:Y:S01]  /*155d0*/  LDL.LU R221, [R1+0x8f8] ;  /* 0x0008f80001dd7983 */ /* 0x001f220000300800 */
[----:B------:R-:W-:-:S05]  /*155e0*/  IADD3.X R201, R201, UR7, RZ, P4, !PT ;  /* 0x00000007c9c97c10 */ /* 0x000fca000a7fe4ff */
        /* <DEDUP_REMOVED lines=8> */
[----:B------:R0:W-:Y:S04]  /*15670*/  STL [R1+0x108], R226 ;  /* 0x000108e201007387 */ /* 0x0001e80000100800 */
[----:B0-----:R-:W4:Y:S04]  /*15680*/  LDL.LU R226, [R1+0x8f4] ;  /* 0x0008f40001e27983 */ /* 0x001f280000300800 */
        /* <DEDUP_REMOVED lines=11> */
[----:B0-----:R-:W4:Y:S01]  /*15740*/  LDL.LU R250, [R1+0x8f0] ;  /* 0x0008f00001fa7983 */ /* 0x001f220000300800 */
[----:B------:R-:W-:-:S03]  /*15750*/  IADD3 R188, P2, R188, UR46, RZ ;  /* 0x0000002ebcbc7c10 */ /* 0x000fc6000ff5e0ff */
[----:B------:R0:W-:Y:S01]  /*15760*/  STL [R1+0xf8], R208 ;  /* 0x0000f8d001007387 */ /* 0x0001e20000100800 */
[----:B------:R-:W-:Y:S02]  /*15770*/  IADD3.X R193, R193, UR7, RZ, P1, !PT ;  /* 0x00000007c1c17c10 */ /* 0x000fe40008ffe4ff */
[----:B------:R-:W-:Y:S01]  /*15780*/  IADD3 R6, P1, R6, UR46, RZ ;  /* 0x0000002e06067c10 */ /* 0x000fe2000ff3e0ff */
[----:B0-----:R-:W4:Y:S04]  /*15790*/  LDL.LU R208, [R1+0xd4] ;  /* 0x0000d40001d07983 */ /* 0x001f280000300800 */
[----:B------:R-:W-:Y:S01]  /*157a0*/  STL [R1+0x11c], R186 ;  /* 0x00011cba01007387 */ /* 0x000fe20000100800 */
[----:B------:R-:W-:-:S03]  /*157b0*/  IADD3.X R234, R234, UR7, RZ, P3, !PT ;  /* 0x00000007eaea7c10 */ /* 0x000fc60009ffe4ff */
[----:B------:R0:W-:Y:S01]  /*157c0*/  STL [R1+0xe8], R6 ;  /* 0x0000e80601007387 */ /* 0x0001e20000100800 */
[----:B------:R-:W-:-:S03]  /*157d0*/  IADD3.X R12, R12, UR7, RZ, P4, !PT ;  /* 0x000000070c0c7c10 */ /* 0x000fc6000a7fe4ff */
[----:B------:R1:W-:Y:S04]  /*157e0*/  STL [R1+0xf0], R188 ;  /* 0x0000f0bc01007387 */ /* 0x0003e80000100800 */
[----:B0-----:R-:W4:Y:S04]  /*157f0*/  LDL.LU R6, [R1+0x8ec] ;  /* 0x0008ec0001067983 */ /* 0x001f280000300800 */
[----:B------:R-:W-:Y:S04]  /*15800*/  STL [R1+0x114], R193 ;  /* 0x000114c101007387 */ /* 0x000fe80000100800 */
[----:B------:R-:W4:Y:S04]  /*15810*/  LDL.LU R186, [R1+0xa0] ;  /* 0x0000a00001ba7983 */ /* 0x000f280000300800 */
[----:B-1----:R-:W4:Y:S04]  /*15820*/  LDL.LU R188, [R1+0x98] ;  /* 0x0000980001bc7983 */ /* 0x002f280000300800 */
[----:B------:R0:W-:Y:S04]  /*15830*/  STL [R1+0x10c], R12 ;  /* 0x00010c0c01007387 */ /* 0x0001e80000100800 */
[----:B0-----:R-:W4:Y:S04]  /*15840*/  LDL.LU R12, [R1+0xbc] ;  /* 0x0000bc00010c7983 */ /* 0x001f280000300800 */
[----:B------:R0:W-:Y:S04]  /*15850*/  STL [R1+0x104], R234 ;  /* 0x000104ea01007387 */ /* 0x0001e80000100800 */
[----:B0-----:R-:W4:Y:S01]  /*15860*/  LDL.LU R234, [R1+0x8e8] ;  /* 0x0008e80001ea7983 */ /* 0x001f220000300800 */
[----:B--2---:R-:W-:-:S05]  /*15870*/  IADD3 R13, P4, R13, UR46, RZ ;  /* 0x0000002e0d0d7c10 */ /* 0x004fca000ff9e0ff */
[----:B------:R0:W-:Y:S04]  /*15880*/  STL [R1+0xe0], R13 ;  /* 0x0000e00d01007387 */ /* 0x0001e80000100800 */
[----:B0-----:R-:W2:Y:S01]  /*15890*/  LDL.LU R13, [R1+0xb4] ;  /* 0x0000b400010d7983 */ /* 0x001ea20000300800 */
[----:B------:R-:W-:Y:S02]  /*158a0*/  IADD3 R195, P3, R195, UR46, RZ ;  /* 0x0000002ec3c37c10 */ /* 0x000fe4000ff7e0ff */
[----:B------:R-:W-:Y:S02]  /*158b0*/  IADD3.X R196, R196, UR7, RZ, P6, !PT ;  /* 0x00000007c4c47c10 */ /* 0x000fe4000b7fe4ff */
[----:B---3--:R-:W-:-:S05]  /*158c0*/  IADD3 R211, P6, R211, UR46, RZ ;  /* 0x0000002ed3d37c10 */ /* 0x008fca000ffde0ff */
[----:B------:R0:W-:Y:S04]  /*158d0*/  STL [R1+0xd0], R211 ;  /* 0x0000d0d301007387 */ /* 0x0001e80000100800 */
[----:B------:R-:W-:Y:S04]  /*158e0*/  STL [R1+0xd8], R195 ;  /* 0x0000d8c301007387 */ /* 0x000fe80000100800 */
[----:B0-----:R-:W3:Y:S04]  /*158f0*/  LDL.LU R211, [R1+0x80] ;  /* 0x0000800001d37983 */ /* 0x001ee80000300800 */
[----:B------:R-:W-:Y:S01]  /*15900*/  STL [R1+0xfc], R196 ;  /* 0x0000fcc401007387 */ /* 0x000fe20000100800 */
[----:B----4-:R-:W-:-:S02]  /*15910*/  IADD3.X R198, R198, UR7, RZ, P5, !PT ;  /* 0x00000007c6c67c10 */ /* 0x010fc4000affe4ff */
[----:B------:R-:W-:-:S05]  /*15920*/  IADD3 R218, P5, R218, UR46, RZ ;  /* 0x0000002edada7c10 */ /* 0x000fca000ffbe0ff */
[----:B------:R0:W-:Y:S04]  /*15930*/  STL [R1+0xc8], R218 ;  /* 0x0000c8da01007387 */ /* 0x0001e80000100800 */
[----:B0-----:R-:W4:Y:S04]  /*15940*/  LDL.LU R218, [R1+0x8e4] ;  /* 0x0008e40001da7983 */ /* 0x001f280000300800 */
[----:B------:R-:W-:Y:S01]  /*15950*/  STL [R1+0xf4], R198 ;  /* 0x0000f4c601007387 */ /* 0x000fe20000100800 */
[----:B------:R-:W-:-:S03]  /*15960*/  IADD3.X R10, R10, UR7, RZ, P1, !PT ;  /* 0x000000070a0a7c10 */ /* 0x000fc60008ffe4ff */
[----:B------:R-:W4:Y:S04]  /*15970*/  LDL.LU R193, [R1+0x78] ;  /* 0x0000780001c17983 */ /* 0x000f280000300800 */
[----:B------:R-:W4:Y:S04]  /*15980*/  LDL.LU R195, [R1+0x9c] ;  /* 0x00009c0001c37983 */ /* 0x000f280000300800 */
[----:B------:R-:W4:Y:S01]  /*15990*/  LDL.LU R196, [R1+0x94] ;  /* 0x0000940001c47983 */ /* 0x000f220000300800 */
[----:B------:R-:W-:-:S05]  /*159a0*/  IADD3.X R201, R201, UR7, RZ, P2, !PT ;  /* 0x00000007c9c97c10 */ /* 0x000fca00097fe4ff */
[----:B------:R-:W-:Y:S04]  /*159b0*/  STL [R1+0xec], R201 ;  /* 0x0000ecc901007387 */ /* 0x000fe80000100800 */
[----:B------:R0:W-:Y:S01]  /*159c0*/  STL [R1+0xe4], R10 ;  /* 0x0000e40a01007387 */ /* 0x0001e20000100800 */
[----:B------:R-:W-:-:S03]  /*159d0*/  IADD3 R202, P2, R202, UR46, RZ ;  /* 0x0000002ecaca7c10 */ /* 0x000fc6000ff5e0ff */
[----:B0-----:R-:W4:Y:S04]  /*159e0*/  LDL.LU R10, [R1+0x8e0] ;  /* 0x0008e000010a7983 */ /* 0x001f280000300800 */
[----:B------:R0:W-:Y:S04]  /*159f0*/  STL [R1+0xc0], R202 ;  /* 0x0000c0ca01007387 */ /* 0x0001e80000100800 */
[----:B------:R-:W4:Y:S04]  /*15a00*/  LDL.LU R198, [R1+0x60] ;  /* 0x0000600001c67983 */ /* 0x000f280000300800 */
[----:B------:R-:W4:Y:S04]  /*15a10*/  LDL.LU R201, [R1+0x58] ;  /* 0x0000580001c97983 */ /* 0x000f280000300800 */
[----:B0-----:R-:W4:Y:S01]  /*15a20*/  LDL.LU R202, [R1+0x7c] ;  /* 0x00007c0001ca7983 */ /* 0x001f220000300800 */
[----:B------:R-:W-:-:S05]  /*15a30*/  IADD3 R205, P1, R205, UR46, RZ ;  /* 0x0000002ecdcd7c10 */ /* 0x000fca000ff3e0ff */
[----:B------:R0:W-:Y:S04]  /*15a40*/  STL [R1+0xb8], R205 ;  /* 0x0000b8cd01007387 */ /* 0x0001e80000100800 */
[----:B0-----:R-:W4:Y:S01]  /*15a50*/  LDL.LU R205, [R1+0x74] ;  /* 0x0000740001cd7983 */ /* 0x001f220000300800 */
[----:B------:R-:W-:-:S04]  /*15a60*/  ULOP3.LUT UR5, UR5, 0x400, URZ, 0xc0, !UPT ;  /* 0x0000040005057892 */ /* 0x000fc8000f8ec03f */
[----:B------:R-:W-:Y:S01]  /*15a70*/  ULEA.HI UR5, UR43, UR5, URZ, 0x1c ;  /* 0x000000052b057291 */ /* 0x000fe2000f8fe03f */
[----:B------:R-:W-:-:S03]  /*15a80*/  WARPGROUP.ARRIVE ;  /* 0x00000000000079c5 */ /* 0x000fc60000000000 */
[----:B------:R-:W-:Y:S01]  /*15a90*/  ULOP3.LUT UR16, UR5, 0x3fff, URZ, 0xc0, !UPT ;  /* 0x00003fff05107892 */ /* 0x000fe2000f8ec03f */
[----:B------:R-:W-:Y:S01]  /*15aa0*/  UMOV UR19, 0x40000040 ;  /* 0x4000004000137882 */ /* 0x000fe20000000000 */
[----:B------:R-:W-:-:S07]  /*15ab0*/  UMOV UR17, 0x40000040 ;  /* 0x4000004000117882 */ /* 0x000fce0000000000 */
[----:B------:R-:W-:Y:S01]  /*15ac0*/  HGMMA.64x256x16.F32 R24, gdesc[UR16].tnspA, R24 ;  /* 0x23e00000101879f0 */ /* 0x000fe20008700818 */
[----:B------:R-:W-:Y:S02]  /*15ad0*/  IADD3.X R206, R206, UR7, RZ, P4, !PT ;  /* 0x00000007cece7c10 */ /* 0x000fe4000a7fe4ff */
[----:B------:R-:W-:Y:S02]  /*15ae0*/  IADD3.X R227, R227, UR7, RZ, P5, !PT ;  /* 0x00000007e3e37c10 */ /* 0x000fe4000affe4ff */
[----:B------:R-:W-:Y:S02]  /*15af0*/  IADD3.X R208, R208, UR7, RZ, P3, !PT ;  /* 0x00000007d0d07c10 */ /* 0x000fe40009ffe4ff */
[----:B------:R-:W-:Y:S02]  /*15b00*/  IADD3 R219, P3, R219, UR46, RZ ;  /* 0x0000002edbdb7c10 */ /* 0x000fe4000ff7e0ff */
[----:B------:R-:W-:-:S05]  /*15b10*/  IADD3 R6, P4, R6, UR46, RZ ;  /* 0x0000002e06067c10 */ /* 0x000fca000ff9e0ff */
[----:B------:R0:W-:Y:S04]  /*15b20*/  STL [R1+0xb0], R6 ;  /* 0x0000b00601007387 */ /* 0x0001e80000100800 */
[----:B------:R1:W-:Y:S04]  /*15b30*/  STL [R1+0xdc], R206 ;  /* 0x0000dcce01007387 */ /* 0x0003e80000100800 */
[----:B0-----:R-:W4:Y:S04]  /*15b40*/  LDL.LU R6, [R1+0x8dc] ;  /* 0x0008dc0001067983 */ /* 0x001f280000300800 */
[----:B-1----:R-:W4:Y:S04]  /*15b50*/  LDL.LU R206, [R1+0x40] ;  /* 0x0000400001ce7983 */ /* 0x002f280000300800 */
[----:B------:R0:W-:Y:S04]  /*15b60*/  STL [R1+0xa8], R219 ;  /* 0x0000a8db01007387 */ /* 0x0001e80000100800 */
[----:B------:R-:W-:Y:S01]  /*15b70*/  STL [R1+0xd4], R208 ;  /* 0x0000d4d001007387 */ /* 0x000fe20000100800 */
[----:B------:R-:W-:-:S03]  /*15b80*/  IADD3.X R12, R12, UR7, RZ, P2, !PT ;  /* 0x000000070c0c7c10 */ /* 0x000fc600097fe4ff */
[----:B0-----:R-:W4:Y:S01]  /*15b90*/  LDL.LU R219, [R1+0x8d8] ;  /* 0x0008d80001db7983 */ /* 0x001f220000300800 */
[----:B------:R-:W-:Y:S02]  /*15ba0*/  IADD3 R188, P5, R188, UR46, RZ ;  /* 0x0000002ebcbc7c10 */ /* 0x000fe4000ffbe0ff */
[----:B------:R-:W-:Y:S02]  /*15bb0*/  IADD3 R226, P2, R226, UR46, RZ ;  /* 0x0000002ee2e27c10 */ /* 0x000fe4000ff5e0ff */
[----:B------:R-:W-:Y:S02]  /*15bc0*/  IADD3.X R243, R243, UR7, RZ, P3, !PT ;  /* 0x00000007f3f37c10 */ /* 0x000fe40009ffe4ff */
[----:B------:R-:W-:Y:S02]  /*15bd0*/  IADD3.X R234, R234, UR7, RZ, P4, !PT ;  /* 0x00000007eaea7c10 */ /* 0x000fe4000a7fe4ff */
[----:B------:R-:W-:Y:S02]  /*15be0*/  IADD3.X R250, R250, UR7, RZ, P2, !PT ;  /* 0x00000007fafa7c10 */ /* 0x000fe400097fe4ff */
[----:B--2---:R-:W-:-:S02]  /*15bf0*/  IADD3.X R13, R13, UR7, RZ, P1, !PT ;  /* 0x000000070d0d7c10 */ /* 0x004fc40008ffe4ff */
[----:B------:R-:W-:-:S04]  /*15c00*/  IADD3 R235, P1, R235, UR46, RZ ;  /* 0x0000002eebeb7c10 */ /* 0x000fc8000ff3e0ff */
[----:B------:R-:W-:Y:S02]  /*15c10*/  IADD3.X R237, R237, UR7, RZ, P1, !PT ;  /* 0x00000007eded7c10 */ /* 0x000fe40008ffe4ff */
[----:B---3--:R-:W-:Y:S02]  /*15c20*/  IADD3 R211, P4, R211, UR46, RZ ;  /* 0x0000002ed3d37c10 */ /* 0x008fe4000ff9e0ff */
[----:B----4-:R-:W-:Y:S02]  /*15c30*/  IADD3.X R218, R218, UR7, RZ, P6, !PT ;  /* 0x00000007dada7c10 */ /* 0x010fe4000b7fe4ff */
[----:B------:R-:W-:-:S03]  /*15c40*/  IADD3 R186, P6, R186, UR46, RZ ;  /* 0x0000002ebaba7c10 */ /* 0x000fc6000ffde0ff */
[----:B------:R0:W-:Y:S04]  /*15c50*/  STL [R1+0xcc], R218 ;  /* 0x0000ccda01007387 */ /* 0x0001e80000100800 */
[----:B0-----:R-:W2:Y:S04]  /*15c60*/  LDL.LU R218, [R1+0x8d4] ;  /* 0x0008d40001da7983 */ /* 0x001ea80000300800 */
[----:B------:R-:W3:Y:S04]  /*15c70*/  LDL.LU R208, [R1+0x5c] ;  /* 0x00005c0001d07983 */ /* 0x000ee80000300800 */
[----:B------:R0:W-:Y:S04]  /*15c80*/  STL [R1+0xc4], R227 ;  /* 0x0000c4e301007387 */ /* 0x0001e80000100800 */
[----:B0-----:R-:W4:Y:S04]  /*15c90*/  LDL.LU R227, [R1+0x8d0] ;  /* 0x0008d00001e37983 */ /* 0x001f280000300800 */
[----:B------:R-:W-:Y:S04]  /*15ca0*/  STL [R1+0xa0], R186 ;  /* 0x0000a0ba01007387 */ /* 0x000fe80000100800 */
[----:B------:R0:W-:Y:S01]  /*15cb0*/  STL [R1+0xbc], R12 ;  /* 0x0000bc0c01007387 */ /* 0x0001e20000100800 */
[----:B------:R-:W-:-:S03]  /*15cc0*/  IADD3.X R195, R195, UR7, RZ, P6, !PT ;  /* 0x00000007c3c37c10 */ /* 0x000fc6000b7fe4ff */
[----:B0-----:R-:W2:Y:S04]  /*15cd0*/  LDL.LU R12, [R1+0x20] ;  /* 0x00002000010c7983 */ /* 0x001ea80000300800 */
[----:B------:R-:W-:Y:S04]  /*15ce0*/  STL [R1+0x98], R188 ;  /* 0x000098bc01007387 */ /* 0x000fe80000100800 */
[----:B------:R0:W-:Y:S01]  /*15cf0*/  STL [R1+0x90], R226 ;  /* 0x000090e201007387 */ /* 0x0001e20000100800 */
[----:B------:R-:W-:Y:S02]  /*15d00*/  IADD3 R242, P6, R242, UR46, RZ ;  /* 0x0000002ef2f27c10 */ /* 0x000fe4000ffde0ff */
[----:B------:R-:W-:Y:S01]  /*15d10*/  IADD3 R193, P3, R193, UR46, RZ ;  /* 0x0000002ec1c17c10 */ /* 0x000fe2000ff7e0ff */
        /* <DEDUP_REMOVED lines=9> */
[----:B------:R0:W-:Y:S01]  /*15db0*/  STL [R1+0xa4], R243 ;  /* 0x0000a4f301007387 */ /* 0x0001e20000100800 */
[----:B------:R-:W-:-:S03]  /*15dc0*/  IADD3 R198, P2, R198, UR46, RZ ;  /* 0x0000002ec6c67c10 */ /* 0x000fc6000ff5e0ff */
[----:B0-----:R-:W4:Y:S04]  /*15dd0*/  LDL.LU R243, [R1+0x8c0] ;  /* 0x0008c00001f37983 */ /* 0x001f280000300800 */
[----:B------:R0:W-:Y:S01]  /*15de0*/  STL [R1+0x80], R211 ;  /* 0x000080d301007387 */ /* 0x0001e20000100800 */
[----:B------:R-:W-:-:S03]  /*15df0*/  IADD3.X R202, R202, UR7, RZ, P4, !PT ;  /* 0x00000007caca7c10 */ /* 0x000fc6000a7fe4ff */
[----:B0-----:R-:W4:Y:S04]  /*15e00*/  LDL.LU R211, [R1] ;  /* 0x0000000001d37983 */ /* 0x001f280000300800 */
[----:B------:R0:W-:Y:S04]  /*15e10*/  STL [R1+0x70], R242 ;  /* 0x000070f201007387 */ /* 0x0001e80000100800 */
[----:B------:R-:W-:Y:S01]  /*15e20*/  STL [R1+0x78], R193 ;  /* 0x000078c101007387 */ /* 0x000fe20000100800 */
[----:B------:R-:W-:-:S03]  /*15e30*/  IADD3 R213, P4, R213, UR46, RZ ;  /* 0x0000002ed5d57c10 */ /* 0x000fc6000ff9e0ff */
[----:B0-----:R-:W4:Y:S04]  /*15e40*/  LDL.LU R242, [R1+0x8bc] ;  /* 0x0008bc0001f27983 */ /* 0x001f280000300800 */
[----:B------:R-:W-:Y:S04]  /*15e50*/  STL [R1+0x9c], R195 ;  /* 0x00009cc301007387 */ /* 0x000fe80000100800 */
[----:B------:R0:W-:Y:S01]  /*15e60*/  STL [R1+0x68], R251 ;  /* 0x000068fb01007387 */ /* 0x0001e20000100800 */
[----:B------:R-:W-:Y:S02]  /*15e70*/  IADD3 R201, P1, R201, UR46, RZ ;  /* 0x0000002ec9c97c10 */ /* 0x000fe4000ff3e0ff */
[----:B------:R-:W-:Y:S01]  /*15e80*/  IADD3.X R205, R205, UR7, RZ, P3, !PT ;  /* 0x00000007cdcd7c10 */ /* 0x000fe20009ffe4ff */
[----:B0-----:R-:W4:Y:S04]  /*15e90*/  LDL.LU R251, [R1+0x8b8] ;  /* 0x0008b80001fb7983 */ /* 0x001f280000300800 */
[----:B------:R-:W-:Y:S04]  /*15ea0*/  STL [R1+0x94], R196 ;  /* 0x000094c401007387 */ /* 0x000fe80000100800 */
[----:B------:R0:W-:Y:S01]  /*15eb0*/  STL [R1+0x8c], R250 ;  /* 0x00008cfa01007387 */ /* 0x0001e20000100800 */
[----:B------:R-:W-:-:S02]  /*15ec0*/  IADD3 R8, P3, R8, UR46, RZ ;  /* 0x0000002e08087c10 */ /* 0x000fc4000ff7e0ff */
[----:B------:R-:W-:Y:S01]  /*15ed0*/  IADD3.X R221, R221, UR7, RZ, P6, !PT ;  /* 0x00000007dddd7c10 */ /* 0x000fe2000b7fe4ff */
[----:B0-----:R-:W4:Y:S04]  /*15ee0*/  LDL.LU R250, [R1+0x8b4] ;  /* 0x0008b40001fa7983 */ /* 0x001f280000300800 */
[----:B------:R0:W-:Y:S04]  /*15ef0*/  STL [R1+0x84], R237 ;  /* 0x000084ed01007387 */ /* 0x0001e80000100800 */
[----:B0-----:R-:W4:Y:S04]  /*15f00*/  LDL.LU R237, [R1+0x8b0] ;  /* 0x0008b00001ed7983 */ /* 0x001f280000300800 */
[----:B------:R-:W-:Y:S04]  /*15f10*/  STL [R1+0x60], R198 ;  /* 0x000060c601007387 */ /* 0x000fe80000100800 */
[----:B------:R0:W-:Y:S04]  /*15f20*/  STL [R1+0x50], R213 ;  /* 0x000050d501007387 */ /* 0x0001e80000100800 */
[----:B------:R-:W-:Y:S04]  /*15f30*/  STL [R1+0x58], R201 ;  /* 0x000058c901007387 */ /* 0x000fe80000100800 */
[----:B0-----:R-:W4:Y:S04]  /*15f40*/  LDL.LU R213, [R1+0x8ac] ;  /* 0x0008ac0001d57983 */ /* 0x001f280000300800 */
[----:B------:R-:W-:Y:S04]  /*15f50*/  STL [R1+0x7c], R202 ;  /* 0x00007cca01007387 */ /* 0x000fe80000100800 */
[----:B------:R0:W-:Y:S04]  /*15f60*/  STL [R1+0x48], R8 ;  /* 0x0000480801007387 */ /* 0x0001e80000100800 */
[----:B0-----:R-:W4:Y:S04]  /*15f70*/  LDL.LU R8, [R1+0x8a8] ;  /* 0x0008a80001087983 */ /* 0x001f280000300800 */
[----:B------:R-:W-:Y:S04]  /*15f80*/  STL [R1+0x74], R205 ;  /* 0x000074cd01007387 */ /* 0x000fe80000100800 */
[----:B------:R0:W-:Y:S01]  /*15f90*/  STL [R1+0x6c], R221 ;  /* 0x00006cdd01007387 */ /* 0x0001e20000100800 */
[----:B------:R-:W-:-:S03]  /*15fa0*/  IADD3.X R2, R2, UR7, RZ, P5, !PT ;  /* 0x0000000702027c10 */ /* 0x000fc6000affe4ff */
[----:B0-----:R-:W4:Y:S04]  /*15fb0*/  LDL.LU R221, [R1+0x8a4] ;  /* 0x0008a40001dd7983 */ /* 0x001f280000300800 */
[----:B------:R0:W-:Y:S01]  /*15fc0*/  STL [R1+0x64], R2 ;  /* 0x0000640201007387 */ /* 0x0001e20000100800 */
[----:B------:R-:W-:Y:S01]  /*15fd0*/  UIADD3 UR8, UP0, UR16, 0x80, URZ ;  /* 0x0000008010087890 */ /* 0x000fe2000ff1e03f */
[----:B------:R-:W-:Y:S02]  /*15fe0*/  UMOV UR5, URZ ;  /* 0x0000003f00057c82 */ /* 0x000fe40008000000 */
[----:B0-----:R-:W4:Y:S01]  /*15ff0*/  LDL.LU R2, [R1+0x8a0] ;  /* 0x0008a00001027983 */ /* 0x001f220000300800 */
[----:B------:R-:W-:-:S09]  /*16000*/  UIADD3.X UR9, UR5, 0x40000040, URZ, UP0, !UPT ;  /* 0x4000004005097890 */ /* 0x000fd200087fe43f */
[----:B------:R-:W-:Y:S01]  /*16010*/  HGMMA.64x256x16.F32 R24, gdesc[UR8].tnspA, R24 ;  /* 0x23e00000081879f0 */ /* 0x000fe20008700818 */
[----:B------:R-:W-:Y:S01]  /*16020*/  UIADD3.64 UR20, UR8, 0x80, URZ ;  /* 0x0000008008147897 */ /* 0x000fe2000fffe03f */
[----:B------:R-:W-:-:S05]  /*16030*/  IADD3 R206, P6, R206, UR46, RZ ;  /* 0x0000002ecece7c10 */ /* 0x000fca000ffde0ff */
[----:B------:R-:W-:Y:S01]  /*16040*/  STL [R1+0x40], R206 ;  /* 0x000040ce01007387 */ /* 0x000fe20000100800 */
[----:B------:R-:W-:Y:S02]  /*16050*/  IADD3.X R229, R229, UR7, RZ, P4, !PT ;  /* 0x00000007e5e57c10 */ /* 0x000fe4000a7fe4ff */
[----:B------:R-:W-:Y:S02]  /*16060*/  IADD3.X R228, R228, UR7, RZ, P3, !PT ;  /* 0x00000007e4e47c10 */ /* 0x000fe40009ffe4ff */
[----:B---3--:R-:W-:Y:S02]  /*16070*/  IADD3.X R208, R208, UR7, RZ, P2, !PT ;  /* 0x00000007d0d07c10 */ /* 0x008fe400097fe4ff */
[----:B------:R-:W-:-:S14]  /*16080*/  IADD3 R7, P2, R7, UR46, RZ ;  /* 0x0000002e07077c10 */ /* 0x000fdc000ff5e0ff */
[----:B------:R-:W-:Y:S01]  /*16090*/  HGMMA.64x256x16.F32 R24, gdesc[UR20].tnspA, R24 ;  /* 0x23e00000141879f0 */ /* 0x000fe20008700818 */
[----:B--2---:R-:W-:Y:S02]  /*160a0*/  IADD3 R12, P4, R12, UR46, RZ ;  /* 0x0000002e0c0c7c10 */ /* 0x004fe4000ff9e0ff */
[----:B----4-:R-:W-:Y:S02]  /*160b0*/  IADD3.X R13, R13, UR7, RZ, P6, !PT ;  /* 0x000000070d0d7c10 */ /* 0x010fe4000b7fe4ff */
[----:B------:R-:W-:Y:S02]  /*160c0*/  IADD3 R236, P6, R236, UR46, RZ ;  /* 0x0000002eecec7c10 */ /* 0x000fe4000ffde0ff */
[----:B------:R-:W-:Y:S02]  /*160d0*/  IADD3 R237, P3, R237, UR46, RZ ;  /* 0x0000002eeded7c10 */ /* 0x000fe4000ff7e0ff */
[----:B------:R-:W-:-:S05]  /*160e0*/  IADD3 R213, P5, R213, UR46, RZ ;  /* 0x0000002ed5d57c10 */ /* 0x000fca000ffbe0ff */
[----:B------:R0:W-:Y:S04]  /*160f0*/  STL [R1+0x38], R213 ;  /* 0x000038d501007387 */ /* 0x0001e80000100800 */
[----:B0-----:R-:W2:Y:S04]  /*16100*/  LDL.LU R213, [R1+0x89c] ;  /* 0x00089c0001d57983 */ /* 0x001ea80000300800 */
[----:B------:R0:W-:Y:S04]  /*16110*/  STL [R1+0x30], R7 ;  /* 0x0000300701007387 */ /* 0x0001e80000100800 */
[----:B0-----:R-:W3:Y:S01]  /*16120*/  LDL.LU R7, [R1+0x898] ;  /* 0x0008980001077983 */ /* 0x001ee20000300800 */
[----:B------:R-:W-:-:S02]  /*16130*/  IADD3.X R221, R221, UR7, RZ, P1, !PT ;  /* 0x00000007dddd7c10 */ /* 0x000fc40008ffe4ff */
[----:B------:R-:W-:Y:S01]  /*16140*/  IADD3 R220, P1, R220, UR46, RZ ;  /* 0x0000002edcdc7c10 */ /* 0x000fe2000ff3e0ff */
[----:B------:R-:W-:Y:S04]  /*16150*/  STL [R1+0x5c], R208 ;  /* 0x00005cd001007387 */ /* 0x000fe80000100800 */
[----:B------:R0:W-:Y:S04]  /*16160*/  STL [R1+0x54], R221 ;  /* 0x000054dd01007387 */ /* 0x0001e80000100800 */
[----:B0-----:R-:W4:Y:S04]  /*16170*/  LDL.LU R221, [R1+0x894] ;  /* 0x0008940001dd7983 */ /* 0x001f280000300800 */
[----:B------:R0:W-:Y:S01]  /*16180*/  STL [R1+0x28], R220 ;  /* 0x000028dc01007387 */ /* 0x0001e20000100800 */
[----:B------:R-:W-:-:S03]  /*16190*/  IADD3.X R2, R2, UR7, RZ, P5, !PT ;  /* 0x0000000702027c10 */ /* 0x000fc6000affe4ff */
[----:B0-----:R-:W2:Y:S04]  /*161a0*/  LDL.LU R220, [R1+0x890] ;  /* 0x0008900001dc7983 */ /* 0x001ea80000300800 */
[----:B------:R0:W-:Y:S04]  /*161b0*/  STL [R1+0x4c], R229 ;  /* 0x00004ce501007387 */ /* 0x0001e80000100800 */
[----:B0-----:R-:W3:Y:S04]  /*161c0*/  LDL.LU R229, [R1+0x88c] ;  /* 0x00088c0001e57983 */ /* 0x001ee80000300800 */
[----:B------:R0:W-:Y:S04]  /*161d0*/  STL [R1+0x44], R228 ;  /* 0x000044e401007387 */ /* 0x0001e80000100800 */
[----:B0-----:R-:W4:Y:S04]  /*161e0*/  LDL.LU R228, [R1+0x888] ;  /* 0x0008880001e47983 */ /* 0x001f280000300800 */
[----:B------:R-:W-:Y:S04]  /*161f0*/  STL [R1+0x20], R12 ;  /* 0x0000200c01007387 */ /* 0x000fe80000100800 */
[----:B------:R0:W-:Y:S04]  /*16200*/  STL [R1+0x18], R237 ;  /* 0x000018ed01007387 */ /* 0x0001e80000100800 */
[----:B0-----:R-:W2:Y:S04]  /*16210*/  LDL.LU R237, [R1+0x884] ;  /* 0x0008840001ed7983 */ /* 0x001ea80000300800 */
[----:B------:R0:W-:Y:S04]  /*16220*/  STL [R1+0x10], R236 ;  /* 0x000010ec01007387 */ /* 0x0001e80000100800 */
[----:B0-----:R-:W2:Y:S04]  /*16230*/  LDL.LU R236, [R1+0x880] ;  /* 0x0008800001ec7983 */ /* 0x001ea80000300800 */
[----:B------:R-:W-:Y:S04]  /*16240*/  STL [R1+0x3c], R13 ;  /* 0x00003c0d01007387 */ /* 0x000fe80000100800 */
[----:B------:R0:W-:Y:S04]  /*16250*/  STL [R1+0x34], R2 ;  /* 0x0000340201007387 */ /* 0x0001e80000100800 */
[----:B0-----:R-:W3:Y:S01]  /*16260*/  LDL.LU R2, [R1+0x87c] ;  /* 0x00087c0001027983 */ /* 0x001ee20000300800 */
[----:B------:R-:W-:-:S09]  /*16270*/  UIADD3.64 UR24, UR8, 0x100, URZ ;  /* 0x0000010008187897 */ /* 0x000fd2000fffe03f */
[----:B------:R-:W-:Y:S01]  /*16280*/  HGMMA.64x256x16.F32 R24, gdesc[UR24].tnspA, R24 ;  /* 0x23e00000181879f0 */ /* 0x000fe20008700818 */
[----:B------:R-:W-:Y:S01]  /*16290*/  UIADD3.64 UR28, UR8, 0x180, URZ ;  /* 0x00000180081c7897 */ /* 0x000fe2000fffe03f */
[----:B------:R-:W-:Y:S02]  /*162a0*/  IADD3 R245, P5, R245, UR46, RZ ;  /* 0x0000002ef5f57c10 */ /* 0x000fe4000ffbe0ff */
[----:B------:R-:W-:Y:S02]  /*162b0*/  IADD3.X R244, R244, UR7, RZ, P2, !PT ;  /* 0x00000007f4f47c10 */ /* 0x000fe400097fe4ff */
[----:B------:R-:W-:Y:S01]  /*162c0*/  IADD3.X R252, R252, UR7, RZ, P1, !PT ;  /* 0x00000007fcfc7c10 */ /* 0x000fe20008ffe4ff */
[----:B------:R0:W-:Y:S01]  /*162d0*/  STL [R1+0x8], R245 ;  /* 0x000008f501007387 */ /* 0x0001e20000100800 */
[----:B------:R-:W-:-:S03]  /*162e0*/  IADD3 R211, P2, R211, UR46, RZ ;  /* 0x0000002ed3d37c10 */ /* 0x000fc6000ff5e0ff */
[----:B0-----:R-:W2:Y:S04]  /*162f0*/  LDL.LU R245, [R1+0x878] ;  /* 0x0008780001f57983 */ /* 0x001ea80000300800 */
[----:B------:R0:W-:Y:S01]  /*16300*/  STL [R1+0x2c], R244 ;  /* 0x00002cf401007387 */ /* 0x0001e20000100800 */
[----:B------:R-:W-:-:S03]  /*16310*/  IADD3.X R8, R8, UR7, RZ, P3, !PT ;  /* 0x0000000708087c10 */ /* 0x000fc60009ffe4ff */
[----:B0-----:R-:W2:Y:S04]  /*16320*/  LDL.LU R244, [R1+0x874] ;  /* 0x0008740001f47983 */ /* 0x001ea80000300800 */
[----:B------:R0:W-:Y:S01]  /*16330*/  STL [R1+0x24], R252 ;  /* 0x000024fc01007387 */ /* 0x0001e20000100800 */
[----:B------:R-:W-:-:S03]  /*16340*/  IADD3.X R4, R4, UR7, RZ, P6, !PT ;  /* 0x0000000704047c10 */ /* 0x000fc6000b7fe4ff */
[----:B0-----:R-:W4:Y:S01]  /*16350*/  LDL.LU R252, [R1+0x870] ;  /* 0x0008700001fc7983 */ /* 0x001f220000300800 */
[----:B------:R-:W-:-:S03]  /*16360*/  IADD3.X R0, R0, UR7, RZ, P5, !PT ;  /* 0x0000000700007c10 */ /* 0x000fc6000affe4ff */
[----:B------:R-:W-:Y:S01]  /*16370*/  STL [R1], R211 ;  /* 0x000000d301007387 */ /* 0x000fe20000100800 */
[----:B------:R-:W-:Y:S01]  /*16380*/  HGMMA.64x256x16.F32 R24, gdesc[UR28].tnspA, R24 ;  /* 0x23e000001c1879f0 */ /* 0x000fe20008700818 */
[----:B------:R-:W-:Y:S01]  /*16390*/  UIADD3.64 UR32, UR8, 0x200, URZ ;  /* 0x0000020008207897 */ /* 0x000fe2000fffe03f */
[----:B---3--:R-:W-:-:S05]  /*163a0*/  IADD3.X R2, R2, UR7, RZ, P4, !PT ;  /* 0x0000000702027c10 */ /* 0x008fca000a7fe4ff */
[----:B------:R0:W-:Y:S04]  /*163b0*/  STL [R1+0x1c], R2 ;  /* 0x00001c0201007387 */ /* 0x0001e80000100800 */
[----:B0-----:R0:W5:Y:S04]  /*163c0*/  LDL.LU R2, [R1+0x86c] ;  /* 0x00086c0001027983 */ /* 0x0011680000300800 */
[----:B------:R1:W-:Y:S04]  /*163d0*/  STL [R1+0x14], R8 ;  /* 0x0000140801007387 */ /* 0x0003e80000100800 */
[----:B-1----:R-:W3:Y:S04]  /*163e0*/  LDL.LU R8, [R1+0x868] ;  /* 0x0008680001087983 */ /* 0x002ee80000300800 */
[----:B------:R1:W-:Y:S04]  /*163f0*/  STL [R1+0xc], R4 ;  /* 0x00000c0401007387 */ /* 0x0003e80000100800 */
[----:B-1----:R-:W3:Y:S04]  /*16400*/  LDL.LU R4, [R1+0x864] ;  /* 0x0008640001047983 */ /* 0x002ee80000300800 */
[----:B------:R1:W-:Y:S01]  /*16410*/  STL [R1+0x4], R0 ;  /* 0x0000040001007387 */ /* 0x0003e20000100800 */
[----:B------:R-:W-:Y:S03]  /*16420*/  HGMMA.64x256x16.F32 R24, gdesc[UR32].tnspA, R24 ;  /* 0x23e00000201879f0 */ /* 0x000fe60008700818 */
[----:B-1----:R-:W2:Y:S04]  /*16430*/  LDL.LU R0, [R1+0x860] ;  /* 0x0008600001007983 */ /* 0x002ea80000300800 */
[----:B------:R-:W3:Y:S01]  /*16440*/  LDL.LU R211, [R1+0x520] ;  /* 0x0005200001d37983 */ /* 0x000ee20000300800 */
[----:B------:R-:W-:Y:S01]  /*16450*/  UIADD3.64 UR36, UR8, 0x280, URZ ;  /* 0x0000028008247897 */ /* 0x000fe2000fffe03f */
[----:B----4-:R-:W-:-:S02]  /*16460*/  IADD3.X R252, R252, UR7, RZ, P2, !PT ;  /* 0x00000007fcfc7c10 */ /* 0x010fc400097fe4ff */
[----:B------:R-:W-:-:S04]  /*16470*/  IADD3 R241, P2, R241, UR46, RZ ;  /* 0x0000002ef1f17c10 */ /* 0x000fc8000ff5e0ff */
[----:B------:R-:W-:Y:S02]  /*16480*/  IADD3.X R240, R240, UR7, RZ, P2, !PT ;  /* 0x00000007f0f07c10 */ /* 0x000fe400097fe4ff */
[----:B------:R-:W-:-:S04]  /*16490*/  IADD3 R229, P2, R229, UR46, RZ ;  /* 0x0000002ee5e57c10 */ /* 0x000fc8000ff5e0ff */
[----:B------:R-:W-:Y:S02]  /*164a0*/  IADD3.X R228, R228, UR7, RZ, P2, !PT ;  /* 0x00000007e4e47c10 */ /* 0x000fe400097fe4ff */
[----:B------:R-:W-:-:S04]  /*164b0*/  IADD3 R217, P2, R217, UR46, RZ ;  /* 0x0000002ed9d97c10 */ /* 0x000fc8000ff5e0ff */
[----:B------:R-:W-:Y:S01]  /*164c0*/  IADD3.X R216, R216, UR7, RZ, P2, !PT ;  /* 0x00000007d8d87c10 */ /* 0x000fe200097fe4ff */
[----:B------:R-:W-:Y:S01]  /*164d0*/  HGMMA.64x256x16.F32 R24, gdesc[UR36].tnspA, R24 ;  /* 0x23e00000241879f0 */ /* 0x000fe20008700818 */
[----:B------:R-:W-:Y:S01]  /*164e0*/  UIADD3.64 UR12, UR8, 0x300, URZ ;  /* 0x00000300080c7897 */ /* 0x000fe2000fffe03f */
[----:B---3--:R-:W-:-:S04]  /*164f0*/  IADD3 R211, P2, R211, UR45, RZ ;  /* 0x0000002dd3d37c10 */ /* 0x008fc8000ff5e0ff */
[----:B--2---:R-:W-:Y:S01]  /*16500*/  IADD3.X R0, R0, UR42, RZ, P2, !PT ;  /* 0x0000002a00007c10 */ /* 0x004fe200097fe4ff */
[----:B------:R-:W-:Y:S04]  /*16510*/  STL [R1+0x520], R211 ;  /* 0x000520d301007387 */ /* 0x000fe80000100800 */
[----:B------:R1:W-:Y:S04]  /*16520*/  STL [R1+0x51c], R0 ;  /* 0x00051c0001007387 */ /* 0x0003e80000100800 */
[----:B-1----:R0:W5:-:S13]  /*16530*/  LDL.LU R0, [R1+0x85c] ;  /* 0x00085c0001007983 */ /* 0x00215a0000300800 */
[----:B------:R-:W-:Y:S01]  /*16540*/  HGMMA.64x256x16.F32 R24, gdesc[UR12].tnspA, R24, gsb0 ;  /* 0x23e000000c1879f0 */ /* 0x000fe20008000818 */
[----:B------:R-:W-:Y:S01]  /*16550*/  IADD3 R251, P1, R251, UR46, RZ ;  /* 0x0000002efbfb7c10 */ /* 0x000fe2000ff3e0ff */
[----:B------:R-:W-:Y:S01]  /*16560*/  UIADD3 UR4, UR4, 0x1, URZ ;  /* 0x0000000104047890 */ /* 0x000fe2000fffe03f */
[----:B------:R-:W-:Y:S02]  /*16570*/  IADD3 R249, P4, R249, UR46, RZ ;  /* 0x0000002ef9f97c10 */ /* 0x000fe4000ff9e0ff */
[----:B------:R-:W-:Y:S02]  /*16580*/  IADD3 R247, P3, R247, UR46, RZ ;  /* 0x0000002ef7f77c10 */ /* 0x000fe4000ff7e0ff */
[----:B------:R-:W-:Y:S02]  /*16590*/  IADD3 R245, P6, R245, UR46, RZ ;  /* 0x0000002ef5f57c10 */ /* 0x000fe4000ffde0ff */
[----:B------:R-:W-:Y:S02]  /*165a0*/  IADD3 R243, P5, R243, UR46, RZ ;  /* 0x0000002ef3f37c10 */ /* 0x000fe4000ffbe0ff */
[----:B------:R-:W-:-:S02]  /*165b0*/  IADD3.X R250, R250, UR7, RZ, P1, !PT ;  /* 0x00000007fafa7c10 */ /* 0x000fc40008ffe4ff */
[----:B------:R-:W-:Y:S02]  /*165c0*/  IADD3.X R248, R248, UR7, RZ, P4, !PT ;  /* 0x00000007f8f87c10 */ /* 0x000fe4000a7fe4ff */
[----:B------:R-:W-:Y:S02]  /*165d0*/  IADD3.X R246, R246, UR7, RZ, P3, !PT ;  /* 0x00000007f6f67c10 */ /* 0x000fe40009ffe4ff */
[----:B------:R-:W-:Y:S02]  /*165e0*/  IADD3.X R244, R244, UR7, RZ, P6, !PT ;  /* 0x00000007f4f47c10 */ /* 0x000fe4000b7fe4ff */
[----:B------:R-:W-:Y:S02]  /*165f0*/  IADD3.X R242, R242, UR7, RZ, P5, !PT ;  /* 0x00000007f2f27c10 */ /* 0x000fe4000affe4ff */
[----:B------:R-:W-:Y:S02]  /*16600*/  IADD3 R239, P1, R239, UR46, RZ ;  /* 0x0000002eefef7c10 */ /* 0x000fe4000ff3e0ff */
[----:B------:R-:W-:-:S02]  /*16610*/  IADD3 R237, P4, R237, UR46, RZ ;  /* 0x0000002eeded7c10 */ /* 0x000fc4000ff9e0ff */
[----:B------:R-:W-:Y:S02]  /*16620*/  IADD3 R235, P3, R235, UR46, RZ ;  /* 0x0000002eebeb7c10 */ /* 0x000fe4000ff7e0ff */
[----:B------:R-:W-:Y:S02]  /*16630*/  IADD3 R233, P6, R233, UR46, RZ ;  /* 0x0000002ee9e97c10 */ /* 0x000fe4000ffde0ff */
[----:B------:R-:W-:Y:S02]  /*16640*/  IADD3 R231, P5, R231, UR46, RZ ;  /* 0x0000002ee7e77c10 */ /* 0x000fe4000ffbe0ff */
[----:B------:R-:W-:Y:S02]  /*16650*/  ISETP.NE.U32.AND P0, PT, R11, UR4, PT ;  /* 0x000000040b007c0c */ /* 0x000fe4000bf05070 */
[----:B------:R-:W-:Y:S02]  /*16660*/  IADD3.X R238, R238, UR7, RZ, P1, !PT ;  /* 0x00000007eeee7c10 */ /* 0x000fe40008ffe4ff */
[----:B------:R-:W-:-:S02]  /*16670*/  IADD3.X R236, R236, UR7, RZ, P4, !PT ;  /* 0x00000007ecec7c10 */ /* 0x000fc4000a7fe4ff */
[----:B------:R-:W-:Y:S02]  /*16680*/  IADD3.X R234, R234, UR7, RZ, P3, !PT ;  /* 0x00000007eaea7c10 */ /* 0x000fe40009ffe4ff */
[----:B------:R-:W-:Y:S02]  /*16690*/  IADD3.X R232, R232, UR7, RZ, P6, !PT ;  /* 0x00000007e8e87c10 */ /* 0x000fe4000b7fe4ff */
[----:B------:R-:W-:Y:S02]  /*166a0*/  IADD3.X R230, R230, UR7, RZ, P5, !PT ;  /* 0x00000007e6e67c10 */ /* 0x000fe4000affe4ff */
[----:B------:R-:W-:Y:S02]  /*166b0*/  IADD3 R227, P1, R227, UR46, RZ ;  /* 0x0000002ee3e37c10 */ /* 0x000fe4000ff3e0ff */
[----:B------:R-:W-:Y:S02]  /*166c0*/  IADD3 R225, P4, R225, UR46, RZ ;  /* 0x0000002ee1e17c10 */ /* 0x000fe4000ff9e0ff */
[----:B------:R-:W-:-:S02]  /*166d0*/  IADD3 R223, P3, R223, UR46, RZ ;  /* 0x0000002edfdf7c10 */ /* 0x000fc4000ff7e0ff */
[----:B------:R-:W-:Y:S02]  /*166e0*/  IADD3 R221, P6, R221, UR46, RZ ;  /* 0x0000002edddd7c10 */ /* 0x000fe4000ffde0ff */
[----:B------:R-:W-:Y:S02]  /*166f0*/  IADD3 R219, P5, R219, UR46, RZ ;  /* 0x0000002edbdb7c10 */ /* 0x000fe4000ffbe0ff */
[----:B------:R-:W-:Y:S02]  /*16700*/  IADD3.X R226, R226, UR7, RZ, P1, !PT ;  /* 0x00000007e2e27c10 */ /* 0x000fe40008ffe4ff */
[----:B------:R-:W-:Y:S02]  /*16710*/  IADD3.X R224, R224, UR7, RZ, P4, !PT ;  /* 0x00000007e0e07c10 */ /* 0x000fe4000a7fe4ff */
[----:B------:R-:W-:Y:S02]  /*16720*/  IADD3.X R222, R222, UR7, RZ, P3, !PT ;  /* 0x00000007dede7c10 */ /* 0x000fe40009ffe4ff */
[----:B------:R-:W-:-:S02]  /*16730*/  IADD3.X R220, R220, UR7, RZ, P6, !PT ;  /* 0x00000007dcdc7c10 */ /* 0x000fc4000b7fe4ff */
[----:B------:R-:W-:Y:S02]  /*16740*/  IADD3.X R218, R218, UR7, RZ, P5, !PT ;  /* 0x00000007dada7c10 */ /* 0x000fe4000affe4ff */
[----:B------:R-:W-:Y:S02]  /*16750*/  IADD3 R215, P1, R215, UR46, RZ ;  /* 0x0000002ed7d77c10 */ /* 0x000fe4000ff3e0ff */
[----:B------:R-:W-:Y:S02]  /*16760*/  IADD3 R213, P4, R213, UR46, RZ ;  /* 0x0000002ed5d57c10 */ /* 0x000fe4000ff9e0ff */
[----:B------:R-:W-:Y:S02]  /*16770*/  IADD3 R10, P3, R10, UR46, RZ ;  /* 0x0000002e0a0a7c10 */ /* 0x000fe4000ff7e0ff */
[----:B------:R-:W-:Y:S02]  /*16780*/  IADD3 R9, P6, R9, UR46, RZ ;  /* 0x0000002e09097c10 */ /* 0x000fe4000ffde0ff */
[----:B------:R-:W-:-:S02]  /*16790*/  IADD3 R8, P5, R8, UR46, RZ ;  /* 0x0000002e08087c10 */ /* 0x000fc4000ffbe0ff */
[----:B------:R-:W-:Y:S02]  /*167a0*/  IADD3.X R214, R214, UR7, RZ, P1, !PT ;  /* 0x00000007d6d67c10 */ /* 0x000fe40008ffe4ff */
[----:B------:R-:W-:Y:S02]  /*167b0*/  IADD3.X R7, R7, UR7, RZ, P4, !PT ;  /* 0x0000000707077c10 */ /* 0x000fe4000a7fe4ff */
[----:B------:R-:W-:Y:S02]  /*167c0*/  IADD3.X R6, R6, UR7, RZ, P3, !PT ;  /* 0x0000000706067c10 */ /* 0x000fe40009ffe4ff */
[----:B------:R-:W-:Y:S02]  /*167d0*/  IADD3.X R5, R5, UR7, RZ, P6, !PT ;  /* 0x0000000705057c10 */ /* 0x000fe4000b7fe4ff */
[----:B------:R-:W-:Y:S01]  /*167e0*/  IADD3.X R4, R4, UR7, RZ, P5, !PT ;  /* 0x0000000704047c10 */ /* 0x000fe2000affe4ff */
[----:B------:R-:W-:Y:S02]  /*167f0*/  WARPGROUP.DEPBAR.LE gsb0, 0x0 ;  /* 0x00008000000079c5 */ /* 0x000fe40000010000 */
[----:B0-----:R-:W-:Y:S05]  /*16800*/  @P0 BRA `(.L_x_1) ;  /* 0xffffff5000c80947 */ /* 0x001fea000383ffff */
[----:B------:R-:W-:Y:S02]  /*16810*/  F2FP.F16.F32.PACK_AB R147, R151, R147 ;  /* 0x000000939793723e */ /* 0x000fe400000000ff */
[----:B------:R-:W-:Y:S02]  /*16820*/  F2FP.F16.F32.PACK_AB R146, R150, R146 ;  /* 0x000000929692723e */ /* 0x000fe400000000ff */
[----:B------:R-:W-:Y:S02]  /*16830*/  F2FP.F16.F32.PACK_AB R145, R149, R145 ;  /* 0x000000919591723e */ /* 0x000fe400000000ff */
[----:B------:R-:W-:Y:S02]  /*16840*/  F2FP.F16.F32.PACK_AB R144, R148, R144 ;  /* 0x000000909490723e */ /* 0x000fe400000000ff */
[----:B------:R-:W-:Y:S02]  /*16850*/  F2FP.F16.F32.PACK_AB R139, R143, R139 ;  /* 0x0000008b8f8b723e */ /* 0x000fe400000000ff */
[----:B------:R-:W-:-:S02]  /*16860*/  F2FP.F16.F32.PACK_AB R138, R142, R138 ;  /* 0x0000008a8e8a723e */ /* 0x000fc400000000ff */
        /* <DEDUP_REMOVED lines=57> */
[----:B------:R-:W-:-:S07]  /*16c00*/  F2FP.F16.F32.PACK_AB R24, R28, R24 ;  /* 0x000000181c18723e */ /* 0x000fce00000000ff */
.L_x_0:
[----:B-1---5:R-:W0:Y:S01]  /*16c10*/  S2R R3, SR_TID.X ;  /* 0x0000000000037919 */ /* 0x022e220000002100 */
[----:B------:R-:W1:Y:S01]  /*16c20*/  LDC R71, c[0x0][0x248] ;  /* 0x00009200ff477b82 */ /* 0x000e620000000800 */
[----:B------:R-:W-:Y:S01]  /*16c30*/  ULDC.64 UR10, c[0x0][0x228] ;  /* 0x00008a00000a7ab9 */ /* 0x000fe20000000a00 */
[----:B------:R-:W-:Y:S01]  /*16c40*/  ULDC UR7, c[0x0][0x22c] ;  /* 0x00008b0000077ab9 */ /* 0x000fe20000000800 */
[----:B------:R-:W2:Y:S01]  /*16c50*/  LDL.LU R155, [R1+0x710] ;  /* 0x00071000019b7983 */ /* 0x000ea20000300800 */
[----:B------:R-:W-:Y:S01]  /*16c60*/  ULDC UR4, c[0x0][0x244] ;  /* 0x0000910000047ab9 */ /* 0x000fe20000000800 */
[----:B------:R-:W-:Y:S01]  /*16c70*/  ULDC.64 UR8, c[0x0][0x220] ;  /* 0x0000880000087ab9 */ /* 0x000fe20000000a00 */
[----:B------:R-:W-:Y:S01]  /*16c80*/  ULDC UR5, c[0x0][0x22c] ;  /* 0x00008b0000057ab9 */ /* 0x000fe20000000800 */
[----:B------:R-:W3:Y:S04]  /*16c90*/  LDL.LU R154, [R1+0x720] ;  /* 0x00072000019a7983 */ /* 0x000ee80000300800 */
[----:B------:R-:W4:Y:S04]  /*16ca0*/  LDL.LU R153, [R1+0x71c] ;  /* 0x00071c0001997983 */ /* 0x000f280000300800 */
[----:B------:R-:W3:Y:S04]  /*16cb0*/  LDL.LU R152, [R1+0x718] ;  /* 0x0007180001987983 */ /* 0x000ee80000300800 */
[----:B------:R-:W4:Y:S04]  /*16cc0*/  LDL.LU R158, [R1+0x75c] ;  /* 0x00075c00019e7983 */ /* 0x000f280000300800 */
[----:B------:R-:W4:Y:S01]  /*16cd0*/  LDL.LU R157, [R1+0x758] ;  /* 0x00075800019d7983 */ /* 0x000f220000300800 */
[----:B0-----:R-:W-:-:S02]  /*16ce0*/  IMAD.SHL.U32 R2, R3, 0x100, RZ ;  /* 0x0000010003027824 */ /* 0x001fc400078e00ff */
[C---:B------:R-:W-:Y:S02]  /*16cf0*/  IMAD.SHL.U32 R70, R3.reuse, 0x10, RZ ;  /* 0x0000001003467824 */ /* 0x040fe400078e00ff */
[----:B------:R-:W-:Y:S01]  /*16d00*/  IMAD.SHL.U32 R3, R3, 0x8, RZ ;  /* 0x0000000803037824 */ /* 0x000fe200078e00ff */
[----:B------:R-:W-:Y:S02]  /*16d10*/  LOP3.LUT R5, R2, 0x800, RZ, 0xc0, !PT ;  /* 0x0000080002057812 */ /* 0x000fe400078ec0ff */
[----:B------:R-:W-:Y:S02]  /*16d20*/  LOP3.LUT R2, R70, 0x70, RZ, 0xc0, !PT ;  /* 0x0000007046027812 */ /* 0x000fe400078ec0ff */
[----:B------:R-:W-:Y:S02]  /*16d30*/  LOP3.LUT R3, R3, 0x780, RZ, 0xc0, !PT ;  /* 0x0000078003037812 */ /* 0x000fe400078ec0ff */
[----:B------:R-:W-:-:S05]  /*16d40*/  IADD3 R2, R5, UR6, R2 ;  /* 0x0000000605027c10 */ /* 0x000fca000fffe002 */
[----:B------:R-:W-:Y:S01]  /*16d50*/  IMAD.IADD R68, R3, 0x1, R2 ;  /* 0x0000000103447824 */ /* 0x000fe200078e0202 */
[----:B------:R-:W-:Y:S01]  /*16d60*/  BAR.SYNC.DEFER_BLOCKING 0x0 ;  /* 0x0000000000007b1d */ /* 0x000fe20000010000 */
[----:B------:R-:W-:-:S05]  /*16d70*/  LOP3.LUT R70, R70, 0xff0, RZ, 0xc0, !PT ;  /* 0x00000ff046467812 */ /* 0x000fca00078ec0ff */
[----:B------:R-:W-:Y:S02]  /*16d80*/  STSM.16.M88.4 [R68], R24 ;  /* 0x0000001844007844 */ /* 0x000fe40000000200 */
[----:B------:R-:W-:Y:S06]  /*16d90*/  BAR.SYNC.DEFER_BLOCKING 0x0 ;  /* 0x0000000000007b1d */ /* 0x000fec0000010000 */
[----:B------:R-:W0:Y:S02]  /*16da0*/  LDS.128 R4, [R70+UR6] ;  /* 0x0000000646047984 */ /* 0x000e240008000c00 */
[----:B------:R-:W-:Y:S06]  /*16db0*/  BAR.SYNC.DEFER_BLOCKING 0x0 ;  /* 0x0000000000007b1d */ /* 0x000fec0000010000 */
        /* <DEDUP_REMOVED lines=20> */
[----:B------:R1:W-:Y:S02]  /*16f00*/  STSM.16.M88.4 [R68], R72 ;  /* 0x0000004844007844 */ /* 0x0003e40000000200 */
        /* <DEDUP_REMOVED lines=10> */
[----:B------:R-:W-:Y:S01]  /*16fb0*/  BAR.SYNC.DEFER_BLOCKING 0x0 ;  /* 0x0000000000007b1d */ /* 0x000fe20000010000 */
[----:B--2---:R-:W-:-:S05]  /*16fc0*/  ISETP.GE.AND P0, PT, R155, UR10, PT ;  /* 0x0000000a9b007c0c */ /* 0x004fca000bf06270 */
[----:B------:R-:W-:Y:S02]  /*16fd0*/  STSM.16.M88.4 [R68], R96 ;  /* 0x0000006044007844 */ /* 0x000fe40000000200 */
[----:B------:R-:W-:Y:S01]  /*16fe0*/  BAR.SYNC.DEFER_BLOCKING 0x0 ;  /* 0x0000000000007b1d */ /* 0x000fe20000010000 */
[C---:B---3--:R-:W-:Y:S01]  /*16ff0*/  ISETP.LT.AND P4, PT, R152.reuse, UR7, !P0 ;  /* 0x0000000798007c0c */ /* 0x048fe2000c781270 */
[-C--:B-1----:R-:W-:Y:S02]  /*17000*/  IMAD R69, R152, R71.reuse, RZ ;  /* 0x0000004798457224 */ /* 0x082fe400078e02ff */
[----:B------:R-:W-:Y:S01]  /*17010*/  IMAD R73, R155, UR4, RZ ;  /* 0x000000049b497c24 */ /* 0x000fe2000f8e02ff */
[----:B------:R-:W-:Y:S01]  /*17020*/  ISETP.LT.AND P1, PT, R0, UR11, !P0 ;  /* 0x0000000b00007c0c */ /* 0x000fe2000c721270 */
[-C--:B------:R-:W-:Y:S01]  /*17030*/  IMAD R65, R154, R71.reuse, RZ ;  /* 0x000000479a417224 */ /* 0x080fe200078e02ff */
[----:B------:R-:W-:Y:S01]  /*17040*/  ULDC UR4, c[0x0][0x22c] ;  /* 0x00008b0000047ab9 */ /* 0x000fe20000000800 */
[----:B------:R-:W2:Y:S01]  /*17050*/  LDL.LU R152, [R1+0x754] ;  /* 0x0007540001987983 */ /* 0x000ea20000300800 */
[----:B----4-:R-:W-:Y:S01]  /*17060*/  IMAD R67, R153, R71, RZ ;  /* 0x0000004799437224 */ /* 0x010fe200078e02ff */
[----:B------:R-:W-:-:S02]  /*17070*/  ULDC UR7, c[0x0][0x22c] ;  /* 0x00008b0000077ab9 */ /* 0x000fc40000000800 */
[----:B------:R-:W3:Y:S04]  /*17080*/  LDL.LU R156, [R1+0x750] ;  /* 0x00075000019c7983 */ /* 0x000ee80000300800 */
[----:B------:R-:W1:Y:S01]  /*17090*/  LDS.128 R40, [R70+UR6] ;  /* 0x0000000646287984 */ /* 0x000e620008000c00 */
[----:B------:R-:W-:Y:S01]  /*170a0*/  BAR.SYNC.DEFER_BLOCKING 0x0 ;  /* 0x0000000000007b1d */ /* 0x000fe20000010000 */
[----:B------:R-:W-:Y:S01]  /*170b0*/  LEA R72, P2, R73, UR8, 0x1 ;  /* 0x0000000849487c11 */ /* 0x000fe2000f8408ff */
[----:B------:R-:W-:Y:S01]  /*170c0*/  IMAD R0, R0, R71, RZ ;  /* 0x0000004700007224 */ /* 0x000fe200078e02ff */
[----:B------:R-:W-:-:S03]  /*170d0*/  ISETP.LT.AND P3, PT, R154, UR4, !P0 ;  /* 0x000000049a007c0c */ /* 0x000fc6000c761270 */
[----:B------:R-:W4:Y:S04]  /*170e0*/  LDL.LU R155, [R1+0x74c] ;  /* 0x00074c00019b7983 */ /* 0x000f280000300800 */
[----:B------:R-:W-:Y:S01]  /*170f0*/  STSM.16.M88.4 [R68], R104 ;  /* 0x0000006844007844 */ /* 0x000fe20000000200 */
[----:B------:R-:W-:Y:S01]  /*17100*/  LEA.HI.X.SX32 R73, R73, UR9, 0x1, P2 ;  /* 0x0000000949497c11 */ /* 0x000fe200090f0eff */
[----:B------:R-:W-:Y:S01]  /*17110*/  ULDC UR4, c[0x0][0x22c] ;  /* 0x00008b0000047ab9 */ /* 0x000fe20000000800 */
[----:B0-----:R-:W-:Y:S01]  /*17120*/  PRMT R74, R5, 0x7632, R74 ;  /* 0x00007632054a7816 */ /* 0x001fe2000000004a */
[----:B------:R-:W-:Y:S01]  /*17130*/  BAR.SYNC.DEFER_BLOCKING 0x0 ;  /* 0x0000000000007b1d */ /* 0x000fe20000010000 */
[-C--:B------:R-:W-:Y:S02]  /*17140*/  LEA R2, P6, R0, R72.reuse, 0x1 ;  /* 0x0000004800027211 */ /* 0x080fe400078c08ff */
[----:B------:R-:W-:-:S03]  /*17150*/  LEA R64, P5, R65, R72, 0x1 ;  /* 0x0000004841407211 */ /* 0x000fc600078a08ff */
[----:B------:R-:W-:Y:S01]  /*17160*/  ULDC UR8, c[0x0][0x22c] ;  /* 0x00008b0000087ab9 */ /* 0x000fe20000000800 */
[----:B------:R-:W4:Y:S04]  /*17170*/  LDL.LU R154, [R1+0x748] ;  /* 0x00074800019a7983 */ /* 0x000f280000300800 */
[----:B------:R-:W0:Y:S01]  /*17180*/  LDS.128 R44, [R70+UR6] ;  /* 0x00000006462c7984 */ /* 0x000e220008000c00 */
        /* <DEDUP_REMOVED lines=17> */
[----:B------:R-:W-:-:S02]  /*172a0*/  ISETP.LT.AND P2, PT, R153, UR5, !P0 ;  /* 0x0000000599007c0c */ /* 0x000fc4000c741270 */
[----:B------:R-:W-:-:S03]  /*172b0*/  LEA.HI.X.SX32 R3, R0, R73, 0x1, P6 ;  /* 0x0000004900037211 */ /* 0x000fc600030f0eff */
[----:B------:R-:W4:Y:S04]  /*172c0*/  LDL.LU R153, [R1+0x744] ;  /* 0x0007440001997983 */ /* 0x000f280000300800 */
[----:B------:R-:W-:Y:S01]  /*172d0*/  STSM.16.M88.4 [R68], R144 ;  /* 0x0000009044007844 */ /* 0x000fe20000000200 */
[----:B------:R-:W-:Y:S01]  /*172e0*/  LEA.HI.X.SX32 R65, R65, R73, 0x1, P5 ;  /* 0x0000004941417211 */ /* 0x000fe200028f0eff */
[----:B------:R-:W-:Y:S01]  /*172f0*/  ULDC UR5, c[0x0][0x22c] ;  /* 0x00008b0000057ab9 */ /* 0x000fe20000000800 */
[----:B------:R-:W-:Y:S01]  /*17300*/  BAR.SYNC.DEFER_BLOCKING 0x0 ;  /* 0x0000000000007b1d */ /* 0x000fe20000010000 */
[----:B------:R-:W-:-:S04]  /*17310*/  LEA R66, P6, R67, R72, 0x1 ;  /* 0x0000004843427211 */ /* 0x000fc800078c08ff */
[----:B------:R-:W-:Y:S01]  /*17320*/  LEA.HI.X.SX32 R67, R67, R73, 0x1, P6 ;  /* 0x0000004943437211 */ /* 0x000fe200030f0eff */
[----:B------:R-:W-:Y:S04]  /*17330*/  @P1 STG.E.U16 desc[UR40][R2.64], R4 ;  /* 0x0000000402001986 */ /* 0x000fe8000c101528 */
[----:B------:R1:W-:Y:S04]  /*17340*/  @P3 STG.E.U16 desc[UR40][R64.64], R5 ;  /* 0x0000000540003986 */ /* 0x0003e8000c101528 */
[----:B------:R3:W-:Y:S01]  /*17350*/  @P2 STG.E.U16 desc[UR40][R66.64], R6 ;  /* 0x0000000642002986 */ /* 0x0007e2000c101528 */
[----:B--2---:R-:W-:Y:S01]  /*17360*/  ISETP.LT.AND P2, PT, R152, UR7, !P0 ;  /* 0x0000000798007c0c */ /* 0x004fe2000c741270 */
[----:B------:R-:W-:-:S02]  /*17370*/  IMAD R0, R158, R71, RZ ;  /* 0x000000479e007224 */ /* 0x000fc400078e02ff */
[-C--:B-1----:R-:W-:Y:S01]  /*17380*/  IMAD R65, R152, R71.reuse, RZ ;  /* 0x0000004798417224 */ /* 0x082fe200078e02ff */
[-C--:B------:R-:W-:Y:S01]  /*17390*/  LEA R68, P5, R69, R72.reuse, 0x1 ;  /* 0x0000004845447211 */ /* 0x080fe200078a08ff */
[----:B------:R-:W2:Y:S01]  /*173a0*/  LDL.LU R152, [R1+0x740] ;  /* 0x0007400001987983 */ /* 0x000ea20000300800 */
[----:B------:R-:W-:Y:S01]  /*173b0*/  ISETP.LT.AND P1, PT, R158, UR4, !P0 ;  /* 0x000000049e007c0c */ /* 0x000fe2000c721270 */
[----:B------:R-:W-:Y:S01]  /*173c0*/  IMAD R5, R157, R71, RZ ;  /* 0x000000479d057224 */ /* 0x000fe200078e02ff */
[----:B------:R-:W-:Y:S02]  /*173d0*/  LEA.HI.X.SX32 R69, R69, R73, 0x1, P5 ;  /* 0x0000004945457211 */ /* 0x000fe400028f0eff */
[----:B------:R-:W-:Y:S01]  /*173e0*/  ISETP.LT.AND P3, PT, R157, UR5, !P0 ;  /* 0x000000059d007c0c */ /* 0x000fe2000c761270 */
[----:B---3--:R-:W-:Y:S01]  /*173f0*/  IMAD R66, R156, R71, RZ ;  /* 0x000000479c427224 */ /* 0x008fe200078e02ff */
[-C--:B------:R-:W-:Y:S01]  /*17400*/  LEA R2, P6, R0, R72.reuse, 0x1 ;  /* 0x0000004800027211 */ /* 0x080fe200078c08ff */
[----:B------:R1:W-:Y:S01]  /*17410*/  @P4 STG.E.U16 desc[UR40][R68.64], R7 ;  /* 0x0000000744004986 */ /* 0x0003e2000c101528 */
[----:B------:R-:W-:Y:S01]  /*17420*/  PRMT R67, R4, 0x7632, R67 ;  /* 0x0000763204437816 */ /* 0x000fe20000000043 */
[----:B------:R-:W-:Y:S01]  /*17430*/  ULDC UR7, c[0x0][0x22c] ;  /* 0x00008b0000077ab9 */ /* 0x000fe20000000800 */
[----:B------:R-:W-:Y:S01]  /*17440*/  LEA.HI.X.SX32 R3, R0, R73, 0x1, P6 ;  /* 0x0000004900037211 */ /* 0x000fe200030f0eff */
[----:B------:R-:W3:Y:S01]  /*17450*/  LDL.LU R158, [R1+0x73c] ;  /* 0x00073c00019e7983 */ /* 0x000ee20000300800 */
[----:B------:R-:W-:Y:S01]  /*17460*/  LEA R4, P6, R65, R72, 0x1 ;  /* 0x0000004841047211 */ /* 0x000fe200078c08ff */
[----:B------:R-:W-:Y:S01]  /*17470*/  ULDC UR4, c[0x0][0x22c] ;  /* 0x00008b0000047ab9 */ /* 0x000fe20000000800 */
[----:B------:R-:W-:Y:S01]  /*17480*/  ULDC UR5, c[0x0][0x22c] ;  /* 0x00008b0000057ab9 */ /* 0x000fe20000000800 */
[----:B-1----:R-:W-:-:S02]  /*17490*/  PRMT R69, R6, 0x7632, R69 ;  /* 0x0000763206457816 */ /* 0x002fc40000000045 */
[----:B------:R-:W-:Y:S01]  /*174a0*/  PRMT R68, R7, 0x7632, R68 ;  /* 0x0000763207447816 */ /* 0x000fe20000000044 */
[----:B------:R1:W-:Y:S01]  /*174b0*/  @P1 STG.E.U16 desc[UR40][R2.64], R67 ;  /* 0x0000004302001986 */ /* 0x0003e2000c101528 */
[----:B------:R-:W-:-:S03]  /*174c0*/  LEA R6, P5, R5, R72, 0x1 ;  /* 0x0000004805067211 */ /* 0x000fc600078a08ff */
[----:B------:R-:W3:Y:S01]  /*174d0*/  LDL.LU R157, [R1+0x738] ;  /* 0x00073800019d7983 */ /* 0x000ee20000300800 */
[-C--:B------:R-:W-:Y:S02]  /*174e0*/  LEA.HI.X.SX32 R7, R5, R73.reuse, 0x1, P5 ;  /* 0x0000004905077211 */ /* 0x080fe400028f0eff */
[-C--:B------:R-:W-:Y:S02]  /*174f0*/  LEA.HI.X.SX32 R5, R65, R73.reuse, 0x1, P6 ;  /* 0x0000004941057211 */ /* 0x080fe400030f0eff */
[CC--:B------:R-:W-:Y:S01]  /*17500*/  LEA R64, P5, R66.reuse, R72.reuse, 0x1 ;  /* 0x0000004842407211 */ /* 0x0c0fe200078a08ff */
[----:B------:R0:W-:Y:S03]  /*17510*/  @P3 STG.E.U16 desc[UR40][R6.64], R74 ;  /* 0x0000004a06003986 */ /* 0x0001e6000c101528 */
[----:B------:R-:W-:Y:S01]  /*17520*/  LEA.HI.X.SX32 R65, R66, R73, 0x1, P5 ;  /* 0x0000004942417211 */ /* 0x000fe200028f0eff */
[----:B------:R2:W-:Y:S01]  /*17530*/  @P2 STG.E.U16 desc[UR40][R4.64], R69 ;  /* 0x0000004504002986 */ /* 0x0005e2000c101528 */
[----:B------:R-:W-:Y:S01]  /*17540*/  ISETP.LT.AND P4, PT, R156, UR8, !P0 ;  /* 0x000000089c007c0c */ /* 0x000fe2000c781270 */
[CC--:B----4-:R-:W-:Y:S01]  /*17550*/  IMAD R0, R155.reuse, R71.reuse, RZ ;  /* 0x000000479b007224 */ /* 0x0d0fe200078e02ff */
[----:B------:R-:W-:Y:S01]  /*17560*/  ISETP.LT.AND P1, PT, R155, UR4, !P0 ;  /* 0x000000049b007c0c */ /* 0x000fe2000c721270 */
[----:B------:R-:W-:Y:S01]  /*17570*/  ULDC UR4, c[0x0][0x22c] ;  /* 0x00008b0000047ab9 */ /* 0x000fe20000000800 */
[C---:B------:R-:W-:Y:S01]  /*17580*/  ISETP.LT.AND P3, PT, R154.reuse, UR5, !P0 ;  /* 0x000000059a007c0c */ /* 0x040fe2000c761270 */
[----:B-1----:R-:W-:Y:S01]  /*17590*/  IMAD R3, R154, R71, RZ ;  /* 0x000000479a037224 */ /* 0x002fe200078e02ff */
[----:B------:R-:W-:Y:S01]  /*175a0*/  ULDC UR5, c[0x0][0x22c] ;  /* 0x00008b0000057ab9 */ /* 0x000fe20000000800 */
[----:B0-----:R-:W-:Y:S01]  /*175b0*/  LEA R6, P6, R0, R72, 0x1 ;  /* 0x0000004800067211 */ /* 0x001fe200078c08ff */
[----:B------:R-:W-:-:S03]  /*175c0*/  ULDC UR8, c[0x0][0x22c] ;  /* 0x00008b0000087ab9 */ /* 0x000fc60000000800 */
[----:B------:R-:W-:Y:S02]  /*175d0*/  LEA.HI.X.SX32 R7, R0, R73, 0x1, P6 ;  /* 0x0000004900077211 */ /* 0x000fe400030f0eff */
[C---:B------:R-:W-:Y:S01]  /*175e0*/  ISETP.LT.AND P2, PT, R153.reuse, UR7, !P0 ;  /* 0x0000000799007c0c */ /* 0x040fe2000c741270 */
[-C--:B------:R-:W-:Y:S02]  /*175f0*/  IMAD R66, R153, R71.reuse, RZ ;  /* 0x0000004799427224 */ /* 0x080fe400078e02ff */
[C---:B--2---:R-:W-:Y:S01]  /*17600*/  IMAD R67, R152.reuse, R71, RZ ;  /* 0x0000004798437224 */ /* 0x044fe200078e02ff */
[----:B------:R-:W2:Y:S01]  /*17610*/  LDL.LU R153, [R1+0x734] ;  /* 0x0007340001997983 */ /* 0x000ea20000300800 */
[----:B------:R-:W-:Y:S01]  /*17620*/  ISETP.LT.AND P6, PT, R152, UR4, !P0 ;  /* 0x0000000498007c0c */ /* 0x000fe2000c7c1270 */
[----:B------:R-:W-:Y:S01]  /*17630*/  ULDC UR4, c[0x0][0x22c] ;  /* 0x00008b0000047ab9 */ /* 0x000fe20000000800 */
[----:B------:R-:W-:Y:S01]  /*17640*/  ULDC UR7, c[0x0][0x22c] ;  /* 0x00008b0000077ab9 */ /* 0x000fe20000000800 */
[----:B------:R-:W4:Y:S04]  /*17650*/  LDL.LU R156, [R1+0x730] ;  /* 0x00073000019c7983 */ /* 0x000f280000300800 */
[----:B------:R-:W4:Y:S04]  /*17660*/  LDL.LU R155, [R1+0x72c] ;  /* 0x00072c00019b7983 */ /* 0x000f280000300800 */
[----:B------:R-:W4:Y:S04]  /*17670*/  LDL.LU R154, [R1+0x728] ;  /* 0x00072800019a7983 */ /* 0x000f280000300800 */
[----:B------:R-:W4:Y:S04]  /*17680*/  LDL.LU R152, [R1+0x724] ;  /* 0x0007240001987983 */ /* 0x000f280000300800 */
[----:B------:R0:W-:Y:S01]  /*17690*/  @P4 STG.E.U16 desc[UR40][R64.64], R68 ;  /* 0x0000004440004986 */ /* 0x0001e2000c101528 */
[----:B------:R-:W-:-:S02]  /*176a0*/  LEA R4, P4, R3, R72, 0x1 ;  /* 0x0000004803047211 */ /* 0x000fc400078808ff */
[CC--:B------:R-:W-:Y:S02]  /*176b0*/  LEA R2, P5, R66.reuse, R72.reuse, 0x1 ;  /* 0x0000004842027211 */ /* 0x0c0fe400078a08ff */
[-C--:B------:R-:W-:Y:S02]  /*176c0*/  LEA.HI.X.SX32 R5, R3, R73.reuse, 0x1, P4 ;  /* 0x0000004903057211 */ /* 0x080fe400020f0eff */
[----:B------:R-:W-:Y:S02]  /*176d0*/  LEA.HI.X.SX32 R3, R66, R73, 0x1, P5 ;  /* 0x0000004942037211 */ /* 0x000fe400028f0eff */
[C---:B0-----:R-:W-:Y:S01]  /*176e0*/  LEA R64, P4, R67.reuse, R72, 0x1 ;  /* 0x0000004843407211 */ /* 0x041fe200078808ff */
[----:B---3--:R-:W-:Y:S01]  /*176f0*/  IMAD R0, R158, R71, RZ ;  /* 0x000000479e007224 */ /* 0x008fe200078e02ff */
[----:B------:R-:W-:Y:S02]  /*17700*/  @P1 STG.E.U16 desc[UR40][R6.64], R8 ;  /* 0x0000000806001986 */ /* 0x000fe4000c101528 */
[----:B------:R-:W-:-:S02]  /*17710*/  LEA.HI.X.SX32 R65, R67, R73, 0x1, P4 ;  /* 0x0000004943417211 */ /* 0x000fc400020f0eff */
[----:B------:R0:W-:Y:S01]  /*17720*/  @P3 STG.E.U16 desc[UR40][R4.64], R9 ;  /* 0x0000000904003986 */ /* 0x0001e2000c101528 */
[----:B------:R-:W-:Y:S02]  /*17730*/  PRMT R67, R9, 0x7632, R67 ;  /* 0x0000763209437816 */ /* 0x000fe40000000043 */
[----:B------:R-:W-:Y:S01]  /*17740*/  ISETP.LT.AND P1, PT, R158, UR4, !P0 ;  /* 0x000000049e007c0c */ /* 0x000fe2000c721270 */
[----:B------:R1:W-:Y:S01]  /*17750*/  @P2 STG.E.U16 desc[UR40][R2.64], R10 ;  /* 0x0000000a02002986 */ /* 0x0003e2000c101528 */
[C---:B------:R-:W-:Y:S01]  /*17760*/  ISETP.LT.AND P3, PT, R157.reuse, UR5, !P0 ;  /* 0x000000059d007c0c */ /* 0x040fe2000c761270 */
[----:B------:R-:W-:Y:S01]  /*17770*/  ULDC UR4, c[0x0][0x22c] ;  /* 0x00008b0000047ab9 */ /* 0x000fe20000000800 */
[----:B------:R-:W-:Y:S01]  /*17780*/  PRMT R66, R8, 0x7632, R66 ;  /* 0x0000763208427816 */ /* 0x000fe20000000042 */
[----:B------:R3:W-:Y:S01]  /*17790*/  @P6 STG.E.U16 desc[UR40][R64.64], R11 ;  /* 0x0000000b40006986 */ /* 0x0007e2000c101528 */
[----:B------:R-:W-:Y:S01]  /*177a0*/  ULDC UR5, c[0x0][0x22c] ;  /* 0x00008b0000057ab9 */ /* 0x000fe20000000800 */
[----:B0-----:R-:W-:Y:S01]  /*177b0*/  IMAD R5, R157, R71, RZ ;  /* 0x000000479d057224 */ /* 0x001fe200078e02ff */
[----:B-1----:R-:W-:-:S04]  /*177c0*/  LEA R2, P6, R0, R72, 0x1 ;  /* 0x0000004800027211 */ /* 0x002fc800078c08ff */
[C---:B------:R-:W-:Y:S02]  /*177d0*/  LEA R6, P5, R5.reuse, R72, 0x1 ;  /* 0x0000004805067211 */ /* 0x040fe400078a08ff */
[----:B---3--:R-:W-:Y:S02]  /*177e0*/  PRMT R65, R10, 0x7632, R65 ;  /* 0x000076320a417816 */ /* 0x008fe40000000041 */
[-C--:B------:R-:W-:Y:S02]  /*177f0*/  LEA.HI.X.SX32 R3, R0, R73.reuse, 0x1, P6 ;  /* 0x0000004900037211 */ /* 0x080fe400030f0eff */
[----:B------:R-:W-:-:S03]  /*17800*/  LEA.HI.X.SX32 R7, R5, R73, 0x1, P5 ;  /* 0x0000004905077211 */ /* 0x000fc600028f0eff */
[----:B------:R0:W-:Y:S04]  /*17810*/  @P1 STG.E.U16 desc[UR40][R2.64], R66 ;  /* 0x0000004202001986 */ /* 0x0001e8000c101528 */
[----:B------:R1:W-:Y:S01]  /*17820*/  @P3 STG.E.U16 desc[UR40][R6.64], R67 ;  /* 0x0000004306003986 */ /* 0x0003e2000c101528 */
[C---:B--2---:R-:W-:Y:S01]  /*17830*/  ISETP.LT.AND P2, PT, R153.reuse, UR7, !P0 ;  /* 0x0000000799007c0c */ /* 0x044fe2000c741270 */
[-C--:B------:R-:W-:Y:S01]  /*17840*/  IMAD R9, R153, R71.reuse, RZ ;  /* 0x0000004799097224 */ /* 0x080fe200078e02ff */
[----:B------:R-:W-:Y:S01]  /*17850*/  ULDC UR7, c[0x0][0x22c] ;  /* 0x00008b0000077ab9 */ /* 0x000fe20000000800 */
[----:B------:R-:W2:Y:S01]  /*17860*/  LDL.LU R153, [R1+0x714] ;  /* 0x0007140001997983 */ /* 0x000ea20000300800 */
[----:B----4-:R-:W-:Y:S02]  /*17870*/  IMAD R10, R156, R71, RZ ;  /* 0x000000479c0a7224 */ /* 0x010fe400078e02ff */
[-C--:B------:R-:W-:Y:S01]  /*17880*/  LEA R4, P6, R9, R72.reuse, 0x1 ;  /* 0x0000004809047211 */ /* 0x080fe200078c08ff */
[----:B------:R-:W3:Y:S02]  /*17890*/  LDL.LU R158, [R1+0x70c] ;  /* 0x00070c00019e7983 */ /* 0x000ee40000300800 */
[----:B------:R-:W-:-:S02]  /*178a0*/  LEA R8, P5, R10, R72, 0x1 ;  /* 0x000000480a087211 */ /* 0x000fc400078a08ff */
[-C--:B------:R-:W-:Y:S01]  /*178b0*/  LEA.HI.X.SX32 R5, R9, R73.reuse, 0x1, P6 ;  /* 0x0000004909057211 */ /* 0x080fe200030f0eff */
[----:B------:R-:W4:Y:S01]  /*178c0*/  LDL.LU R157, [R1+0x708] ;  /* 0x00070800019d7983 */ /* 0x000f220000300800 */
[----:B------:R-:W-:-:S03]  /*178d0*/  LEA.HI.X.SX32 R9, R10, R73, 0x1, P5 ;  /* 0x000000490a097211 */ /* 0x000fc600028f0eff */
[----:B------:R1:W-:Y:S01]  /*178e0*/  @P2 STG.E.U16 desc[UR40][R4.64], R65 ;  /* 0x0000004104002986 */ /* 0x0003e2000c101528 */
[C---:B------:R-:W-:Y:S01]  /*178f0*/  ISETP.LT.AND P2, PT, R152.reuse, UR7, !P0 ;  /* 0x0000000798007c0c */ /* 0x040fe2000c741270 */
[-C--:B------:R-:W-:Y:S01]  /*17900*/  IMAD R10, R152, R71.reuse, RZ ;  /* 0x00000047980a7224 */ /* 0x080fe200078e02ff */
[----:B------:R-:W-:Y:S01]  /*17910*/  ISETP.LT.AND P4, PT, R156, UR8, !P0 ;  /* 0x000000089c007c0c */ /* 0x000fe2000c781270 */
[----:B------:R-:W4:Y:S01]  /*17920*/  LDL.LU R152, [R1+0x704] ;  /* 0x0007040001987983 */ /* 0x000f220000300800 */
[-C--:B------:R-:W-:Y:S01]  /*17930*/  IMAD R0, R155, R71.reuse, RZ ;  /* 0x000000479b007224 */ /* 0x080fe200078e02ff */
[----:B------:R-:W-:Y:S01]  /*17940*/  PRMT R64, R11, 0x7632, R64 ;  /* 0x000076320b407816 */ /* 0x000fe20000000040 */
[----:B0-----:R-:W-:Y:S01]  /*17950*/  IMAD R3, R154, R71, RZ ;  /* 0x000000479a037224 */ /* 0x001fe200078e02ff */
[----:B------:R-:W4:Y:S01]  /*17960*/  LDL.LU R156, [R1+0x700] ;  /* 0x00070000019c7983 */ /* 0x000f220000300800 */
[----:B------:R-:W-:Y:S01]  /*17970*/  ISETP.LT.AND P1, PT, R155, UR4, !P0 ;  /* 0x000000049b007c0c */ /* 0x000fe2000c721270 */
[----:B------:R-:W-:Y:S01]  /*17980*/  ULDC UR4, c[0x0][0x22c] ;  /* 0x00008b0000047ab9 */ /* 0x000fe20000000800 */
[-C--:B-1----:R-:W-:Y:S01]  /*17990*/  LEA R6, P6, R0, R72.reuse, 0x1 ;  /* 0x0000004800067211 */ /* 0x082fe200078c08ff */
[----:B------:R-:W4:Y:S01]  /*179a0*/  LDL.LU R155, [R1+0x6fc] ;  /* 0x0006fc00019b7983 */ /* 0x000f220000300800 */
[----:B------:R-:W-:Y:S01]  /*179b0*/  ISETP.LT.AND P3, PT, R154, UR5, !P0 ;  /* 0x000000059a007c0c */ /* 0x000fe2000c761270 */
[----:B------:R-:W-:Y:S01]  /*179c0*/  ULDC UR5, c[0x0][0x22c] ;  /* 0x00008b0000057ab9 */ /* 0x000fe20000000800 */
[-C--:B------:R-:W-:Y:S01]  /*179d0*/  LEA.HI.X.SX32 R7, R0, R73.reuse, 0x1, P6 ;  /* 0x0000004900077211 */ /* 0x080fe200030f0eff */
[----:B------:R0:W-:Y:S01]  /*179e0*/  @P4 STG.E.U16 desc[UR40][R8.64], R64 ;  /* 0x0000004008004986 */ /* 0x0001e2000c101528 */
[CC--:B------:R-:W-:Y:S01]  /*179f0*/  LEA R4, P4, R3.reuse, R72.reuse, 0x1 ;  /* 0x0000004803047211 */ /* 0x0c0fe200078808ff */
[----:B------:R-:W-:Y:S01]  /*17a00*/  ULDC UR7, c[0x0][0x22c] ;  /* 0x00008b0000077ab9 */ /* 0x000fe20000000800 */
[C---:B------:R-:W-:Y:S01]  /*17a10*/  LEA R2, P5, R10.reuse, R72, 0x1 ;  /* 0x000000480a027211 */ /* 0x040fe200078a08ff */
[----:B------:R-:W4:Y:S01]  /*17a20*/  LDL.LU R154, [R1+0x6f8] ;  /* 0x0006f800019a7983 */ /* 0x000f220000300800 */
[-C--:B------:R-:W-:Y:S01]  /*17a30*/  LEA.HI.X.SX32 R5, R3, R73.reuse, 0x1, P4 ;  /* 0x0000004903057211 */ /* 0x080fe200020f0eff */
[----:B------:R-:W-:Y:S01]  /*17a40*/  ULDC UR8, c[0x0][0x22c] ;  /* 0x00008b0000087ab9 */ /* 0x000fe20000000800 */
[----:B------:R-:W-:Y:S01]  /*17a50*/  LEA.HI.X.SX32 R3, R10, R73, 0x1, P5 ;  /* 0x000000490a037211 */ /* 0x000fe200028f0eff */
[----:B------:R-:W-:Y:S04]  /*17a60*/  @P1 STG.E.U16 desc[UR40][R6.64], R12 ;  /* 0x0000000c06001986 */ /* 0x000fe8000c101528 */
[----:B------:R4:W-:Y:S04]  /*17a70*/  @P3 STG.E.U16 desc[UR40][R4.64], R13 ;  /* 0x0000000d04003986 */ /* 0x0009e8000c101528 */
[----:B------:R1:W-:Y:S01]  /*17a80*/  @P2 STG.E.U16 desc[UR40][R2.64], R14 ;  /* 0x0000000e02002986 */ /* 0x0003e2000c101528 */
[----:B0-----:R-:W-:-:S02]  /*17a90*/  PRMT R64, R13, 0x7632, R64 ;  /* 0x000076320d407816 */ /* 0x001fc40000000040 */
[----:B------:R-:W-:Y:S01]  /*17aa0*/  PRMT R65, R14, 0x7632, R65 ;  /* 0x000076320e417816 */ /* 0x000fe20000000041 */
[CC--:B--2---:R-:W-:Y:S01]  /*17ab0*/  IMAD R11, R153.reuse, R71.reuse, RZ ;  /* 0x00000047990b7224 */ /* 0x0c4fe200078e02ff */
[----:B------:R-:W-:Y:S01]  /*17ac0*/  ISETP.LT.AND P6, PT, R153, UR4, !P0 ;  /* 0x0000000499007c0c */ /* 0x000fe2000c7c1270 */
[----:B------:R-:W-:Y:S01]  /*17ad0*/  ULDC UR4, c[0x0][0x22c] ;  /* 0x00008b0000047ab9 */ /* 0x000fe20000000800 */
[----:B------:R-:W2:Y:S02]  /*17ae0*/  LDL.LU R153, [R1+0x6f4] ;  /* 0x0006f40001997983 */ /* 0x000ea40000300800 */
[----:B------:R-:W-:Y:S01]  /*17af0*/  LEA R8, P4, R11, R72, 0x1 ;  /* 0x000000480b087211 */ /* 0x000fe200078808ff */
[----:B---3--:R-:W-:-:S03]  /*17b00*/  IMAD R0, R158, R71, RZ ;  /* 0x000000479e007224 */ /* 0x008fc600078e02ff */
[----:B------:R-:W-:Y:S01]  /*17b10*/  LEA.HI.X.SX32 R9, R11, R73, 0x1, P4 ;  /* 0x000000490b097211 */ /* 0x000fe200020f0eff */
[CC--:B----4-:R-:W-:Y:S01]  /*17b20*/  IMAD R5, R157.reuse, R71.reuse, RZ ;  /* 0x000000479d057224 */ /* 0x0d0fe200078e02ff */
[----:B------:R-:W-:Y:S01]  /*17b30*/  ISETP.LT.AND P1, PT, R158, UR4, !P0 ;  /* 0x000000049e007c0c */ /* 0x000fe2000c721270 */
[----:B------:R-:W-:Y:S01]  /*17b40*/  ULDC UR4, c[0x0][0x22c] ;  /* 0x00008b0000047ab9 */ /* 0x000fe20000000800 */
[----:B------:R-:W-:Y:S01]  /*17b50*/  ISETP.LT.AND P3, PT, R157, UR5, !P0 ;  /* 0x000000059d007c0c */ /* 0x000fe2000c761270 */
[----:B------:R0:W-:Y:S01]  /*17b60*/  @P6 STG.E.U16 desc[UR40][R8.64], R15 ;  /* 0x0000000f08006986 */ /* 0x0001e2000c101528 */
[-C--:B-1----:R-:W-:Y:S01]  /*17b70*/  LEA R2, P6, R0, R72.reuse, 0x1 ;  /* 0x0000004800027211 */ /* 0x082fe200078c08ff */
[----:B------:R-:W-:Y:S01]  /*17b80*/  ULDC UR5, c[0x0][0x22c] ;  /* 0x00008b0000057ab9 */ /* 0x000fe20000000800 */
[----:B------:R-:W-:Y:S01]  /*17b90*/  ISETP.LT.AND P2, PT, R152, UR7, !P0 ;  /* 0x0000000798007c0c */ /* 0x000fe2000c741270 */
[----:B------:R-:W-:Y:S01]  /*17ba0*/  ULDC UR7, c[0x0][0x22c] ;  /* 0x00008b0000077ab9 */ /* 0x000fe20000000800 */
[----:B------:R-:W-:Y:S01]  /*17bb0*/  LEA R6, P5, R5, R72, 0x1 ;  /* 0x0000004805067211 */ /* 0x000fe200078a08ff */
[CC--:B------:R-:W-:Y:S01]  /*17bc0*/  IMAD R10, R156.reuse, R71.reuse, RZ ;  /* 0x000000479c0a7224 */ /* 0x0c0fe200078e02ff */
[----:B------:R-:W-:Y:S01]  /*17bd0*/  ISETP.LT.AND P4, PT, R156, UR8, !P0 ;  /* 0x000000089c007c0c */ /* 0x000fe2000c781270 */
[----:B------:R-:W-:Y:S01]  /*17be0*/  ULDC UR8, c[0x0][0x22c] ;  /* 0x00008b0000087ab9 */ /* 0x000fe20000000800 */
[----:B0-----:R-:W-:-:S02]  /*17bf0*/  IMAD R9, R152, R71, RZ ;  /* 0x0000004798097224 */ /* 0x001fc400078e02ff */
[----:B------:R-:W3:Y:S01]  /*17c00*/  LDL.LU R152, [R1+0x6f0] ;  /* 0x0006f00001987983 */ /* 0x000ee20000300800 */
[-C--:B------:R-:W-:Y:S02]  /*17c10*/  LEA.HI.X.SX32 R3, R0, R73.reuse, 0x1, P6 ;  /* 0x0000004900037211 */ /* 0x080fe400030f0eff */
[-C--:B------:R-:W-:Y:S01]  /*17c20*/  LEA R4, P6, R9, R72.reuse, 0x1 ;  /* 0x0000004809047211 */ /* 0x080fe200078c08ff */
[----:B------:R-:W4:Y:S01]  /*17c30*/  LDL.LU R157, [R1+0x6ec] ;  /* 0x0006ec00019d7983 */ /* 0x000f220000300800 */
[-C--:B------:R-:W-:Y:S02]  /*17c40*/  LEA.HI.X.SX32 R7, R5, R73.reuse, 0x1, P5 ;  /* 0x0000004905077211 */ /* 0x080fe400028f0eff */
[----:B------:R-:W-:Y:S01]  /*17c50*/  LEA R8, P5, R10, R72, 0x1 ;  /* 0x000000480a087211 */ /* 0x000fe200078a08ff */
[----:B------:R-:W4:Y:S01]  /*17c60*/  LDL.LU R156, [R1+0x6e8] ;  /* 0x0006e800019c7983 */ /* 0x000f220000300800 */
[----:B------:R-:W-:Y:S02]  /*17c70*/  PRMT R11, R12, 0x7632, R11 ;  /* 0x000076320c0b7816 */ /* 0x000fe4000000000b */
[----:B------:R-:W-:-:S02]  /*17c80*/  LEA.HI.X.SX32 R5, R9, R73, 0x1, P6 ;  /* 0x0000004909057211 */ /* 0x000fc400030f0eff */
[----:B------:R-:W-:Y:S02]  /*17c90*/  PRMT R15, R15, 0x7632, R15 ;  /* 0x000076320f0f7816 */ /* 0x000fe4000000000f */
[----:B------:R-:W-:Y:S01]  /*17ca0*/  LEA.HI.X.SX32 R9, R10, R73, 0x1, P5 ;  /* 0x000000490a097211 */ /* 0x000fe200028f0eff */
[----:B------:R-:W-:Y:S04]  /*17cb0*/  @P1 STG.E.U16 desc[UR40][R2.64], R11 ;  /* 0x0000000b02001986 */ /* 0x000fe8000c101528 */
[----:B------:R-:W-:Y:S04]  /*17cc0*/  @P3 STG.E.U16 desc[UR40][R6.64], R64 ;  /* 0x0000004006003986 */ /* 0x000fe8000c101528 */
[----:B------:R-:W-:Y:S04]  /*17cd0*/  @P2 STG.E.U16 desc[UR40][R4.64], R65 ;  /* 0x0000004104002986 */ /* 0x000fe8000c101528 */
[----:B------:R0:W-:Y:S04]  /*17ce0*/  @P4 STG.E.U16 desc[UR40][R8.64], R15 ;  /* 0x0000000f08004986 */ /* 0x0001e8000c101528 */
[----:B0-----:R-:W4:Y:S01]  /*17cf0*/  LDL.LU R15, [R1+0x6e4] ;  /* 0x0006e400010f7983 */ /* 0x001f220000300800 */
[C---:B------:R-:W-:Y:S01]  /*17d00*/  ISETP.LT.AND P1, PT, R155.reuse, UR4, !P0 ;  /* 0x000000049b007c0c */ /* 0x040fe2000c721270 */
[----:B------:R-:W-:-:S02]  /*17d10*/  IMAD R0, R155, R71, RZ ;  /* 0x000000479b007224 */ /* 0x000fc400078e02ff */
[C---:B------:R-:W-:Y:S01]  /*17d20*/  IMAD R3, R154.reuse, R71, RZ ;  /* 0x000000479a037224 */ /* 0x040fe200078e02ff */
[----:B------:R-:W4:Y:S01]  /*17d30*/  LDL.LU R155, [R1+0x6e0] ;  /* 0x0006e000019b7983 */ /* 0x000f220000300800 */
[----:B------:R-:W-:Y:S01]  /*17d40*/  ISETP.LT.AND P3, PT, R154, UR5, !P0 ;  /* 0x000000059a007c0c */ /* 0x000fe2000c761270 */
[----:B------:R-:W-:Y:S01]  /*17d50*/  ULDC UR4, c[0x0][0x22c] ;  /* 0x00008b0000047ab9 */ /* 0x000fe20000000800 */
[CC--:B------:R-:W-:Y:S01]  /*17d60*/  LEA R6, P6, R0.reuse, R72.reuse, 0x1 ;  /* 0x0000004800067211 */ /* 0x0c0fe200078c08ff */
[----:B------:R-:W4:Y:S01]  /*17d70*/  LDL.LU R154, [R1+0x6dc] ;  /* 0x0006dc00019a7983 */ /* 0x000f220000300800 */
[C---:B------:R-:W-:Y:S01]  /*17d80*/  LEA R4, P4, R3.reuse, R72, 0x1 ;  /* 0x0000004803047211 */ /* 0x040fe200078808ff */
[----:B------:R-:W-:Y:S01]  /*17d90*/  ULDC UR5, c[0x0][0x22c] ;  /* 0x00008b0000057ab9 */ /* 0x000fe20000000800 */
[-C--:B------:R-:W-:Y:S02]  /*17da0*/  LEA.HI.X.SX32 R7, R0, R73.reuse, 0x1, P6 ;  /* 0x0000004900077211 */ /* 0x080fe400030f0eff */
[----:B------:R-:W-:-:S03]  /*17db0*/  LEA.HI.X.SX32 R5, R3, R73, 0x1, P4 ;  /* 0x0000004903057211 */ /* 0x000fc600020f0eff */
[----:B------:R-:W-:Y:S04]  /*17dc0*/  @P1 STG.E.U16 desc[UR40][R6.64], R16 ;  /* 0x0000001006001986 */ /* 0x000fe8000c101528 */
[----:B------:R-:W-:Y:S01]  /*17dd0*/  @P3 STG.E.U16 desc[UR40][R4.64], R17 ;  /* 0x0000001104003986 */ /* 0x000fe2000c101528 */
[C---:B--2---:R-:W-:Y:S01]  /*17de0*/  ISETP.LT.AND P2, PT, R153.reuse, UR7, !P0 ;  /* 0x0000000799007c0c */ /* 0x044fe2000c741270 */
[----:B------:R-:W-:Y:S01]  /*17df0*/  IMAD R10, R153, R71, RZ ;  /* 0x00000047990a7224 */ /* 0x000fe200078e02ff */
[----:B------:R-:W-:Y:S01]  /*17e00*/  ULDC UR7, c[0x0][0x22c] ;  /* 0x00008b0000077ab9 */ /* 0x000fe20000000800 */
[----:B------:R-:W2:Y:S03]  /*17e10*/  LDL.LU R153, [R1+0x6d8] ;  /* 0x0006d80001997983 */ /* 0x000ea60000300800 */
[----:B------:R-:W-:-:S04]  /*17e20*/  LEA R2, P5, R10, R72, 0x1 ;  /* 0x000000480a027211 */ /* 0x000fc800078a08ff */
[----:B------:R-:W-:Y:S01]  /*17e30*/  LEA.HI.X.SX32 R3, R10, R73, 0x1, P5 ;  /* 0x000000490a037211 */ /* 0x000fe200028f0eff */
[C---:B---3--:R-:W-:Y:S01]  /*17e40*/  IMAD R11, R152.reuse, R71, RZ ;  /* 0x00000047980b7224 */ /* 0x048fe200078e02ff */
[----:B------:R-:W-:-:S03]  /*17e50*/  ISETP.LT.AND P6, PT, R152, UR4, !P0 ;  /* 0x0000000498007c0c */ /* 0x000fc6000c7c1270 */
[----:B------:R-:W-:Y:S01]  /*17e60*/  @P2 STG.E.U16 desc[UR40][R2.64], R18 ;  /* 0x0000001202002986 */ /* 0x000fe2000c101528 */
[----:B------:R-:W-:-:S03]  /*17e70*/  ULDC UR4, c[0x0][0x22c] ;  /* 0x00008b0000047ab9 */ /* 0x000fc60000000800 */
[----:B------:R-:W3:Y:S01]  /*17e80*/  LDL.LU R152, [R1+0x6d4] ;  /* 0x0006d40001987983 */ /* 0x000ee20000300800 */
[----:B------:R-:W-:-:S04]  /*17e90*/  LEA R8, P4, R11, R72, 0x1 ;  /* 0x000000480b087211 */ /* 0x000fc800078808ff */
[----:B------:R-:W-:-:S05]  /*17ea0*/  LEA.HI.X.SX32 R9, R11, R73, 0x1, P4 ;  /* 0x000000490b097211 */ /* 0x000fca00020f0eff */
[----:B------:R0:W-:Y:S01]  /*17eb0*/  @P6 STG.E.U16 desc[UR40][R8.64], R19 ;  /* 0x0000001308006986 */ /* 0x0001e2000c101528 */
[C---:B----4-:R-:W-:Y:S01]  /*17ec0*/  ISETP.LT.AND P2, PT, R15.reuse, UR7, !P0 ;  /* 0x000000070f007c0c */ /* 0x050fe2000c741270 */
[-C--:B0-----:R-:W-:Y:S02]  /*17ed0*/  IMAD R9, R15, R71.reuse, RZ ;  /* 0x000000470f097224 */ /* 0x081fe400078e02ff */
[CC--:B------:R-:W-:Y:S01]  /*17ee0*/  IMAD R0, R157.reuse, R71.reuse, RZ ;  /* 0x000000479d007224 */ /* 0x0c0fe200078e02ff */
[----:B------:R-:W4:Y:S01]  /*17ef0*/  LDL.LU R15, [R1+0x6d0] ;  /* 0x0006d000010f7983 */ /* 0x000f220000300800 */
[----:B------:R-:W-:Y:S01]  /*17f00*/  ISETP.LT.AND P1, PT, R157, UR4, !P0 ;  /* 0x000000049d007c0c */ /* 0x000fe2000c721270 */
[CC--:B------:R-:W-:Y:S01]  /*17f10*/  IMAD R5, R156.reuse, R71.reuse, RZ ;  /* 0x000000479c057224 */ /* 0x0c0fe200078e02ff */
[----:B------:R-:W-:Y:S01]  /*17f20*/  ISETP.LT.AND P3, PT, R156, UR5, !P0 ;  /* 0x000000059c007c0c */ /* 0x000fe2000c761270 */
[----:B------:R-:W-:Y:S01]  /*17f30*/  IMAD R10, R155, R71, RZ ;  /* 0x000000479b0a7224 */ /* 0x000fe200078e02ff */
[CC--:B------:R-:W-:Y:S01]  /*17f40*/  LEA R2, P6, R0.reuse, R72.reuse, 0x1 ;  /* 0x0000004800027211 */ /* 0x0c0fe200078c08ff */
[----:B------:R-:W-:Y:S01]  /*17f50*/  ULDC UR5, c[0x0][0x22c] ;  /* 0x00008b0000057ab9 */ /* 0x000fe20000000800 */
[-C--:B------:R-:W-:Y:S01]  /*17f60*/  LEA R6, P5, R5, R72.reuse, 0x1 ;  /* 0x0000004805067211 */ /* 0x080fe200078a08ff */
[----:B------:R-:W-:Y:S01]  /*17f70*/  ULDC UR7, c[0x0][0x22c] ;  /* 0x00008b0000077ab9 */ /* 0x000fe20000000800 */
[----:B------:R-:W-:Y:S01]  /*17f80*/  LEA.HI.X.SX32 R3, R0, R73, 0x1, P6 ;  /* 0x0000004900037211 */ /* 0x000fe200030f0eff */
[----:B------:R-:W-:Y:S01]  /*17f90*/  ULDC UR4, c[0x0][0x22c] ;  /* 0x00008b0000047ab9 */ /* 0x000fe20000000800 */
[----:B------:R-:W-:-:S02]  /*17fa0*/  LEA R4, P6, R9, R72, 0x1 ;  /* 0x0000004809047211 */ /* 0x000fc400078c08ff */
[----:B------:R-:W-:Y:S02]  /*17fb0*/  PRMT R11, R16, 0x7632, R11 ;  /* 0x00007632100b7816 */ /* 0x000fe4000000000b */
[----:B------:R-:W-:Y:S02]  /*17fc0*/  PRMT R12, R17, 0x7632, R12 ;  /* 0x00007632110c7816 */ /* 0x000fe4000000000c */
[-C--:B------:R-:W-:Y:S02]  /*17fd0*/  LEA.HI.X.SX32 R7, R5, R73.reuse, 0x1, P5 ;  /* 0x0000004905077211 */ /* 0x080fe400028f0eff */
[----:B------:R-:W-:Y:S02]  /*17fe0*/  PRMT R13, R18, 0x7632, R13 ;  /* 0x00007632120d7816 */ /* 0x000fe4000000000d */
[C---:B------:R-:W-:Y:S02]  /*17ff0*/  LEA R8, P5, R10.reuse, R72, 0x1 ;  /* 0x000000480a087211 */ /* 0x040fe400078a08ff */
[-C--:B------:R-:W-:Y:S01]  /*18000*/  LEA.HI.X.SX32 R5, R9, R73.reuse, 0x1, P6 ;  /* 0x0000004909057211 */ /* 0x080fe200030f0eff */
[----:B------:R0:W-:Y:S01]  /*18010*/  @P1 STG.E.U16 desc[UR40][R2.64], R11 ;  /* 0x0000000b02001986 */ /* 0x0001e2000c101528 */
[----:B------:R-:W-:-:S03]  /*18020*/  LEA.HI.X.SX32 R9, R10, R73, 0x1, P5 ;  /* 0x000000490a097211 */ /* 0x000fc600028f0eff */
[----:B------:R1:W-:Y:S01]  /*18030*/  @P3 STG.E.U16 desc[UR40][R6.64], R12 ;  /* 0x0000000c06003986 */ /* 0x0003e2000c101528 */
[----:B------:R-:W-:Y:S01]  /*18040*/  ISETP.LT.AND P4, PT, R155, UR8, !P0 ;  /* 0x000000089b007c0c */ /* 0x000fe2000c781270 */
[C---:B------:R-:W-:Y:S01]  /*18050*/  IMAD R0, R154.reuse, R71, RZ ;  /* 0x000000479a007224 */ /* 0x040fe200078e02ff */
[----:B------:R-:W-:Y:S01]  /*18060*/  PRMT R19, R19, 0x7632, R19 ;  /* 0x0000763213137816 */ /* 0x000fe20000000013 */
[----:B------:R4:W-:Y:S01]  /*18070*/  @P2 STG.E.U16 desc[UR40][R4.64], R13 ;  /* 0x0000000d04002986 */ /* 0x0009e2000c101528 */
[----:B------:R-:W-:Y:S01]  /*18080*/  ISETP.LT.AND P1, PT, R154, UR4, !P0 ;  /* 0x000000049a007c0c */ /* 0x000fe2000c721270 */
[----:B------:R-:W-:Y:S01]  /*18090*/  ULDC UR4, c[0x0][0x22c] ;  /* 0x00008b0000047ab9 */ /* 0x000fe20000000800 */
[----:B------:R-:W-:Y:S01]  /*180a0*/  ULDC UR8, c[0x0][0x22c] ;  /* 0x00008b0000087ab9 */ /* 0x000fe20000000800 */
[----:B0-----:R-:W-:-:S04]  /*180b0*/  LEA R2, P6, R0, R72, 0x1 ;  /* 0x0000004800027211 */ /* 0x001fc800078c08ff */
[----:B------:R-:W-:Y:S02]  /*180c0*/  LEA.HI.X.SX32 R3, R0, R73, 0x1, P6 ;  /* 0x0000004900037211 */ /* 0x000fe400030f0eff */
[----:B------:R0:W-:Y:S01]  /*180d0*/  @P4 STG.E.U16 desc[UR40][R8.64], R19 ;  /* 0x0000001308004986 */ /* 0x0001e2000c101528 */
[C---:B--2---:R-:W-:Y:S01]  /*180e0*/  ISETP.LT.AND P3, PT, R153.reuse, UR5, !P0 ;  /* 0x0000000599007c0c */ /* 0x044fe2000c761270 */
[-C--:B------:R-:W-:Y:S01]  /*180f0*/  IMAD R10, R153, R71.reuse, RZ ;  /* 0x00000047990a7224 */ /* 0x080fe200078e02ff */
[C---:B---3--:R-:W-:Y:S01]  /*18100*/  ISETP.LT.AND P2, PT, R152.reuse, UR7, !P0 ;  /* 0x0000000798007c0c */ /* 0x048fe2000c741270 */
[----:B------:R-:W2:Y:S01]  /*18110*/  LDL.LU R153, [R1+0x6cc] ;  /* 0x0006cc0001997983 */ /* 0x000ea20000300800 */
[-C--:B-1----:R-:W-:Y:S02]  /*18120*/  IMAD R7, R152, R71.reuse, RZ ;  /* 0x0000004798077224 */ /* 0x082fe400078e02ff */
[C---:B----4-:R-:W-:Y:S01]  /*18130*/  IMAD R11, R15.reuse, R71, RZ ;  /* 0x000000470f0b7224 */ /* 0x050fe200078e02ff */
[----:B------:R-:W3:Y:S01]  /*18140*/  LDL.LU R152, [R1+0x6c8] ;  /* 0x0006c80001987983 */ /* 0x000ee20000300800 */
[----:B------:R-:W-:Y:S01]  /*18150*/  ISETP.LT.AND P6, PT, R15, UR4, !P0 ;  /* 0x000000040f007c0c */ /* 0x000fe2000c7c1270 */
[----:B------:R-:W-:Y:S01]  /*18160*/  ULDC UR4, c[0x0][0x22c] ;  /* 0x00008b0000047ab9 */ /* 0x000fe20000000800 */
[----:B------:R-:W-:Y:S01]  /*18170*/  LEA R4, P4, R10, R72, 0x1 ;  /* 0x000000480a047211 */ /* 0x000fe200078808ff */
[----:B------:R-:W4:Y:S01]  /*18180*/  LDL.LU R16, [R1+0x6c4] ;  /* 0x0006c40001107983 */ /* 0x000f220000300800 */
[----:B------:R-:W-:Y:S01]  /*18190*/  ULDC UR5, c[0x0][0x22c] ;  /* 0x00008b0000057ab9 */ /* 0x000fe20000000800 */
[----:B------:R-:W-:-:S02]  /*181a0*/  ULDC UR7, c[0x0][0x22c] ;  /* 0x00008b0000077ab9 */ /* 0x000fc40000000800 */
[----:B0-----:R-:W4:Y:S04]  /*181b0*/  LDL.LU R19, [R1+0x6c0] ;  /* 0x0006c00001137983 */ /* 0x001f280000300800 */
[----:B------:R-:W4:Y:S04]  /*181c0*/  LDL.LU R18, [R1+0x6bc] ;  /* 0x0006bc0001127983 */ /* 0x000f280000300800 */
[----:B------:R-:W4:Y:S01]  /*181d0*/  LDL.LU R15, [R1+0x6b8] ;  /* 0x0006b800010f7983 */ /* 0x000f220000300800 */
[-C--:B------:R-:W-:Y:S02]  /*181e0*/  LEA R6, P5, R7, R72.reuse, 0x1 ;  /* 0x0000004807067211 */ /* 0x080fe400078a08ff */
[----:B------:R-:W-:Y:S01]  /*181f0*/  LEA.HI.X.SX32 R5, R10, R73, 0x1, P4 ;  /* 0x000000490a057211 */ /* 0x000fe200020f0eff */
[----:B------:R0:W-:Y:S01]  /*18200*/  @P1 STG.E.U16 desc[UR40][R2.64], R20 ;  /* 0x0000001402001986 */ /* 0x0001e2000c101528 */
[----:B------:R-:W-:-:S02]  /*18210*/  LEA R8, P4, R11, R72, 0x1 ;  /* 0x000000480b087211 */ /* 0x000fc400078808ff */
[-C--:B------:R-:W-:Y:S01]  /*18220*/  LEA.HI.X.SX32 R7, R7, R73.reuse, 0x1, P5 ;  /* 0x0000004907077211 */ /* 0x080fe200028f0eff */
[----:B------:R3:W-:Y:S01]  /*18230*/  @P3 STG.E.U16 desc[UR40][R4.64], R21 ;  /* 0x0000001504003986 */ /* 0x0007e2000c101528 */
[----:B------:R-:W-:-:S03]  /*18240*/  LEA.HI.X.SX32 R9, R11, R73, 0x1, P4 ;  /* 0x000000490b097211 */ /* 0x000fc600020f0eff */
[----:B------:R1:W-:Y:S04]  /*18250*/  @P2 STG.E.U16 desc[UR40][R6.64], R22 ;  /* 0x0000001606002986 */ /* 0x0003e8000c101528 */
[----:B------:R1:W-:Y:S01]  /*18260*/  @P6 STG.E.U16 desc[UR40][R8.64], R23 ;  /* 0x0000001708006986 */ /* 0x0003e2000c101528 */
[----:B------:R-:W-:-:S03]  /*18270*/  PRMT R10, R20, 0x7632, R10 ;  /* 0x00007632140a7816 */ /* 0x000fc6000000000a */
[----:B------:R-:W4:Y:S01]  /*18280*/  LDL.LU R17, [R1+0x6b4] ;  /* 0x0006b40001117983 */ /* 0x000f220000300800 */
[----:B------:R-:W-:Y:S01]  /*18290*/  PRMT R11, R21, 0x7632, R11 ;  /* 0x00007632150b7816 */ /* 0x000fe2000000000b */
[C---:B--2---:R-:W-:Y:S01]  /*182a0*/  IMAD R0, R153.reuse, R71, RZ ;  /* 0x0000004799007224 */ /* 0x044fe200078e02ff */
[----:B------:R-:W-:Y:S01]  /*182b0*/  ISETP.LT.AND P1, PT, R153, UR4, !P0 ;  /* 0x0000000499007c0c */ /* 0x000fe2000c721270 */
[----:B------:R-:W-:-:S03]  /*182c0*/  ULDC UR4, c[0x0][0x22c] ;  /* 0x00008b0000047ab9 */ /* 0x000fc60000000800 */
[----:B0-----:R-:W-:-:S04]  /*182d0*/  LEA R2, P6, R0, R72, 0x1 ;  /* 0x0000004800027211 */ /* 0x001fc800078c08ff */
[----:B------:R-:W-:-:S05]  /*182e0*/  LEA.HI.X.SX32 R3, R0, R73, 0x1, P6 ;  /* 0x0000004900037211 */ /* 0x000fca00030f0eff */
[----:B------:R0:W-:Y:S01]  /*182f0*/  @P1 STG.E.U16 desc[UR40][R2.64], R10 ;  /* 0x0000000a02001986 */ /* 0x0001e2000c101528 */
[CC--:B---3--:R-:W-:Y:S01]  /*18300*/  IMAD R5, R152.reuse, R71.reuse, RZ ;  /* 0x0000004798057224 */ /* 0x0c8fe200078e02ff */
[----:B------:R-:W-:Y:S01]  /*18310*/  ISETP.LT.AND P3, PT, R152, UR5, !P0 ;  /* 0x0000000598007c0c */ /* 0x000fe2000c761270 */
[----:B------:R-:W-:Y:S01]  /*18320*/  ULDC UR5, c[0x0][0x22c] ;  /* 0x00008b0000057ab9 */ /* 0x000fe20000000800 */
[C---:B----4-:R-:W-:Y:S01]  /*18330*/  ISETP.LT.AND P2, PT, R16.reuse, UR7, !P0 ;  /* 0x0000000710007c0c */ /* 0x050fe2000c741270 */
[-C--:B-1----:R-:W-:Y:S01]  /*18340*/  IMAD R7, R16, R71.reuse, RZ ;  /* 0x0000004710077224 */ /* 0x082fe200078e02ff */
[----:B------:R-:W-:Y:S01]  /*18350*/  LEA R4, P5, R5, R72, 0x1 ;  /* 0x0000004805047211 */ /* 0x000fe200078a08ff */
[----:B------:R-:W2:Y:S01]  /*18360*/  LDL.LU R16, [R1+0x6b0] ;  /* 0x0006b00001107983 */ /* 0x000ea20000300800 */
[----:B------:R-:W-:Y:S01]  /*18370*/  PRMT R12, R22, 0x7632, R12 ;  /* 0x00007632160c7816 */ /* 0x000fe2000000000c */
[----:B------:R-:W-:Y:S01]  /*18380*/  IMAD R9, R19, R71, RZ ;  /* 0x0000004713097224 */ /* 0x000fe200078e02ff */
[----:B------:R-:W-:Y:S01]  /*18390*/  LEA.HI.X.SX32 R5, R5, R73, 0x1, P5 ;  /* 0x0000004905057211 */ /* 0x000fe200028f0eff */
[----:B------:R-:W-:-:S04]  /*183a0*/  ULDC UR7, c[0x0][0x22c] ;  /* 0x00008b0000077ab9 */ /* 0x000fc80000000800 */
[----:B------:R1:W-:Y:S01]  /*183b0*/  @P3 STG.E.U16 desc[UR40][R4.64], R11 ;  /* 0x0000000b04003986 */ /* 0x0003e2000c101528 */
[C---:B------:R-:W-:Y:S01]  /*183c0*/  ISETP.LT.AND P3, PT, R15.reuse, UR5, !P0 ;  /* 0x000000050f007c0c */ /* 0x040fe2000c761270 */
[-C--:B0-----:R-:W-:Y:S01]  /*183d0*/  IMAD R10, R15, R71.reuse, RZ ;  /* 0x000000470f0a7224 */ /* 0x081fe200078e02ff */
[-C--:B------:R-:W-:Y:S01]  /*183e0*/  LEA R6, P6, R7, R72.reuse, 0x1 ;  /* 0x0000004807067211 */ /* 0x080fe200078c08ff */
[----:B------:R-:W3:Y:S01]  /*183f0*/  LDL.LU R15, [R1+0x6ac] ;  /* 0x0006ac00010f7983 */ /* 0x000ee20000300800 */
[----:B------:R-:W-:Y:S01]  /*18400*/  IMAD R0, R18, R71, RZ ;  /* 0x0000004712007224 */ /* 0x000fe200078e02ff */
[----:B------:R-:W-:Y:S01]  /*18410*/  ISETP.LT.AND P4, PT, R19, UR8, !P0 ;  /* 0x0000000813007c0c */ /* 0x000fe2000c781270 */
[----:B------:R-:W-:Y:S01]  /*18420*/  ULDC UR5, c[0x0][0x22c] ;  /* 0x00008b0000057ab9 */ /* 0x000fe20000000800 */
[----:B------:R-:W-:Y:S01]  /*18430*/  LEA.HI.X.SX32 R7, R7, R73, 0x1, P6 ;  /* 0x0000004907077211 */ /* 0x000fe200030f0eff */
[----:B------:R-:W4:Y:S01]  /*18440*/  LDL.LU R20, [R1+0x6a8] ;  /* 0x0006a80001147983 */ /* 0x000f220000300800 */
[-C--:B------:R-:W-:Y:S01]  /*18450*/  LEA R2, P6, R0, R72.reuse, 0x1 ;  /* 0x0000004800027211 */ /* 0x080fe200078c08ff */
[----:B------:R-:W-:Y:S01]  /*18460*/  ULDC UR8, c[0x0][0x22c] ;  /* 0x00008b0000087ab9 */ /* 0x000fe20000000800 */
[----:B------:R-:W-:Y:S01]  /*18470*/  ISETP.LT.AND P1, PT, R18, UR4, !P0 ;  /* 0x0000000412007c0c */ /* 0x000fe2000c721270 */
[----:B------:R-:W4:Y:S01]  /*18480*/  LDL.LU R19, [R1+0x6a4] ;  /* 0x0006a40001137983 */ /* 0x000f220000300800 */
[----:B------:R-:W-:Y:S01]  /*18490*/  ULDC UR4, c[0x0][0x22c] ;  /* 0x00008b0000047ab9 */ /* 0x000fe20000000800 */
[----:B------:R-:W-:-:S02]  /*184a0*/  LEA R8, P5, R9, R72, 0x1 ;  /* 0x0000004809087211 */ /* 0x000fc400078a08ff */
[----:B------:R2:W-:Y:S01]  /*184b0*/  @P2 STG.E.U16 desc[UR40][R6.64], R12 ;  /* 0x0000000c06002986 */ /* 0x0005e2000c101528 */
[----:B------:R-:W-:-:S03]  /*184c0*/  LEA.HI.X.SX32 R3, R0, R73, 0x1, P6 ;  /* 0x0000004900037211 */ /* 0x000fc600030f0eff */
[----:B------:R-:W4:Y:S01]  /*184d0*/  LDL.LU R18, [R1+0x6a0] ;  /* 0x0006a00001127983 */ /* 0x000f220000300800 */
[----:B------:R-:W-:Y:S02]  /*184e0*/  PRMT R23, R23, 0x7632, R23 ;  /* 0x0000763217177816 */ /* 0x000fe40000000017 */
[----:B------:R-:W-:Y:S01]  /*184f0*/  LEA.HI.X.SX32 R9, R9, R73, 0x1, P5 ;  /* 0x0000004909097211 */ /* 0x000fe200028f0eff */
[CC--:B-1----:R-:W-:Y:S01]  /*18500*/  IMAD R11, R17.reuse, R71.reuse, RZ ;  /* 0x00000047110b7224 */ /* 0x0c2fe200078e02ff */
[----:B------:R-:W-:Y:S01]  /*18510*/  ISETP.LT.AND P2, PT, R17, UR7, !P0 ;  /* 0x0000000711007c0c */ /* 0x000fe2000c741270 */
[----:B------:R-:W-:Y:S02]  /*18520*/  ULDC UR7, c[0x0][0x22c] ;  /* 0x00008b0000077ab9 */ /* 0x000fe40000000800 */
[----:B------:R0:W-:Y:S04]  /*18530*/  @P4 STG.E.U16 desc[UR40][R8.64], R23 ;  /* 0x0000001708004986 */ /* 0x0001e8000c101528 */
[----:B------:R1:W-:Y:S01]  /*18540*/  @P1 STG.E.U16 desc[UR40][R2.64], R24 ;  /* 0x0000001802001986 */ /* 0x0003e2000c101528 */
[CC--:B--2---:R-:W-:Y:S01]  /*18550*/  IMAD R12, R16.reuse, R71.reuse, RZ ;  /* 0x00000047100c7224 */ /* 0x0c4fe200078e02ff */
[----:B------:R-:W-:Y:S01]  /*18560*/  ISETP.LT.AND P6, PT, R16, UR4, !P0 ;  /* 0x0000000410007c0c */ /* 0x000fe2000c7c1270 */
[----:B------:R-:W-:Y:S01]  /*18570*/  ULDC UR4, c[0x0][0x22c] ;  /* 0x00008b0000047ab9 */ /* 0x000fe20000000800 */
[----:B------:R-:W2:Y:S04]  /*18580*/  LDL.LU R16, [R1+0x69c] ;  /* 0x00069c0001107983 */ /* 0x000ea80000300800 */
[----:B------:R-:W2:Y:S01]  /*18590*/  LDL.LU R17, [R1+0x698] ;  /* 0x0006980001117983 */ /* 0x000ea20000300800 */
[C---:B---3--:R-:W-:Y:S01]  /*185a0*/  ISETP.LT.AND P1, PT, R15.reuse, UR4, !P0 ;  /* 0x000000040f007c0c */ /* 0x048fe2000c721270 */
[----:B------:R-:W-:Y:S01]  /*185b0*/  IMAD R0, R15, R71, RZ ;  /* 0x000000470f007224 */ /* 0x000fe200078e02ff */
[CC--:B------:R-:W-:Y:S01]  /*185c0*/  LEA R4, P4, R10.reuse, R72.reuse, 0x1 ;  /* 0x000000480a047211 */ /* 0x0c0fe200078808ff */
[----:B------:R-:W3:Y:S01]  /*185d0*/  LDL.LU R15, [R1+0x694] ;  /* 0x00069400010f7983 */ /* 0x000ee20000300800 */
[----:B------:R-:W-:Y:S01]  /*185e0*/  LEA R6, P5, R11, R72, 0x1 ;  /* 0x000000480b067211 */ /* 0x000fe200078a08ff */
[----:B------:R-:W-:Y:S01]  /*185f0*/  ULDC UR4, c[0x0][0x22c] ;  /* 0x00008b0000047ab9 */ /* 0x000fe20000000800 */
[----:B------:R-:W-:-:S02]  /*18600*/  LEA.HI.X.SX32 R5, R10, R73, 0x1, P4 ;  /* 0x000000490a057211 */ /* 0x000fc400020f0eff */
[CC--:B0-----:R-:W-:Y:S02]  /*18610*/  LEA R8, P4, R12.reuse, R72.reuse, 0x1 ;  /* 0x000000480c087211 */ /* 0x0c1fe400078808ff */
[-C--:B------:R-:W-:Y:S02]  /*18620*/  LEA.HI.X.SX32 R7, R11, R73.reuse, 0x1, P5 ;  /* 0x000000490b077211 */ /* 0x080fe400028f0eff */
[----:B------:R-:W-:Y:S01]  /*18630*/  LEA.HI.X.SX32 R9, R12, R73, 0x1, P4 ;  /* 0x000000490c097211 */ /* 0x000fe200020f0eff */
[----:B------:R4:W-:Y:S04]  /*18640*/  @P3 STG.E.U16 desc[UR40][R4.64], R25 ;  /* 0x0000001904003986 */ /* 0x0009e8000c101528 */
[----:B------:R0:W-:Y:S04]  /*18650*/  @P2 STG.E.U16 desc[UR40][R6.64], R26 ;  /* 0x0000001a06002986 */ /* 0x0001e8000c101528 */
[----:B------:R0:W-:Y:S01]  /*18660*/  @P6 STG.E.U16 desc[UR40][R8.64], R27 ;  /* 0x0000001b08006986 */ /* 0x0001e2000c101528 */
[----:B-1----:R-:W-:-:S02]  /*18670*/  LEA R2, P6, R0, R72, 0x1 ;  /* 0x0000004800027211 */ /* 0x002fc400078c08ff */
[----:B------:R-:W-:Y:S01]  /*18680*/  PRMT R10, R24, 0x7632, R10 ;  /* 0x00007632180a7816 */ /* 0x000fe2000000000a */
[----:B----4-:R-:W-:Y:S01]  /*18690*/  IMAD R5, R20, R71, RZ ;  /* 0x0000004714057224 */ /* 0x010fe200078e02ff */
[----:B------:R-:W-:Y:S02]  /*186a0*/  LEA.HI.X.SX32 R3, R0, R73, 0x1, P6 ;  /* 0x0000004900037211 */ /* 0x000fe400030f0eff */
[----:B------:R-:W-:Y:S01]  /*186b0*/  ISETP.LT.AND P3, PT, R20, UR5, !P0 ;  /* 0x0000000514007c0c */ /* 0x000fe2000c761270 */
[C---:B0-----:R-:W-:Y:S01]  /*186c0*/  IMAD R7, R19.reuse, R71, RZ ;  /* 0x0000004713077224 */ /* 0x041fe200078e02ff */
[----:B------:R-:W-:Y:S01]  /*186d0*/  ISETP.LT.AND P2, PT, R19, UR7, !P0 ;  /* 0x0000000713007c0c */ /* 0x000fe2000c741270 */
[----:B------:R0:W-:Y:S01]  /*186e0*/  @P1 STG.E.U16 desc[UR40][R2.64], R10 ;  /* 0x0000000a02001986 */ /* 0x0001e2000c101528 */
[-C--:B------:R-:W-:Y:S01]  /*186f0*/  LEA R4, P5, R5, R72.reuse, 0x1 ;  /* 0x0000004805047211 */ /* 0x080fe200078a08ff */
[----:B------:R-:W-:Y:S01]  /*18700*/  ULDC UR5, c[0x0][0x22c] ;  /* 0x00008b0000057ab9 */ /* 0x000fe20000000800 */
[----:B------:R-:W-:Y:S01]  /*18710*/  LEA R6, P6, R7, R72, 0x1 ;  /* 0x0000004807067211 */ /* 0x000fe200078c08ff */
[----:B------:R-:W4:Y:S01]  /*18720*/  LDL.LU R19, [R1+0x690] ;  /* 0x0006900001137983 */ /* 0x000f220000300800 */
[----:B------:R-:W-:-:S02]  /*18730*/  PRMT R11, R25, 0x7632, R11 ;  /* 0x00007632190b7816 */ /* 0x000fc4000000000b */
[----:B------:R-:W-:Y:S01]  /*18740*/  PRMT R12, R26, 0x7632, R12 ;  /* 0x000076321a0c7816 */ /* 0x000fe2000000000c */
[C---:B------:R-:W-:Y:S01]  /*18750*/  IMAD R9, R18.reuse, R71, RZ ;  /* 0x0000004712097224 */ /* 0x040fe200078e02ff */
[-C--:B------:R-:W-:Y:S01]  /*18760*/  LEA.HI.X.SX32 R5, R5, R73.reuse, 0x1, P5 ;  /* 0x0000004905057211 */ /* 0x080fe200028f0eff */
[----:B------:R-:W-:Y:S01]  /*18770*/  ULDC UR7, c[0x0][0x22c] ;  /* 0x00008b0000077ab9 */ /* 0x000fe20000000800 */
[----:B------:R-:W-:Y:S02]  /*18780*/  LEA.HI.X.SX32 R7, R7, R73, 0x1, P6 ;  /* 0x0000004907077211 */ /* 0x000fe400030f0eff */
[----:B------:R-:W-:Y:S01]  /*18790*/  ISETP.LT.AND P4, PT, R18, UR8, !P0 ;  /* 0x0000000812007c0c */ /* 0x000fe2000c781270 */
[----:B------:R1:W-:Y:S01]  /*187a0*/  @P3 STG.E.U16 desc[UR40][R4.64], R11 ;  /* 0x0000000b04003986 */ /* 0x0003e2000c101528 */
[C---:B--2---:R-:W-:Y:S01]  /*187b0*/  ISETP.LT.AND P1, PT, R16.reuse, UR4, !P0 ;  /* 0x0000000410007c0c */ /* 0x044fe2000c721270 */
[-C--:B------:R-:W-:Y:S02]  /*187c0*/  IMAD R0, R16, R71.reuse, RZ ;  /* 0x0000004710007224 */ /* 0x080fe400078e02ff */
[----:B------:R2:W-:Y:S01]  /*187d0*/  @P2 STG.E.U16 desc[UR40][R6.64], R12 ;  /* 0x0000000c06002986 */ /* 0x0005e2000c101528 */
[C---:B0-----:R-:W-:Y:S01]  /*187e0*/  IMAD R10, R17.reuse, R71, RZ ;  /* 0x00000047110a7224 */ /* 0x041fe200078e02ff */
[----:B------:R-:W-:-:S02]  /*187f0*/  ISETP.LT.AND P3, PT, R17, UR5, !P0 ;  /* 0x0000000511007c0c */ /* 0x000fc4000c761270 */
[----:B------:R-:W4:Y:S01]  /*18800*/  LDL.LU R16, [R1+0x68c] ;  /* 0x00068c0001107983 */ /* 0x000f220000300800 */
[-C--:B------:R-:W-:Y:S01]  /*18810*/  LEA R8, P5, R9, R72.reuse, 0x1 ;  /* 0x0000004809087211 */ /* 0x080fe200078a08ff */
[----:B------:R-:W-:Y:S01]  /*18820*/  ULDC UR4, c[0x0][0x22c] ;  /* 0x00008b0000047ab9 */ /* 0x000fe20000000800 */
[----:B------:R-:W-:Y:S01]  /*18830*/  PRMT R27, R27, 0x7632, R27 ;  /* 0x000076321b1b7816 */ /* 0x000fe2000000001b */
[----:B------:R-:W4:Y:S01]  /*18840*/  LDL.LU R18, [R1+0x688] ;  /* 0x0006880001127983 */ /* 0x000f220000300800 */
[----:B------:R-:W-:Y:S01]  /*18850*/  ULDC UR8, c[0x0][0x22c] ;  /* 0x00008b0000087ab9 */ /* 0x000fe20000000800 */
[C---:B---3--:R-:W-:Y:S01]  /*18860*/  ISETP.LT.AND P2, PT, R15.reuse, UR7, !P0 ;  /* 0x000000070f007c0c */ /* 0x048fe2000c741270 */
[----:B-1----:R-:W-:Y:S01]  /*18870*/  IMAD R11, R15, R71, RZ ;  /* 0x000000470f0b7224 */ /* 0x002fe200078e02ff */
[----:B------:R-:W3:Y:S01]  /*18880*/  LDL.LU R17, [R1+0x684] ;  /* 0x0006840001117983 */ /* 0x000ee20000300800 */
[----:B------:R-:W-:Y:S01]  /*18890*/  LEA.HI.X.SX32 R9, R9, R73, 0x1, P5 ;  /* 0x0000004909097211 */ /* 0x000fe200028f0eff */
[----:B------:R-:W-:Y:S01]  /*188a0*/  ULDC UR5, c[0x0][0x22c] ;  /* 0x00008b0000057ab9 */ /* 0x000fe20000000800 */
[-C--:B------:R-:W-:Y:S01]  /*188b0*/  LEA R2, P6, R0, R72.reuse, 0x1 ;  /* 0x0000004800027211 */ /* 0x080fe200078c08ff */
[----:B------:R-:W3:Y:S01]  /*188c0*/  LDL.LU R15, [R1+0x680] ;  /* 0x00068000010f7983 */ /* 0x000ee20000300800 */
[----:B--2---:R-:W-:Y:S01]  /*188d0*/  LEA R6, P5, R11, R72, 0x1 ;  /* 0x000000480b067211 */ /* 0x004fe200078a08ff */
[----:B------:R-:W-:-:S02]  /*188e0*/  ULDC UR7, c[0x0][0x22c] ;  /* 0x00008b0000077ab9 */ /* 0x000fc40000000800 */
[----:B------:R0:W-:Y:S01]  /*188f0*/  @P4 STG.E.U16 desc[UR40][R8.64], R27 ;  /* 0x0000001b08004986 */ /* 0x0001e2000c101528 */
[----:B------:R-:W-:Y:S02]  /*18900*/  LEA R4, P4, R10, R72, 0x1 ;  /* 0x000000480a047211 */ /* 0x000fe400078808ff */
[-C--:B------:R-:W-:Y:S01]  /*18910*/  LEA.HI.X.SX32 R3, R0, R73.reuse, 0x1, P6 ;  /* 0x0000004900037211 */ /* 0x080fe200030f0eff */
[----:B------:R-:W2:Y:S01]  /*18920*/  LDL.LU R20, [R1+0x67c] ;  /* 0x00067c0001147983 */ /* 0x000ea20000300800 */
[-C--:B------:R-:W-:Y:S02]  /*18930*/  LEA.HI.X.SX32 R5, R10, R73.reuse, 0x1, P4 ;  /* 0x000000490a057211 */ /* 0x080fe400020f0eff */
[----:B------:R-:W-:Y:S01]  /*18940*/  LEA.HI.X.SX32 R7, R11, R73, 0x1, P5 ;  /* 0x000000490b077211 */ /* 0x000fe200028f0eff */
[----:B------:R-:W-:Y:S04]  /*18950*/  @P1 STG.E.U16 desc[UR40][R2.64], R28 ;  /* 0x0000001c02001986 */ /* 0x000fe8000c101528 */
[----:B------:R1:W-:Y:S04]  /*18960*/  @P3 STG.E.U16 desc[UR40][R4.64], R29 ;  /* 0x0000001d04003986 */ /* 0x0003e8000c101528 */
[----:B------:R-:W-:Y:S01]  /*18970*/  @P2 STG.E.U16 desc[UR40][R6.64], R30 ;  /* 0x0000001e06002986 */ /* 0x000fe2000c101528 */
[C---:B----4-:R-:W-:Y:S01]  /*18980*/  IMAD R12, R19.reuse, R71, RZ ;  /* 0x00000047130c7224 */ /* 0x050fe200078e02ff */
[----:B------:R-:W-:Y:S01]  /*18990*/  ISETP.LT.AND P6, PT, R19, UR4, !P0 ;  /* 0x0000000413007c0c */ /* 0x000fe2000c7c1270 */
[----:B------:R-:W-:-:S03]  /*189a0*/  ULDC UR4, c[0x0][0x22c] ;  /* 0x00008b0000047ab9 */ /* 0x000fc60000000800 */
[----:B0-----:R-:W-:-:S04]  /*189b0*/  LEA R8, P4, R12, R72, 0x1 ;  /* 0x000000480c087211 */ /* 0x001fc800078808ff */
[----:B------:R-:W-:-:S05]  /*189c0*/  LEA.HI.X.SX32 R9, R12, R73, 0x1, P4 ;  /* 0x000000490c097211 */ /* 0x000fca00020f0eff */
[----:B------:R0:W-:Y:S01]  /*189d0*/  @P6 STG.E.U16 desc[UR40][R8.64], R31 ;  /* 0x0000001f08006986 */ /* 0x0001e2000c101528 */
[C---:B------:R-:W-:Y:S01]  /*189e0*/  ISETP.LT.AND P2, PT, R16.reuse, UR4, !P0 ;  /* 0x0000000410007c0c */ /* 0x040fe2000c741270 */
[-C--:B------:R-:W-:Y:S01]  /*189f0*/  IMAD R0, R16, R71.reuse, RZ ;  /* 0x0000004710007224 */ /* 0x080fe200078e02ff */
[C---:B------:R-:W-:Y:S01]  /*18a00*/  ISETP.LT.AND P4, PT, R18.reuse, UR5, !P0 ;  /* 0x0000000512007c0c */ /* 0x040fe2000c781270 */
[----:B------:R-:W4:Y:S01]  /*18a10*/  LDL.LU R16, [R1+0x678] ;  /* 0x0006780001107983 */ /* 0x000f220000300800 */
[-C--:B-1----:R-:W-:Y:S01]  /*18a20*/  IMAD R5, R18, R71.reuse, RZ ;  /* 0x0000004712057224 */ /* 0x082fe200078e02ff */
[C---:B---3--:R-:W-:Y:S02]  /*18a30*/  ISETP.LT.AND P1, PT, R15.reuse, UR8, !P0 ;  /* 0x000000080f007c0c */ /* 0x048fe4000c721270 */
[----:B------:R-:W3:Y:S01]  /*18a40*/  LDL.LU R19, [R1+0x674] ;  /* 0x0006740001137983 */ /* 0x000ee20000300800 */
[-C--:B0-----:R-:W-:Y:S01]  /*18a50*/  IMAD R9, R15, R71.reuse, RZ ;  /* 0x000000470f097224 */ /* 0x081fe200078e02ff */
[-C--:B------:R-:W-:Y:S01]  /*18a60*/  LEA R2, P6, R0, R72.reuse, 0x1 ;  /* 0x0000004800027211 */ /* 0x080fe200078c08ff */
[C---:B------:R-:W-:Y:S01]  /*18a70*/  IMAD R7, R17.reuse, R71, RZ ;  /* 0x0000004711077224 */ /* 0x040fe200078e02ff */
[----:B------:R-:W3:Y:S01]  /*18a80*/  LDL.LU R18, [R1+0x858] ;  /* 0x0008580001127983 */ /* 0x000ee20000300800 */
[----:B------:R-:W-:Y:S01]  /*18a90*/  ISETP.LT.AND P3, PT, R17, UR7, !P0 ;  /* 0x0000000711007c0c */ /* 0x000fe2000c761270 */
[----:B------:R-:W-:Y:S01]  /*18aa0*/  ULDC UR5, c[0x0][0x22c] ;  /* 0x00008b0000057ab9 */ /* 0x000fe20000000800 */
[----:B------:R-:W-:Y:S01]  /*18ab0*/  PRMT R10, R28, 0x7632, R10 ;  /* 0x000076321c0a7816 */ /* 0x000fe2000000000a */
[----:B------:R-:W3:Y:S01]  /*18ac0*/  LDL.LU R15, [R1+0x854] ;  /* 0x00085400010f7983 */ /* 0x000ee20000300800 */
[-C--:B------:R-:W-:Y:S01]  /*18ad0*/  LEA R4, P5, R5, R72.reuse, 0x1 ;  /* 0x0000004805047211 */ /* 0x080fe200078a08ff */
[----:B------:R-:W-:Y:S01]  /*18ae0*/  ULDC UR4, c[0x0][0x22c] ;  /* 0x00008b0000047ab9 */ /* 0x000fe20000000800 */
[----:B------:R-:W-:Y:S01]  /*18af0*/  LEA.HI.X.SX32 R3, R0, R73, 0x1, P6 ;  /* 0x0000004900037211 */ /* 0x000fe200030f0eff */
[----:B------:R-:W3:Y:S01]  /*18b00*/  LDL.LU R17, [R1+0x670] ;  /* 0x0006700001117983 */ /* 0x000ee20000300800 */
[----:B------:R-:W-:-:S02]  /*18b10*/  LEA R6, P6, R7, R72, 0x1 ;  /* 0x0000004807067211 */ /* 0x000fc400078c08ff */
[-C--:B------:R-:W-:Y:S02]  /*18b20*/  LEA.HI.X.SX32 R5, R5, R73.reuse, 0x1, P5 ;  /* 0x0000004905057211 */ /* 0x080fe400028f0eff */
[----:B------:R-:W-:Y:S02]  /*18b30*/  LEA R8, P5, R9, R72, 0x1 ;  /* 0x0000004809087211 */ /* 0x000fe400078a08ff */
[----:B------:R-:W-:Y:S02]  /*18b40*/  PRMT R11, R29, 0x7632, R11 ;  /* 0x000076321d0b7816 */ /* 0x000fe4000000000b */
[----:B------:R-:W-:Y:S02]  /*18b50*/  PRMT R12, R30, 0x7632, R12 ;  /* 0x000076321e0c7816 */ /* 0x000fe4000000000c */
[----:B------:R-:W-:Y:S02]  /*18b60*/  LEA.HI.X.SX32 R7, R7, R73, 0x1, P6 ;  /* 0x0000004907077211 */ /* 0x000fe400030f0eff */
[----:B------:R-:W-:-:S02]  /*18b70*/  PRMT R31, R31, 0x7632, R31 ;  /* 0x000076321f1f7816 */ /* 0x000fc4000000001f */
[----:B------:R-:W-:Y:S01]  /*18b80*/  LEA.HI.X.SX32 R9, R9, R73, 0x1, P5 ;  /* 0x0000004909097211 */ /* 0x000fe200028f0eff */
[----:B------:R-:W-:Y:S04]  /*18b90*/  @P2 STG.E.U16 desc[UR40][R2.64], R10 ;  /* 0x0000000a02002986 */ /* 0x000fe8000c101528 */
[----:B------:R-:W-:Y:S04]  /*18ba0*/  @P4 STG.E.U16 desc[UR40][R4.64], R11 ;  /* 0x0000000b04004986 */ /* 0x000fe8000c101528 */
[----:B------:R-:W-:Y:S04]  /*18bb0*/  @P3 STG.E.U16 desc[UR40][R6.64], R12 ;  /* 0x0000000c06003986 */ /* 0x000fe8000c101528 */
[----:B------:R0:W-:Y:S01]  /*18bc0*/  @P1 STG.E.U16 desc[UR40][R8.64], R31 ;  /* 0x0000001f08001986 */ /* 0x0001e2000c101528 */
[----:B--2---:R-:W-:Y:S01]  /*18bd0*/  ISETP.LT.AND P4, PT, R20, UR4, !P0 ;  /* 0x0000000414007c0c */ /* 0x004fe2000c781270 */
[----:B------:R-:W-:-:S02]  /*18be0*/  ULDC UR4, c[0x0][0x22c] ;  /* 0x00008b0000047ab9 */ /* 0x000fc40000000800 */
[----:B0-----:R-:W2:Y:S01]  /*18bf0*/  LDL.LU R8, [R1+0x66c] ;  /* 0x00066c0001087983 */ /* 0x001ea20000300800 */
[C---:B----4-:R-:W-:Y:S01]  /*18c00*/  ISETP.LT.AND P5, PT, R16.reuse, UR5, !P0 ;  /* 0x0000000510007c0c */ /* 0x050fe2000c7a1270 */
[----:B------:R-:W-:Y:S01]  /*18c10*/  IMAD R10, R16, R71, RZ ;  /* 0x00000047100a7224 */ /* 0x000fe200078e02ff */
[----:B------:R-:W-:Y:S01]  /*18c20*/  ULDC UR5, c[0x0][0x22c] ;  /* 0x00008b0000057ab9 */ /* 0x000fe20000000800 */
[----:B------:R-:W4:Y:S03]  /*18c30*/  LDL.LU R16, [R1+0x668] ;  /* 0x0006680001107983 */ /* 0x000f260000300800 */
[C---:B------:R-:W-:Y:S01]  /*18c40*/  LEA R4, P1, R10.reuse, R72, 0x1 ;  /* 0x000000480a047211 */ /* 0x040fe200078208ff */
[----:B------:R-:W4:Y:S01]  /*18c50*/  LDL.LU R9, [R1+0x664] ;  /* 0x0006640001097983 */ /* 0x000f220000300800 */
[----:B---3--:R-:W-:Y:S01]  /*18c60*/  ISETP.LT.AND P3, PT, R19, UR4, !P0 ;  /* 0x0000000413007c0c */ /* 0x008fe2000c761270 */
[----:B------:R-:W-:Y:S01]  /*18c70*/  ULDC UR4, c[0x0][0x22c] ;  /* 0x00008b0000047ab9 */ /* 0x000fe20000000800 */
[----:B------:R-:W-:-:S02]  /*18c80*/  LEA.HI.X.SX32 R5, R10, R73, 0x1, P1 ;  /* 0x000000490a057211 */ /* 0x000fc400008f0eff */
[----:B------:R-:W-:Y:S01]  /*18c90*/  ISETP.LT.AND P1, PT, R15, UR4, !P0 ;  /* 0x000000040f007c0c */ /* 0x000fe2000c721270 */
[-C--:B------:R-:W-:Y:S01]  /*18ca0*/  IMAD R0, R20, R71.reuse, RZ ;  /* 0x0000004714007224 */ /* 0x080fe200078e02ff */
[----:B------:R-:W3:Y:S01]  /*18cb0*/  LDL.LU R15, [R1+0x660] ;  /* 0x00066000010f7983 */ /* 0x000ee20000300800 */
[----:B------:R-:W-:Y:S01]  /*18cc0*/  IMAD R7, R19, R71, RZ ;  /* 0x0000004713077224 */ /* 0x000fe200078e02ff */
[----:B------:R-:W-:Y:S02]  /*18cd0*/  ULDC UR4, c[0x0][0x22c] ;  /* 0x00008b0000047ab9 */ /* 0x000fe40000000800 */
[----:B------:R-:W3:Y:S01]  /*18ce0*/  LDL.LU R10, [R1+0x65c] ;  /* 0x00065c00010a7983 */ /* 0x000ee20000300800 */
[CC--:B------:R-:W-:Y:S02]  /*18cf0*/  LEA R2, P2, R0.reuse, R72.reuse, 0x1 ;  /* 0x0000004800027211 */ /* 0x0c0fe400078408ff */
[----:B------:R-:W-:Y:S01]  /*18d00*/  LEA R6, P6, R7, R72, 0x1 ;  /* 0x0000004807067211 */ /* 0x000fe200078c08ff */
[----:B------:R-:W3:Y:S01]  /*18d10*/  LDL.LU R19, [R1+0x850] ;  /* 0x0008500001137983 */ /* 0x000ee20000300800 */
[----:B------:R-:W-:Y:S01]  /*18d20*/  LEA.HI.X.SX32 R3, R0, R73, 0x1, P2 ;  /* 0x0000004900037211 */ /* 0x000fe200010f0eff */
[----:B------:R-:W-:Y:S01]  /*18d30*/  IMAD R0, R17, R71, RZ ;  /* 0x0000004711007224 */ /* 0x000fe200078e02ff */
[----:B------:R-:W-:Y:S01]  /*18d40*/  LEA.HI.X.SX32 R7, R7, R73, 0x1, P6 ;  /* 0x0000004907077211 */ /* 0x000fe200030f0eff */
[----:B------:R-:W0:Y:S01]  /*18d50*/  LDS.128 R20, [R70+UR6] ;  /* 0x0000000646147984 */ /* 0x000e220008000c00 */
[----:B------:R-:W-:Y:S01]  /*18d60*/  ISETP.LT.AND P6, PT, R17, UR4, !P0 ;  /* 0x0000000411007c0c */ /* 0x000fe2000c7c1270 */
[----:B------:R-:W-:-:S02]  /*18d70*/  ULDC UR4, c[0x0][0x22c] ;  /* 0x00008b0000047ab9 */ /* 0x000fc40000000800 */
[----:B------:R1:W-:Y:S04]  /*18d80*/  @P4 STG.E.U16 desc[UR40][R2.64], R32 ;  /* 0x0000002002004986 */ /* 0x0003e8000c101528 */
[----:B------:R2:W-:Y:S04]  /*18d90*/  @P5 STG.E.U16 desc[UR40][R4.64], R33 ;  /* 0x0000002104005986 */ /* 0x0005e8000c101528 */
[----:B------:R4:W-:Y:S01]  /*18da0*/  @P3 STG.E.U16 desc[UR40][R6.64], R34 ;  /* 0x0000002206003986 */ /* 0x0009e2000c101528 */
[----:B-1----:R-:W-:Y:S02]  /*18db0*/  LEA R2, P4, R0, R72, 0x1 ;  /* 0x0000004800027211 */ /* 0x002fe400078808ff */
[----:B------:R-:W-:Y:S01]  /*18dc0*/  ISETP.LT.AND P2, PT, R18, UR5, !P0 ;  /* 0x0000000512007c0c */ /* 0x000fe2000c741270 */
[----:B------:R-:W-:Y:S01]  /*18dd0*/  ULDC UR5, c[0x0][0x22c] ;  /* 0x00008b0000057ab9 */ /* 0x000fe20000000800 */
[----:B------:R-:W-:Y:S01]  /*18de0*/  LEA.HI.X.SX32 R3, R0, R73, 0x1, P4 ;  /* 0x0000004900037211 */ /* 0x000fe200020f0eff */
[----:B------:R-:W3:Y:S01]  /*18df0*/  LDL.LU R18, [R1+0x84c] ;  /* 0x00084c0001127983 */ /* 0x000ee20000300800 */
[C---:B--2---:R-:W-:Y:S01]  /*18e00*/  ISETP.LT.AND P3, PT, R8.reuse, UR4, !P0 ;  /* 0x0000000408007c0c */ /* 0x044fe2000c761270 */
[----:B------:R-:W-:-:S02]  /*18e10*/  IMAD R8, R8, R71, RZ ;  /* 0x0000004708087224 */ /* 0x000fc400078e02ff */
[----:B------:R-:W-:Y:S01]  /*18e20*/  @P6 STG.E.U16 desc[UR40][R2.64], R35 ;  /* 0x0000002302006986 */ /* 0x000fe2000c101528 */
[----:B------:R-:W-:Y:S01]  /*18e30*/  PRMT R11, R32, 0x7632, R11 ;  /* 0x00007632200b7816 */ /* 0x000fe2000000000b */
[----:B------:R-:W-:Y:S01]  /*18e40*/  ULDC UR4, c[0x0][0x22c] ;  /* 0x00008b0000047ab9 */ /* 0x000fe20000000800 */
[C---:B------:R-:W-:Y:S01]  /*18e50*/  LEA R4, P4, R8.reuse, R72, 0x1 ;  /* 0x0000004808047211 */ /* 0x040fe200078808ff */
[----:B------:R-:W2:Y:S03]  /*18e60*/  LDL.LU R17, [R1+0x848] ;  /* 0x0008480001117983 */ /* 0x000ea60000300800 */
[----:B------:R-:W-:-:S05]  /*18e70*/  LEA.HI.X.SX32 R5, R8, R73, 0x1, P4 ;  /* 0x0000004908057211 */ /* 0x000fca00020f0eff */
[----:B------:R1:W-:Y:S01]  /*18e80*/  @P3 STG.E.U16 desc[UR40][R4.64], R11 ;  /* 0x0000000b04003986 */ /* 0x0003e2000c101528 */
[C---:B----4-:R-:W-:Y:S01]  /*18e90*/  IMAD R0, R16.reuse, R71, RZ ;  /* 0x0000004710007224 */ /* 0x050fe200078e02ff */
[----:B------:R-:W-:Y:S01]  /*18ea0*/  ISETP.LT.AND P5, PT, R16, UR5, !P0 ;  /* 0x0000000510007c0c */ /* 0x000fe2000c7a1270 */
[----:B------:R-:W-:Y:S01]  /*18eb0*/  ULDC UR5, c[0x0][0x22c] ;  /* 0x00008b0000057ab9 */ /* 0x000fe20000000800 */
[----:B------:R-:W4:Y:S02]  /*18ec0*/  LDL.LU R16, [R1+0x844] ;  /* 0x0008440001107983 */ /* 0x000f240000300800 */
[----:B------:R-:W-:-:S04]  /*18ed0*/  LEA R6, P6, R0, R72, 0x1 ;  /* 0x0000004800067211 */ /* 0x000fc800078c08ff */
[----:B------:R-:W-:Y:S02]  /*18ee0*/  LEA.HI.X.SX32 R7, R0, R73, 0x1, P6 ;  /* 0x0000004900077211 */ /* 0x000fe400030f0eff */
[C---:B---3--:R-:W-:Y:S01]  /*18ef0*/  ISETP.LT.AND P6, PT, R15.reuse, UR5, !P0 ;  /* 0x000000050f007c0c */ /* 0x048fe2000c7c1270 */
[-C--:B------:R-:W-:Y:S01]  /*18f00*/  IMAD R0, R15, R71.reuse, RZ ;  /* 0x000000470f007224 */ /* 0x080fe200078e02ff */
[C---:B------:R-:W-:Y:S01]  /*18f10*/  ISETP.LT.AND P4, PT, R9.reuse, UR4, !P0 ;  /* 0x0000000409007c0c */ /* 0x040fe2000c781270 */
[----:B------:R-:W3:Y:S01]  /*18f20*/  LDL.LU R15, [R1+0x840] ;  /* 0x00084000010f7983 */ /* 0x000ee20000300800 */
[----:B------:R-:W-:Y:S01]  /*18f30*/  IMAD R9, R9, R71, RZ ;  /* 0x0000004709097224 */ /* 0x000fe200078e02ff */
[----:B------:R-:W-:Y:S01]  /*18f40*/  PRMT R12, R33, 0x7632, R12 ;  /* 0x00007632210c7816 */ /* 0x000fe2000000000c */
[----:B------:R-:W-:Y:S01]  /*18f50*/  ULDC UR4, c[0x0][0x22c] ;  /* 0x00008b0000047ab9 */ /* 0x000fe20000000800 */
[----:B-1----:R-:W3:Y:S01]  /*18f60*/  LDL.LU R11, [R1+0x83c] ;  /* 0x00083c00010b7983 */ /* 0x002ee20000300800 */
[----:B------:R-:W-:Y:S01]  /*18f70*/  PRMT R13, R34, 0x7632, R13 ;  /* 0x00007632220d7816 */ /* 0x000fe2000000000d */
[----:B------:R-:W-:Y:S01]  /*18f80*/  ULDC UR5, c[0x0][0x22c] ;  /* 0x00008b0000057ab9 */ /* 0x000fe20000000800 */
[-C--:B------:R-:W-:Y:S01]  /*18f90*/  LEA R2, P3, R9, R72.reuse, 0x1 ;  /* 0x0000004809027211 */ /* 0x080fe200078608ff */
[----:B------:R1:W-:Y:S01]  /*18fa0*/  @P5 STG.E.U16 desc[UR40][R6.64], R12 ;  /* 0x0000000c06005986 */ /* 0x0003e2000c101528 */
[----:B------:R-:W-:-:S02]  /*18fb0*/  LEA R8, P5, R0, R72, 0x1 ;  /* 0x0000004800087211 */ /* 0x000fc400078a08ff */
[----:B------:R-:W-:Y:S02]  /*18fc0*/  LEA.HI.X.SX32 R3, R9, R73, 0x1, P3 ;  /* 0x0000004909037211 */ /* 0x000fe400018f0eff */
[C---:B------:R-:W-:Y:S01]  /*18fd0*/  ISETP.LT.AND P3, PT, R10.reuse, UR4, !P0 ;  /* 0x000000040a007c0c */ /* 0x040fe2000c761270 */
[----:B------:R-:W-:Y:S01]  /*18fe0*/  IMAD R10, R10, R71, RZ ;  /* 0x000000470a0a7224 */ /* 0x000fe200078e02ff */
[----:B------:R-:W-:Y:S02]  /*18ff0*/  PRMT R14, R35, 0x7632, R14 ;  /* 0x00007632230e7816 */ /* 0x000fe4000000000e */
[----:B------:R-:W-:Y:S01]  /*19000*/  LEA.HI.X.SX32 R9, R0, R73, 0x1, P5 ;  /* 0x0000004900097211 */ /* 0x000fe200028f0eff */
[----:B------:R-:W-:Y:S01]  /*19010*/  IMAD R0, R71, 0x2, R10 ;  /* 0x0000000247007824 */ /* 0x000fe200078e020a */
[----:B------:R-:W-:Y:S01]  /*19020*/  LEA R4, P5, R10, R72, 0x1 ;  /* 0x000000480a047211 */ /* 0x000fe200078a08ff */
[----:B------:R0:W-:Y:S01]  /*19030*/  @P4 STG.E.U16 desc[UR40][R2.64], R13 ;  /* 0x0000000d02004986 */ /* 0x0001e2000c101528 */
[----:B------:R-:W-:-:S02]  /*19040*/  ULDC UR4, c[0x0][0x22c] ;  /* 0x00008b0000047ab9 */ /* 0x000fc40000000800 */
[-C--:B------:R-:W-:Y:S01]  /*19050*/  LEA.HI.X.SX32 R5, R10, R73.reuse, 0x1, P5 ;  /* 0x000000490a057211 */ /* 0x080fe200028f0eff */
[----:B------:R0:W-:Y:S01]  /*19060*/  @P6 STG.E.U16 desc[UR40][R8.64], R14 ;  /* 0x0000000e08006986 */ /* 0x0001e2000c101528 */
[CC--:B-1----:R-:W-:Y:S01]  /*19070*/  LEA R6, P6, R0.reuse, R72.reuse, 0x1 ;  /* 0x0000004800067211 */ /* 0x0c2fe200078c08ff */
[----:B------:R-:W-:Y:S01]  /*19080*/  IMAD R10, R71, 0x2, R0 ;  /* 0x00000002470a7824 */ /* 0x000fe200078e0200 */
[----:B------:R-:W-:Y:S01]  /*19090*/  ISETP.LT.AND P4, PT, R19, UR5, !P0 ;  /* 0x0000000513007c0c */ /* 0x000fe2000c781270 */
[----:B------:R-:W-:Y:S01]  /*190a0*/  @P3 STG.E.U16 desc[UR40][R4.64], R36 ;  /* 0x0000002404003986 */ /* 0x000fe2000c101528 */
[-C--:B------:R-:W-:Y:S01]  /*190b0*/  LEA.HI.X.SX32 R7, R0, R73.reuse, 0x1, P6 ;  /* 0x0000004900077211 */ /* 0x080fe200030f0eff */
[----:B------:R-:W-:Y:S01]  /*190c0*/  IMAD R0, R71, 0x2, R10 ;  /* 0x0000000247007824 */ /* 0x000fe200078e020a */
[----:B------:R-:W-:Y:S01]  /*190d0*/  ISETP.LT.AND P5, PT, R18, UR4, !P0 ;  /* 0x0000000412007c0c */ /* 0x000fe2000c7a1270 */
[----:B------:R-:W-:Y:S01]  /*190e0*/  ULDC UR4, c[0x0][0x22c] ;  /* 0x00008b0000047ab9 */ /* 0x000fe20000000800 */
[C---:B0-----:R-:W-:Y:S01]  /*190f0*/  LEA R2, P6, R10.reuse, R72, 0x1 ;  /* 0x000000480a027211 */ /* 0x041fe200078c08ff */
[----:B------:R-:W-:Y:S01]  /*19100*/  ULDC UR5, c[0x0][0x22c] ;  /* 0x00008b0000057ab9 */ /* 0x000fe20000000800 */
[----:B------:R-:W3:Y:S02]  /*19110*/  LDL.LU R14, [R1+0x838] ;  /* 0x00083800010e7983 */ /* 0x000ee40000300800 */
[----:B------:R-:W-:-:S02]  /*19120*/  LEA.HI.X.SX32 R3, R10, R73, 0x1, P6 ;  /* 0x000000490a037211 */ /* 0x000fc400030f0eff */
[C---:B------:R-:W-:Y:S01]  /*19130*/  LEA R8, P6, R0.reuse, R72, 0x1 ;  /* 0x0000004800087211 */ /* 0x040fe200078c08ff */
[----:B------:R-:W3:Y:S03]  /*19140*/  LDL.LU R13, [R1+0x834] ;  /* 0x00083400010d7983 */ /* 0x000ee60000300800 */
[----:B------:R-:W-:Y:S01]  /*19150*/  LEA.HI.X.SX32 R9, R0, R73, 0x1, P6 ;  /* 0x0000004900097211 */ /* 0x000fe200030f0eff */
[----:B------:R-:W-:Y:S01]  /*19160*/  @P2 STG.E.U16 desc[UR40][R6.64], R37 ;  /* 0x0000002506002986 */ /* 0x000fe2000c101528 */
[----:B--2---:R-:W-:Y:S01]  /*19170*/  ISETP.LT.AND P3, PT, R17, UR4, !P0 ;  /* 0x0000000411007c0c */ /* 0x004fe2000c761270 */
[----:B------:R-:W-:Y:S02]  /*19180*/  ULDC UR4, c[0x0][0x22c] ;  /* 0x00008b0000047ab9 */ /* 0x000fe40000000800 */
[----:B------:R-:W2:Y:S04]  /*19190*/  LDL.LU R12, [R1+0x830] ;  /* 0x00083000010c7983 */ /* 0x000ea80000300800 */
[----:B------:R-:W-:Y:S04]  /*191a0*/  @P1 STG.E.U16 desc[UR40][R2.64], R38 ;  /* 0x0000002602001986 */ /* 0x000fe8000c101528 */
[----:B------:R0:W-:Y:S04]  /*191b0*/  @P4 STG.E.U16 desc[UR40][R8.64], R39 ;  /* 0x0000002708004986 */ /* 0x0001e8000c101528 */
[----:B0-----:R-:W2:Y:S01]  /*191c0*/  LDL.LU R9, [R1+0x82c] ;  /* 0x00082c0001097983 */ /* 0x001ea20000300800 */
[----:B----4-:R-:W-:Y:S01]  /*191d0*/  ISETP.LT.AND P2, PT, R16, UR4, !P0 ;  /* 0x0000000410007c0c */ /* 0x010fe2000c741270 */
[----:B------:R-:W-:-:S02]  /*191e0*/  ULDC UR4, c[0x0][0x22c] ;  /* 0x00008b0000047ab9 */ /* 0x000fc40000000800 */
[----:B---3--:R-:W-:Y:S01]  /*191f0*/  ISETP.LT.AND P1, PT, R15, UR4, !P0 ;  /* 0x000000040f007c0c */ /* 0x008fe2000c721270 */
[----:B------:R-:W-:Y:S02]  /*19200*/  ULDC UR4, c[0x0][0x22c] ;  /* 0x00008b0000047ab9 */ /* 0x000fe40000000800 */
[----:B------:R-:W-:Y:S01]  /*19210*/  ISETP.LT.AND P4, PT, R11, UR4, !P0 ;  /* 0x000000040b007c0c */ /* 0x000fe2000c781270 */
[C---:B------:R-:W-:Y:S01]  /*19220*/  IMAD R10, R71.reuse, 0x2, R0 ;  /* 0x00000002470a7824 */ /* 0x040fe200078e0200 */
[----:B------:R-:W3:Y:S01]  /*19230*/  LDL.LU R11, [R1+0x828] ;  /* 0x00082800010b7983 */ /* 0x000ee20000300800 */
[----:B------:R-:W-:Y:S01]  /*19240*/  PRMT R36, R36, 0x7632, R36 ;  /* 0x0000763224247816 */ /* 0x000fe20000000024 */
[----:B------:R-:W-:Y:S01]  /*19250*/  ULDC UR4, c[0x0][0x22c] ;  /* 0x00008b0000047ab9 */ /* 0x000fe20000000800 */
[C---:B------:R-:W-:Y:S01]  /*19260*/  IMAD R0, R71.reuse, 0x2, R10 ;  /* 0x0000000247007824 */ /* 0x040fe200078e020a */
[CC--:B------:R-:W-:Y:S01]  /*19270*/  LEA R4, P6, R10.reuse, R72.reuse, 0x1 ;  /* 0x000000480a047211 */ /* 0x0c0fe200078c08ff */
[----:B------:R-:W4:Y:S03]  /*19280*/  LDL.LU R15, [R1+0x824] ;  /* 0x00082400010f7983 */ /* 0x000f260000300800 */
[----:B------:R-:W-:Y:S01]  /*19290*/  LEA.HI.X.SX32 R5, R10, R73, 0x1, P6 ;  /* 0x000000490a057211 */ /* 0x000fe200030f0eff */
[----:B------:R-:W-:Y:S01]  /*192a0*/  IMAD R10, R71, 0x2, R0 ;  /* 0x00000002470a7824 */ /* 0x000fe200078e0200 */
[----:B------:R-:W-:-:S02]  /*192b0*/  LEA R6, P6, R0, R72, 0x1 ;  /* 0x0000004800067211 */ /* 0x000fc400078c08ff */
[----:B------:R-:W-:Y:S02]  /*192c0*/  PRMT R3, R37, 0x7632, R3 ;  /* 0x0000763225037816 */ /* 0x000fe40000000003 */
[----:B------:R-:W-:Y:S02]  /*192d0*/  LEA.HI.X.SX32 R7, R0, R73, 0x1, P6 ;  /* 0x0000004900077211 */ /* 0x000fe400030f0eff */
[----:B------:R-:W-:Y:S01]  /*192e0*/  LEA R2, P6, R10, R72, 0x1 ;  /* 0x000000480a027211 */ /* 0x000fe200078c08ff */
[----:B------:R-:W-:Y:S04]  /*192f0*/  @P5 STG.E.U16 desc[UR40][R4.64], R36 ;  /* 0x0000002404005986 */ /* 0x000fe8000c101528 */
[----:B------:R0:W-:Y:S01]  /*19300*/  @P3 STG.E.U16 desc[UR40][R6.64], R3 ;  /* 0x0000000306003986 */ /* 0x0001e2000c101528 */
[----:B------:R-:W-:-:S02]  /*19310*/  PRMT R38, R38, 0x7632, R38 ;  /* 0x0000763226267816 */ /* 0x000fc40000000026 */
[-C--:B0-----:R-:W-:Y:S01]  /*19320*/  LEA.HI.X.SX32 R3, R10, R73.reuse, 0x1, P6 ;  /* 0x000000490a037211 */ /* 0x081fe200030f0eff */
[----:B------:R-:W-:Y:S01]  /*19330*/  IMAD R10, R71, 0x2, R10 ;  /* 0x00000002470a7824 */ /* 0x000fe200078e020a */
[----:B------:R-:W-:Y:S01]  /*19340*/  ISETP.LT.AND P5, PT, R14, UR4, !P0 ;  /* 0x000000040e007c0c */ /* 0x000fe2000c7a1270 */
[----:B------:R-:W-:Y:S01]  /*19350*/  ULDC UR4, c[0x0][0x22c] ;  /* 0x00008b0000047ab9 */ /* 0x000fe20000000800 */
[----:B------:R-:W-:Y:S01]  /*19360*/  PRMT R39, R39, 0x7632, R39 ;  /* 0x0000763227277816 */ /* 0x000fe20000000027 */
[----:B------:R-:W-:Y:S01]  /*19370*/  IMAD R0, R71, 0x2, R10 ;  /* 0x0000000247007824 */ /* 0x000fe200078e020a */
[CC--:B------:R-:W-:Y:S01]  /*19380*/  LEA R4, P6, R10.reuse, R72.reuse, 0x1 ;  /* 0x000000480a047211 */ /* 0x0c0fe200078c08ff */
[----:B------:R-:W4:Y:S01]  /*19390*/  LDL.LU R14, [R1+0x820] ;  /* 0x00082000010e7983 */ /* 0x000f220000300800 */
[----:B------:R-:W-:Y:S01]  /*193a0*/  ISETP.LT.AND P3, PT, R13, UR4, !P0 ;  /* 0x000000040d007c0c */ /* 0x000fe2000c761270 */
[----:B------:R-:W-:Y:S01]  /*193b0*/  ULDC UR4, c[0x0][0x22c] ;  /* 0x00008b0000047ab9 */ /* 0x000fe20000000800 */
[----:B------:R-:W-:Y:S01]  /*193c0*/  LEA.HI.X.SX32 R5, R10, R73, 0x1, P6 ;  /* 0x000000490a057211 */ /* 0x000fe200030f0eff */
[----:B------:R0:W-:Y:S01]  /*193d0*/  @P2 STG.E.U16 desc[UR40][R2.64], R38 ;  /* 0x0000002602002986 */ /* 0x0001e2000c101528 */
[----:B------:R-:W-:-:S02]  /*193e0*/  LEA R6, P6, R0, R72, 0x1 ;  /* 0x0000004800067211 */ /* 0x000fc400078c08ff */
[----:B--2---:R-:W-:Y:S01]  /*193f0*/  ISETP.LT.AND P2, PT, R12, UR4, !P0 ;  /* 0x000000040c007c0c */ /* 0x004fe2000c741270 */
[----:B------:R-:W2:Y:S01]  /*19400*/  LDL.LU R13, [R1+0x81c] ;  /* 0x00081c00010d7983 */ /* 0x000ea20000300800 */
[----:B------:R-:W-:Y:S01]  /*19410*/  LEA.HI.X.SX32 R7, R0, R73, 0x1, P6 ;  /* 0x0000004900077211 */ /* 0x000fe200030f0eff */
[----:B------:R-:W-:Y:S02]  /*19420*/  ULDC UR4, c[0x0][0x22c] ;  /* 0x00008b0000047ab9 */ /* 0x000fe40000000800 */
[----:B------:R1:W-:Y:S04]  /*19430*/  @P1 STG.E.U16 desc[UR40][R4.64], R39 ;  /* 0x0000002704001986 */ /* 0x0003e8000c101528 */
[----:B------:R-:W2:Y:S04]  /*19440*/  LDL.LU R12, [R1+0x818] ;  /* 0x00081800010c7983 */ /* 0x000ea80000300800 */
[----:B------:R1:W-:Y:S01]  /*19450*/  @P4 STG.E.U16 desc[UR40][R6.64], R40 ;  /* 0x0000002806004986 */ /* 0x0003e2000c101528 */
[----:B------:R-:W-:Y:S01]  /*19460*/  ISETP.LT.AND P1, PT, R9, UR4, !P0 ;  /* 0x0000000409007c0c */ /* 0x000fe2000c721270 */
[----:B------:R-:W-:-:S02]  /*19470*/  ULDC UR4, c[0x0][0x22c] ;  /* 0x00008b0000047ab9 */ /* 0x000fc40000000800 */
[----:B---3--:R-:W-:Y:S01]  /*19480*/  ISETP.LT.AND P4, PT, R11, UR4, !P0 ;  /* 0x000000040b007c0c */ /* 0x008fe2000c781270 */
[C---:B------:R-:W-:Y:S01]  /*19490*/  IMAD R8, R71.reuse, 0x2, R0 ;  /* 0x0000000247087824 */ /* 0x040fe200078e0200 */
[----:B------:R-:W3:Y:S01]  /*194a0*/  LDL.LU R11, [R1+0x814] ;  /* 0x00081400010b7983 */ /* 0x000ee20000300800 */
[----:B------:R-:W-:Y:S02]  /*194b0*/  ULDC UR4, c[0x0][0x22c] ;  /* 0x00008b0000047ab9 */ /* 0x000fe40000000800 */
[----:B------:R-:W-:Y:S01]  /*194c0*/  IMAD R0, R71, 0x2, R8 ;  /* 0x0000000247007824 */ /* 0x000fe200078e0208 */
[----:B0-----:R-:W-:-:S04]  /*194d0*/  LEA R2, P6, R8, R72, 0x1 ;  /* 0x0000004808027211 */ /* 0x001fc800078c08ff */
[----:B------:R-:W-:Y:S01]  /*194e0*/  LEA.HI.X.SX32 R3, R8, R73, 0x1, P6 ;  /* 0x0000004908037211 */ /* 0x000fe200030f0eff */
[----:B------:R-:W-:Y:S01]  /*194f0*/  IMAD R10, R71, 0x2, R0 ;  /* 0x00000002470a7824 */ /* 0x000fe200078e0200 */
[----:B------:R-:W-:-:S04]  /*19500*/  LEA R8, P6, R0, R72, 0x1 ;  /* 0x0000004800087211 */ /* 0x000fc800078c08ff */
[-C--:B------:R-:W-:Y:S01]  /*19510*/  LEA.HI.X.SX32 R9, R0, R73.reuse, 0x1, P6 ;  /* 0x0000004900097211 */ /* 0x080fe200030f0eff */
[C---:B------:R-:W-:Y:S01]  /*19520*/  IMAD R0, R71.reuse, 0x2, R10 ;  /* 0x0000000247007824 */ /* 0x040fe200078e020a */
[CC--:B-1----:R-:W-:Y:S01]  /*19530*/  LEA R4, P6, R10.reuse, R72.reuse, 0x1 ;  /* 0x000000480a047211 */ /* 0x0c2fe200078c08ff */
[----:B------:R-:W-:Y:S03]  /*19540*/  @P5 STG.E.U16 desc[UR40][R2.64], R41 ;  /* 0x0000002902005986 */ /* 0x000fe6000c101528 */
[-C--:B------:R-:W-:Y:S01]  /*19550*/  LEA.HI.X.SX32 R5, R10, R73.reuse, 0x1, P6 ;  /* 0x000000490a057211 */ /* 0x080fe200030f0eff */
[----:B------:R0:W-:Y:S01]  /*19560*/  @P3 STG.E.U16 desc[UR40][R8.64], R42 ;  /* 0x0000002a08003986 */ /* 0x0001e2000c101528 */
[----:B------:R-:W-:Y:S01]  /*19570*/  IMAD R10, R71, 0x2, R0 ;  /* 0x00000002470a7824 */ /* 0x000fe200078e0200 */
[CC--:B------:R-:W-:Y:S02]  /*19580*/  LEA R6, P6, R0.reuse, R72.reuse, 0x1 ;  /* 0x0000004800067211 */ /* 0x0c0fe400078c08ff */
[----:B----4-:R-:W-:Y:S01]  /*19590*/  ISETP.LT.AND P5, PT, R15, UR4, !P0 ;  /* 0x000000040f007c0c */ /* 0x010fe2000c7a1270 */
[----:B------:R-:W-:Y:S01]  /*195a0*/  ULDC UR4, c[0x0][0x22c] ;  /* 0x00008b0000047ab9 */ /* 0x000fe20000000800 */
[----:B------:R-:W-:Y:S01]  /*195b0*/  LEA.HI.X.SX32 R7, R0, R73, 0x1, P6 ;  /* 0x0000004900077211 */ /* 0x000fe200030f0eff */
[----:B0-----:R-:W4:Y:S01]  /*195c0*/  LDL.LU R9, [R1+0x810] ;  /* 0x0008100001097983 */ /* 0x001f220000300800 */
[----:B------:R-:W-:-:S03]  /*195d0*/  LEA R2, P6, R10, R72, 0x1 ;  /* 0x000000480a027211 */ /* 0x000fc600078c08ff */
[----:B------:R-:W4:Y:S01]  /*195e0*/  LDL.LU R15, [R1+0x80c] ;  /* 0x00080c00010f7983 */ /* 0x000f220000300800 */
[----:B------:R-:W-:Y:S01]  /*195f0*/  ISETP.LT.AND P3, PT, R14, UR4, !P0 ;  /* 0x000000040e007c0c */ /* 0x000fe2000c761270 */
[----:B------:R-:W-:Y:S01]  /*19600*/  ULDC UR4, c[0x0][0x22c] ;  /* 0x00008b0000047ab9 */ /* 0x000fe20000000800 */
[----:B------:R-:W-:Y:S01]  /*19610*/  PRMT R40, R40, 0x7632, R40 ;  /* 0x0000763228287816 */ /* 0x000fe20000000028 */
[----:B------:R-:W4:Y:S01]  /*19620*/  LDL.LU R14, [R1+0x808] ;  /* 0x00080800010e7983 */ /* 0x000f220000300800 */
[----:B------:R-:W-:Y:S02]  /*19630*/  PRMT R41, R41, 0x7632, R41 ;  /* 0x0000763229297816 */ /* 0x000fe40000000029 */
[----:B------:R-:W-:Y:S01]  /*19640*/  LEA.HI.X.SX32 R3, R10, R73, 0x1, P6 ;  /* 0x000000490a037211 */ /* 0x000fe200030f0eff */
[----:B------:R0:W-:Y:S01]  /*19650*/  @P2 STG.E.U16 desc[UR40][R4.64], R43 ;  /* 0x0000002b04002986 */ /* 0x0001e2000c101528 */
[----:B--2---:R-:W-:Y:S01]  /*19660*/  ISETP.LT.AND P2, PT, R13, UR4, !P0 ;  /* 0x000000040d007c0c */ /* 0x004fe2000c741270 */
[----:B------:R-:W-:-:S02]  /*19670*/  ULDC UR4, c[0x0][0x22c] ;  /* 0x00008b0000047ab9 */ /* 0x000fc40000000800 */
[----:B------:R-:W2:Y:S04]  /*19680*/  LDL.LU R13, [R1+0x804] ;  /* 0x00080400010d7983 */ /* 0x000ea80000300800 */
[----:B------:R1:W-:Y:S01]  /*19690*/  @P1 STG.E.U16 desc[UR40][R6.64], R40 ;  /* 0x0000002806001986 */ /* 0x0003e2000c101528 */
[----:B------:R-:W-:Y:S01]  /*196a0*/  ISETP.LT.AND P1, PT, R12, UR4, !P0 ;  /* 0x000000040c007c0c */ /* 0x000fe2000c721270 */
[----:B------:R-:W-:Y:S02]  /*196b0*/  ULDC UR4, c[0x0][0x22c] ;  /* 0x00008b0000047ab9 */ /* 0x000fe40000000800 */
[----:B------:R-:W2:Y:S04]  /*196c0*/  LDL.LU R12, [R1+0x800] ;  /* 0x00080000010c7983 */ /* 0x000ea80000300800 */
[----:B------:R1:W-:Y:S01]  /*196d0*/  @P4 STG.E.U16 desc[UR40][R2.64], R41 ;  /* 0x0000002902004986 */ /* 0x0003e2000c101528 */
[----:B---3--:R-:W-:Y:S01]  /*196e0*/  ISETP.LT.AND P4, PT, R11, UR4, !P0 ;  /* 0x000000040b007c0c */ /* 0x008fe2000c781270 */
[----:B------:R-:W-:-:S02]  /*196f0*/  IMAD R10, R71, 0x2, R10 ;  /* 0x00000002470a7824 */ /* 0x000fc400078e020a */
[----:B------:R-:W3:Y:S01]  /*19700*/  LDL.LU R11, [R1+0x7fc] ;  /* 0x0007fc00010b7983 */ /* 0x000ee20000300800 */
[----:B------:R-:W-:Y:S01]  /*19710*/  PRMT R42, R42, 0x7632, R42 ;  /* 0x000076322a2a7816 */ /* 0x000fe2000000002a */
[----:B------:R-:W-:Y:S01]  /*19720*/  ULDC UR4, c[0x0][0x22c] ;  /* 0x00008b0000047ab9 */ /* 0x000fe20000000800 */
[----:B------:R-:W-:Y:S01]  /*19730*/  IMAD R0, R71, 0x2, R10 ;  /* 0x0000000247007824 */ /* 0x000fe200078e020a */
[----:B0-----:R-:W-:-:S04]  /*19740*/  LEA R4, P6, R10, R72, 0x1 ;  /* 0x000000480a047211 */ /* 0x001fc800078c08ff */
[-C--:B------:R-:W-:Y:S01]  /*19750*/  LEA.HI.X.SX32 R5, R10, R73.reuse, 0x1, P6 ;  /* 0x000000490a057211 */ /* 0x080fe200030f0eff */
[----:B------:R-:W-:Y:S01]  /*19760*/  IMAD R8, R71, 0x2, R0 ;  /* 0x0000000247087824 */ /* 0x000fe200078e0200 */
[CC--:B-1----:R-:W-:Y:S02]  /*19770*/  LEA R6, P6, R0.reuse, R72.reuse, 0x1 ;  /* 0x0000004800067211 */ /* 0x0c2fe400078c08ff */
[----:B------:R-:W-:Y:S02]  /*19780*/  PRMT R3, R43, 0x7632, R3 ;  /* 0x000076322b037816 */ /* 0x000fe40000000003 */
[----:B------:R-:W-:Y:S01]  /*19790*/  LEA.HI.X.SX32 R7, R0, R73, 0x1, P6 ;  /* 0x0000004900077211 */ /* 0x000fe200030f0eff */
[C---:B------:R-:W-:Y:S01]  /*197a0*/  IMAD R0, R71.reuse, 0x2, R8 ;  /* 0x0000000247007824 */ /* 0x040fe200078e0208 */
[----:B------:R-:W-:Y:S01]  /*197b0*/  LEA R2, P6, R8, R72, 0x1 ;  /* 0x0000004808027211 */ /* 0x000fe200078c08ff */
[----:B------:R-:W-:Y:S02]  /*197c0*/  @P5 STG.E.U16 desc[UR40][R4.64], R42 ;  /* 0x0000002a04005986 */ /* 0x000fe4000c101528 */
[----:B------:R-:W-:-:S02]  /*197d0*/  IMAD R10, R71, 0x2, R0 ;  /* 0x00000002470a7824 */ /* 0x000fc400078e0200 */
[----:B------:R0:W-:Y:S02]  /*197e0*/  @P3 STG.E.U16 desc[UR40][R6.64], R3 ;  /* 0x0000000306003986 */ /* 0x0001e4000c101528 */
[-C--:B0-----:R-:W-:Y:S02]  /*197f0*/  LEA.HI.X.SX32 R3, R8, R73.reuse, 0x1, P6 ;  /* 0x0000004908037211 */ /* 0x081fe400030f0eff */
[CC--:B------:R-:W-:Y:S02]  /*19800*/  LEA R8, P6, R0.reuse, R72.reuse, 0x1 ;  /* 0x0000004800087211 */ /* 0x0c0fe400078c08ff */
[----:B----4-:R-:W-:Y:S01]  /*19810*/  ISETP.LT.AND P5, PT, R9, UR4, !P0 ;  /* 0x0000000409007c0c */ /* 0x010fe2000c7a1270 */
[----:B------:R-:W-:Y:S01]  /*19820*/  ULDC UR4, c[0x0][0x22c] ;  /* 0x00008b0000047ab9 */ /* 0x000fe20000000800 */
[----:B------:R-:W-:Y:S01]  /*19830*/  LEA.HI.X.SX32 R9, R0, R73, 0x1, P6 ;  /* 0x0000004900097211 */ /* 0x000fe200030f0eff */
[----:B------:R-:W-:Y:S01]  /*19840*/  IMAD R0, R71, 0x2, R10 ;  /* 0x0000000247007824 */ /* 0x000fe200078e020a */
[----:B------:R-:W-:-:S02]  /*19850*/  LEA R4, P6, R10, R72, 0x1 ;  /* 0x000000480a047211 */ /* 0x000fc400078c08ff */
[----:B------:R-:W-:Y:S01]  /*19860*/  ISETP.LT.AND P3, PT, R15, UR4, !P0 ;  /* 0x000000040f007c0c */ /* 0x000fe2000c761270 */
[----:B------:R-:W-:Y:S01]  /*19870*/  ULDC UR4, c[0x0][0x22c] ;  /* 0x00008b0000047ab9 */ /* 0x000fe20000000800 */
[----:B------:R-:W4:Y:S01]  /*19880*/  LDL.LU R15, [R1+0x7f8] ;  /* 0x0007f800010f7983 */ /* 0x000f220000300800 */
[-C--:B------:R-:W-:Y:S02]  /*19890*/  LEA.HI.X.SX32 R5, R10, R73.reuse, 0x1, P6 ;  /* 0x000000490a057211 */ /* 0x080fe400030f0eff */
[----:B------:R-:W-:Y:S01]  /*198a0*/  LEA R6, P6, R0, R72, 0x1 ;  /* 0x0000004800067211 */ /* 0x000fe200078c08ff */
[----:B------:R0:W-:Y:S01]  /*198b0*/  @P2 STG.E.U16 desc[UR40][R2.64], R44 ;  /* 0x0000002c02002986 */ /* 0x0001e2000c101528 */
[----:B------:R-:W-:Y:S01]  /*198c0*/  ISETP.LT.AND P2, PT, R14, UR4, !P0 ;  /* 0x000000040e007c0c */ /* 0x000fe2000c741270 */
[----:B------:R-:W-:Y:S02]  /*198d0*/  ULDC UR4, c[0x0][0x22c] ;  /* 0x00008b0000047ab9 */ /* 0x000fe40000000800 */
[----:B------:R-:W4:Y:S01]  /*198e0*/  LDL.LU R14, [R1+0x7f4] ;  /* 0x0007f400010e7983 */ /* 0x000f220000300800 */
[----:B------:R-:W-:-:S03]  /*198f0*/  LEA.HI.X.SX32 R7, R0, R73, 0x1, P6 ;  /* 0x0000004900077211 */ /* 0x000fc600030f0eff */
[----:B------:R1:W-:Y:S01]  /*19900*/  @P1 STG.E.U16 desc[UR40][R8.64], R45 ;  /* 0x0000002d08001986 */ /* 0x0003e2000c101528 */
[----:B--2---:R-:W-:Y:S01]  /*19910*/  ISETP.LT.AND P1, PT, R13, UR4, !P0 ;  /* 0x000000040d007c0c */ /* 0x004fe2000c721270 */
[----:B------:R-:W-:Y:S02]  /*19920*/  ULDC UR4, c[0x0][0x22c] ;  /* 0x00008b0000047ab9 */ /* 0x000fe40000000800 */
[----:B------:R-:W2:Y:S04]  /*19930*/  LDL.LU R13, [R1+0x7f0] ;  /* 0x0007f000010d7983 */ /* 0x000ea80000300800 */
[----:B------:R1:W-:Y:S01]  /*19940*/  @P4 STG.E.U16 desc[UR40][R4.64], R46 ;  /* 0x0000002e04004986 */ /* 0x0003e2000c101528 */
[----:B------:R-:W-:Y:S01]  /*19950*/  ISETP.LT.AND P4, PT, R12, UR4, !P0 ;  /* 0x000000040c007c0c */ /* 0x000fe2000c781270 */
[----:B------:R-:W-:-:S02]  /*19960*/  ULDC UR4, c[0x0][0x22c] ;  /* 0x00008b0000047ab9 */ /* 0x000fc40000000800 */
[----:B------:R-:W2:Y:S04]  /*19970*/  LDL.LU R12, [R1+0x7ec] ;  /* 0x0007ec00010c7983 */ /* 0x000ea80000300800 */
[----:B------:R-:W-:Y:S01]  /*19980*/  @P5 STG.E.U16 desc[UR40][R6.64], R47 ;  /* 0x0000002f06005986 */ /* 0x000fe2000c101528 */
[----:B---3--:R-:W-:Y:S01]  /*19990*/  ISETP.LT.AND P5, PT, R11, UR4, !P0 ;  /* 0x000000040b007c0c */ /* 0x008fe2000c7a1270 */
[C---:B------:R-:W-:Y:S02]  /*199a0*/  IMAD R10, R71.reuse, 0x2, R0 ;  /* 0x00000002470a7824 */ /* 0x040fe400078e0200 */
[----:B------:R-:W3:Y:S01]  /*199b0*/  LDL.LU R11, [R1+0x7e8] ;  /* 0x0007e800010b7983 */ /* 0x000ee20000300800 */
[----:B0-----:R-:W-:Y:S01]  /*199c0*/  PRMT R44, R44, 0x7632, R44 ;  /* 0x000076322c2c7816 */ /* 0x001fe2000000002c */
[----:B------:R-:W-:Y:S01]  /*199d0*/  ULDC UR4, c[0x0][0x22c] ;  /* 0x00008b0000047ab9 */ /* 0x000fe20000000800 */
[----:B------:R-:W-:Y:S01]  /*199e0*/  IMAD R0, R71, 0x2, R10 ;  /* 0x0000000247007824 */ /* 0x000fe200078e020a */
[----:B------:R-:W-:-:S04]  /*199f0*/  LEA R2, P6, R10, R72, 0x1 ;  /* 0x000000480a027211 */ /* 0x000fc800078c08ff */
[----:B------:R-:W-:Y:S01]  /*19a00*/  LEA.HI.X.SX32 R3, R10, R73, 0x1, P6 ;  /* 0x000000490a037211 */ /* 0x000fe200030f0eff */
[----:B------:R-:W-:Y:S01]  /*19a10*/  IMAD R10, R71, 0x2, R0 ;  /* 0x00000002470a7824 */ /* 0x000fe200078e0200 */
[----:B-1----:R-:W-:-:S04]  /*19a20*/  LEA R8, P6, R0, R72, 0x1 ;  /* 0x0000004800087211 */ /* 0x002fc800078c08ff */
[----:B------:R-:W-:Y:S02]  /*19a30*/  LEA.HI.X.SX32 R9, R0, R73, 0x1, P6 ;  /* 0x0000004900097211 */ /* 0x000fe400030f0eff */
[----:B------:R-:W-:-:S04]  /*19a40*/  LEA R4, P6, R10, R72, 0x1 ;  /* 0x000000480a047211 */ /* 0x000fc800078c08ff */
[----:B------:R-:W-:Y:S01]  /*19a50*/  LEA.HI.X.SX32 R5, R10, R73, 0x1, P6 ;  /* 0x000000490a057211 */ /* 0x000fe200030f0eff */
[----:B------:R-:W-:Y:S01]  /*19a60*/  IMAD R10, R71, 0x2, R10 ;  /* 0x00000002470a7824 */ /* 0x000fe200078e020a */
[----:B------:R0:W-:Y:S01]  /*19a70*/  @P3 STG.E.U16 desc[UR40][R2.64], R44 ;  /* 0x0000002c02003986 */ /* 0x0001e2000c101528 */
[----:B------:R-:W-:Y:S02]  /*19a80*/  PRMT R45, R45, 0x7632, R45 ;  /* 0x000076322d2d7816 */ /* 0x000fe4000000002d */
[----:B------:R-:W-:Y:S01]  /*19a90*/  IMAD R0, R71, 0x2, R10 ;  /* 0x0000000247007824 */ /* 0x000fe200078e020a */
[----:B------:R-:W-:Y:S02]  /*19aa0*/  PRMT R46, R46, 0x7632, R46 ;  /* 0x000076322e2e7816 */ /* 0x000fe4000000002e */
[----:B------:R1:W-:Y:S01]  /*19ab0*/  @P2 STG.E.U16 desc[UR40][R8.64], R45 ;  /* 0x0000002d08002986 */ /* 0x0003e2000c101528 */
[----:B0-----:R-:W-:Y:S02]  /*19ac0*/  LEA R2, P6, R10, R72, 0x1 ;  /* 0x000000480a027211 */ /* 0x001fe400078c08ff */
[----:B------:R-:W-:-:S02]  /*19ad0*/  PRMT R47, R47, 0x7632, R47 ;  /* 0x000076322f2f7816 */ /* 0x000fc4000000002f */
[-C--:B------:R-:W-:Y:S02]  /*19ae0*/  LEA.HI.X.SX32 R3, R10, R73.reuse, 0x1, P6 ;  /* 0x000000490a037211 */ /* 0x080fe400030f0eff */
[C---:B------:R-:W-:Y:S02]  /*19af0*/  LEA R6, P6, R0.reuse, R72, 0x1 ;  /* 0x0000004800067211 */ /* 0x040fe400078c08ff */
[----:B----4-:R-:W-:Y:S01]  /*19b00*/  ISETP.LT.AND P3, PT, R15, UR4, !P0 ;  /* 0x000000040f007c0c */ /* 0x010fe2000c761270 */
[----:B------:R-:W-:Y:S01]  /*19b10*/  ULDC UR4, c[0x0][0x22c] ;  /* 0x00008b0000047ab9 */ /* 0x000fe20000000800 */
[----:B------:R-:W4:Y:S01]  /*19b20*/  LDL.LU R15, [R1+0x7e4] ;  /* 0x0007e400010f7983 */ /* 0x000f220000300800 */
[----:B------:R-:W-:-:S03]  /*19b30*/  LEA.HI.X.SX32 R7, R0, R73, 0x1, P6 ;  /* 0x0000004900077211 */ /* 0x000fc600030f0eff */
[----:B------:R0:W-:Y:S01]  /*19b40*/  @P1 STG.E.U16 desc[UR40][R4.64], R46 ;  /* 0x0000002e04001986 */ /* 0x0001e2000c101528 */
[----:B------:R-:W-:Y:S01]  /*19b50*/  ISETP.LT.AND P2, PT, R14, UR4, !P0 ;  /* 0x000000040e007c0c */ /* 0x000fe2000c741270 */
[----:B------:R-:W-:Y:S02]  /*19b60*/  ULDC UR4, c[0x0][0x22c] ;  /* 0x00008b0000047ab9 */ /* 0x000fe40000000800 */
[----:B------:R-:W4:Y:S04]  /*19b70*/  LDL.LU R14, [R1+0x7e0] ;  /* 0x0007e000010e7983 */ /* 0x000f280000300800 */
[----:B------:R0:W-:Y:S01]  /*19b80*/  @P4 STG.E.U16 desc[UR40][R2.64], R47 ;  /* 0x0000002f02004986 */ /* 0x0001e2000c101528 */
[----:B--2---:R-:W-:Y:S01]  /*19b90*/  ISETP.LT.AND P1, PT, R13, UR4, !P0 ;  /* 0x000000040d007c0c */ /* 0x004fe2000c721270 */
[----:B------:R-:W-:-:S02]  /*19ba0*/  ULDC UR4, c[0x0][0x22c] ;  /* 0x00008b0000047ab9 */ /* 0x000fc40000000800 */
[----:B------:R-:W2:Y:S04]  /*19bb0*/  LDL.LU R13, [R1+0x7dc] ;  /* 0x0007dc00010d7983 */ /* 0x000ea80000300800 */
[----:B------:R0:W-:Y:S01]  /*19bc0*/  @P5 STG.E.U16 desc[UR40][R6.64], R48 ;  /* 0x0000003006005986 */ /* 0x0001e2000c101528 */
[----:B------:R-:W-:Y:S01]  /*19bd0*/  ISETP.LT.AND P4, PT, R12, UR4, !P0 ;  /* 0x000000040c007c0c */ /* 0x000fe2000c781270 */
[----:B------:R-:W-:Y:S02]  /*19be0*/  ULDC UR4, c[0x0][0x22c] ;  /* 0x00008b0000047ab9 */ /* 0x000fe40000000800 */
[----:B------:R-:W2:Y:S01]  /*19bf0*/  LDL.LU R12, [R1+0x7d8] ;  /* 0x0007d800010c7983 */ /* 0x000ea20000300800 */
[----:B---3--:R-:W-:Y:S01]  /*19c00*/  ISETP.LT.AND P5, PT, R11, UR4, !P0 ;  /* 0x000000040b007c0c */ /* 0x008fe2000c7a1270 */
[----:B-1----:R-:W-:-:S02]  /*19c10*/  IMAD R8, R71, 0x2, R0 ;  /* 0x0000000247087824 */ /* 0x002fc400078e0200 */
[----:B------:R-:W3:Y:S01]  /*19c20*/  LDL.LU R11, [R1+0x7d4] ;  /* 0x0007d400010b7983 */ /* 0x000ee20000300800 */
[----:B------:R-:W-:Y:S01]  /*19c30*/  ULDC UR4, c[0x0][0x22c] ;  /* 0x00008b0000047ab9 */ /* 0x000fe20000000800 */
[----:B------:R-:W-:Y:S01]  /*19c40*/  IMAD R0, R71, 0x2, R8 ;  /* 0x0000000247007824 */ /* 0x000fe200078e0208 */
[----:B0-----:R-:W-:-:S03]  /*19c50*/  LEA R4, P6, R8, R72, 0x1 ;  /* 0x0000004808047211 */ /* 0x001fc600078c08ff */
[----:B------:R-:W-:Y:S01]  /*19c60*/  IMAD R10, R71, 0x2, R0 ;  /* 0x00000002470a7824 */ /* 0x000fe200078e0200 */
[----:B------:R-:W-:Y:S02]  /*19c70*/  LEA.HI.X.SX32 R5, R8, R73, 0x1, P6 ;  /* 0x0000004908057211 */ /* 0x000fe400030f0eff */
[----:B------:R-:W-:-:S04]  /*19c80*/  LEA R8, P6, R0, R72, 0x1 ;  /* 0x0000004800087211 */ /* 0x000fc800078c08ff */
[-C--:B------:R-:W-:Y:S01]  /*19c90*/  LEA.HI.X.SX32 R9, R0, R73.reuse, 0x1, P6 ;  /* 0x0000004900097211 */ /* 0x080fe200030f0eff */
[C---:B------:R-:W-:Y:S01]  /*19ca0*/  IMAD R0, R71.reuse, 0x2, R10 ;  /* 0x0000000247007824 */ /* 0x040fe200078e020a */
[CC--:B------:R-:W-:Y:S01]  /*19cb0*/  LEA R2, P6, R10.reuse, R72.reuse, 0x1 ;  /* 0x000000480a027211 */ /* 0x0c0fe200078c08ff */
[----:B------:R0:W-:Y:S03]  /*19cc0*/  @P3 STG.E.U16 desc[UR40][R4.64], R49 ;  /* 0x0000003104003986 */ /* 0x0001e6000c101528 */
[-C--:B------:R-:W-:Y:S01]  /*19cd0*/  LEA.HI.X.SX32 R3, R10, R73.reuse, 0x1, P6 ;  /* 0x000000490a037211 */ /* 0x080fe200030f0eff */
[----:B------:R-:W-:Y:S01]  /*19ce0*/  IMAD R10, R71, 0x2, R0 ;  /* 0x00000002470a7824 */ /* 0x000fe200078e0200 */
[CC--:B------:R-:W-:Y:S01]  /*19cf0*/  LEA R6, P6, R0.reuse, R72.reuse, 0x1 ;  /* 0x0000004800067211 */ /* 0x0c0fe200078c08ff */
[----:B------:R1:W-:Y:S03]  /*19d00*/  @P2 STG.E.U16 desc[UR40][R8.64], R50 ;  /* 0x0000003208002986 */ /* 0x0003e6000c101528 */
[----:B------:R-:W-:Y:S01]  /*19d10*/  LEA.HI.X.SX32 R7, R0, R73, 0x1, P6 ;  /* 0x0000004900077211 */ /* 0x000fe200030f0eff */
[----:B------:R4:W-:Y:S01]  /*19d20*/  @P1 STG.E.U16 desc[UR40][R2.64], R51 ;  /* 0x0000003302001986 */ /* 0x0009e2000c101528 */
[----:B0-----:R-:W-:-:S03]  /*19d30*/  LEA R4, P6, R10, R72, 0x1 ;  /* 0x000000480a047211 */ /* 0x001fc600078c08ff */
[----:B-1----:R-:W3:Y:S01]  /*19d40*/  LDL.LU R9, [R1+0x7d0] ;  /* 0x0007d00001097983 */ /* 0x002ee20000300800 */
[----:B------:R-:W-:Y:S02]  /*19d50*/  PRMT R49, R49, 0x7632, R49 ;  /* 0x0000763231317816 */ /* 0x000fe40000000031 */
[----:B----4-:R-:W-:Y:S02]  /*19d60*/  PRMT R3, R48, 0x7632, R3 ;  /* 0x0000763230037816 */ /* 0x010fe40000000003 */
[----:B------:R-:W-:Y:S01]  /*19d70*/  ISETP.LT.AND P3, PT, R15, UR4, !P0 ;  /* 0x000000040f007c0c */ /* 0x000fe2000c761270 */
[----:B------:R-:W-:Y:S01]  /*19d80*/  ULDC UR4, c[0x0][0x22c] ;  /* 0x00008b0000047ab9 */ /* 0x000fe20000000800 */
[----:B------:R-:W4:Y:S01]  /*19d90*/  LDL.LU R15, [R1+0x7cc] ;  /* 0x0007cc00010f7983 */ /* 0x000f220000300800 */
[----:B------:R-:W-:Y:S02]  /*19da0*/  LEA.HI.X.SX32 R5, R10, R73, 0x1, P6 ;  /* 0x000000490a057211 */ /* 0x000fe400030f0eff */
[----:B------:R-:W-:Y:S01]  /*19db0*/  ISETP.LT.AND P2, PT, R14, UR4, !P0 ;  /* 0x000000040e007c0c */ /* 0x000fe2000c741270 */
[----:B------:R-:W-:Y:S01]  /*19dc0*/  ULDC UR4, c[0x0][0x22c] ;  /* 0x00008b0000047ab9 */ /* 0x000fe20000000800 */
        /* <DEDUP_REMOVED lines=8> */
[----:B---3--:R-:W-:Y:S01]  /*19e50*/  ISETP.LT.AND P5, PT, R11, UR4, !P0 ;  /* 0x000000040b007c0c */ /* 0x008fe2000c7a1270 */
[C---:B------:R-:W-:Y:S01]  /*19e60*/  IMAD R10, R71.reuse, 0x2, R10 ;  /* 0x00000002470a7824 */ /* 0x040fe200078e020a */
[----:B------:R-:W3:Y:S01]  /*19e70*/  LDL.LU R11, [R1+0x7c0] ;  /* 0x0007c000010b7983 */ /* 0x000ee20000300800 */
[----:B------:R-:W-:Y:S01]  /*19e80*/  PRMT R50, R50, 0x7632, R50 ;  /* 0x0000763232327816 */ /* 0x000fe20000000032 */
[----:B------:R-:W-:Y:S01]  /*19e90*/  ULDC UR4, c[0x0][0x22c] ;  /* 0x00008b0000047ab9 */ /* 0x000fe20000000800 */
[C---:B------:R-:W-:Y:S01]  /*19ea0*/  IMAD R0, R71.reuse, 0x2, R10 ;  /* 0x0000000247007824 */ /* 0x040fe200078e020a */
[C---:B------:R-:W-:Y:S01]  /*19eb0*/  LEA R2, P6, R10.reuse, R72, 0x1 ;  /* 0x000000480a027211 */ /* 0x040fe200078c08ff */
[----:B------:R-:W3:Y:S02]  /*19ec0*/  LDL.LU R12, [R1+0x7bc] ;  /* 0x0007bc00010c7983 */ /* 0x000ee40000300800 */
[----:B------:R-:W-:Y:S01]  /*19ed0*/  IMAD R8, R71, 0x2, R0 ;  /* 0x0000000247087824 */ /* 0x000fe200078e0200 */
[----:B0-----:R-:W-:-:S02]  /*19ee0*/  LEA.HI.X.SX32 R3, R10, R73, 0x1, P6 ;  /* 0x000000490a037211 */ /* 0x001fc400030f0eff */
[----:B------:R-:W-:-:S04]  /*19ef0*/  LEA R6, P6, R0, R72, 0x1 ;  /* 0x0000004800067211 */ /* 0x000fc800078c08ff */
[-C--:B------:R-:W-:Y:S01]  /*19f00*/  LEA.HI.X.SX32 R7, R0, R73.reuse, 0x1, P6 ;  /* 0x0000004900077211 */ /* 0x080fe200030f0eff */
[----:B------:R-:W-:Y:S01]  /*19f10*/  IMAD R0, R71, 0x2, R8 ;  /* 0x0000000247007824 */ /* 0x000fe200078e0208 */
[CC--:B-1----:R-:W-:Y:S02]  /*19f20*/  LEA R4, P6, R8.reuse, R72.reuse, 0x1 ;  /* 0x0000004808047211 */ /* 0x0c2fe400078c08ff */
[----:B------:R-:W-:Y:S01]  /*19f30*/  PRMT R51, R51, 0x7632, R51 ;  /* 0x0000763233337816 */ /* 0x000fe20000000033 */
[----:B------:R-:W-:Y:S01]  /*19f40*/  IMAD R10, R71, 0x2, R0 ;  /* 0x00000002470a7824 */ /* 0x000fe200078e0200 */
[-C--:B------:R-:W-:Y:S02]  /*19f50*/  LEA.HI.X.SX32 R5, R8, R73.reuse, 0x1, P6 ;  /* 0x0000004908057211 */ /* 0x080fe400030f0eff */
[C---:B------:R-:W-:Y:S01]  /*19f60*/  LEA R8, P6, R0.reuse, R72, 0x1 ;  /* 0x0000004800087211 */ /* 0x040fe200078c08ff */
[----:B------:R0:W-:Y:S04]  /*19f70*/  @P3 STG.E.U16 desc[UR40][R2.64], R50 ;  /* 0x0000003202003986 */ /* 0x0001e8000c101528 */
[----:B------:R1:W-:Y:S01]  /*19f80*/  @P2 STG.E.U16 desc[UR40][R6.64], R51 ;  /* 0x0000003306002986 */ /* 0x0003e2000c101528 */
[----:B------:R-:W-:Y:S01]  /*19f90*/  ISETP.LT.AND P3, PT, R9, UR4, !P0 ;  /* 0x0000000409007c0c */ /* 0x000fe2000c761270 */
[----:B------:R-:W-:Y:S01]  /*19fa0*/  ULDC UR4, c[0x0][0x22c] ;  /* 0x00008b0000047ab9 */ /* 0x000fe20000000800 */
[----:B------:R-:W-:-:S02]  /*19fb0*/  LEA.HI.X.SX32 R9, R0, R73, 0x1, P6 ;  /* 0x0000004900097211 */ /* 0x000fc400030f0eff */
[C---:B0-----:R-:W-:Y:S01]  /*19fc0*/  LEA R2, P6, R10.reuse, R72, 0x1 ;  /* 0x000000480a027211 */ /* 0x041fe200078c08ff */
[----:B------:R0:W-:Y:S01]  /*19fd0*/  @P1 STG.E.U16 desc[UR40][R4.64], R52 ;  /* 0x0000003404001986 */ /* 0x0001e2000c101528 */
[----:B----4-:R-:W-:Y:S01]  /*19fe0*/  ISETP.LT.AND P2, PT, R15, UR4, !P0 ;  /* 0x000000040f007c0c */ /* 0x010fe2000c741270 */
[----:B------:R-:W-:Y:S01]  /*19ff0*/  ULDC UR4, c[0x0][0x22c] ;  /* 0x00008b0000047ab9 */ /* 0x000fe20000000800 */
[----:B------:R-:W-:Y:S01]  /*1a000*/  LEA.HI.X.SX32 R3, R10, R73, 0x1, P6 ;  /* 0x000000490a037211 */ /* 0x000fe200030f0eff */
[----:B------:R-:W4:Y:S01]  /*1a010*/  LDL.LU R15, [R1+0x7b8] ;  /* 0x0007b800010f7983 */ /* 0x000f220000300800 */
[----:B------:R-:W-:Y:S01]  /*1a020*/  ISETP.LT.AND P1, PT, R14, UR4, !P0 ;  /* 0x000000040e007c0c */ /* 0x000fe2000c721270 */
[----:B------:R-:W-:Y:S02]  /*1a030*/  ULDC UR4, c[0x0][0x22c] ;  /* 0x00008b0000047ab9 */ /* 0x000fe40000000800 */
[----:B------:R0:W-:Y:S04]  /*1a040*/  @P4 STG.E.U16 desc[UR40][R8.64], R53 ;  /* 0x0000003508004986 */ /* 0x0001e8000c101528 */
[----:B------:R-:W4:Y:S01]  /*1a050*/  LDL.LU R14, [R1+0x7b4] ;  /* 0x0007b400010e7983 */ /* 0x000f220000300800 */
[----:B--2---:R-:W-:Y:S01]  /*1a060*/  ISETP.LT.AND P4, PT, R13, UR4, !P0 ;  /* 0x000000040d007c0c */ /* 0x004fe2000c781270 */
[----:B------:R-:W-:-:S02]  /*1a070*/  ULDC UR4, c[0x0][0x22c] ;  /* 0x00008b0000047ab9 */ /* 0x000fc40000000800 */
[----:B------:R2:W-:Y:S01]  /*1a080*/  @P5 STG.E.U16 desc[UR40][R2.64], R54 ;  /* 0x0000003602005986 */ /* 0x0005e2000c101528 */
[----:B---3--:R-:W-:Y:S01]  /*1a090*/  ISETP.LT.AND P5, PT, R11, UR4, !P0 ;  /* 0x000000040b007c0c */ /* 0x008fe2000c7a1270 */
[C---:B------:R-:W-:Y:S02]  /*1a0a0*/  IMAD R0, R71.reuse, 0x2, R10 ;  /* 0x0000000247007824 */ /* 0x040fe400078e020a */
[----:B------:R-:W3:Y:S01]  /*1a0b0*/  LDL.LU R11, [R1+0x7b0] ;  /* 0x0007b000010b7983 */ /* 0x000ee20000300800 */
[----:B------:R-:W-:Y:S02]  /*1a0c0*/  ULDC UR4, c[0x0][0x22c] ;  /* 0x00008b0000047ab9 */ /* 0x000fe40000000800 */
[CC--:B-1----:R-:W-:Y:S01]  /*1a0d0*/  LEA R6, P6, R0.reuse, R72.reuse, 0x1 ;  /* 0x0000004800067211 */ /* 0x0c2fe200078c08ff */
[C---:B------:R-:W-:Y:S01]  /*1a0e0*/  IMAD R10, R71.reuse, 0x2, R0 ;  /* 0x00000002470a7824 */ /* 0x040fe200078e0200 */
[----:B------:R-:W3:Y:S02]  /*1a0f0*/  LDL.LU R13, [R1+0x7ac] ;  /* 0x0007ac00010d7983 */ /* 0x000ee40000300800 */
[----:B------:R-:W-:Y:S01]  /*1a100*/  LEA.HI.X.SX32 R7, R0, R73, 0x1, P6 ;  /* 0x0000004900077211 */ /* 0x000fe200030f0eff */
[----:B------:R-:W-:Y:S01]  /*1a110*/  IMAD R0, R71, 0x2, R10 ;  /* 0x0000000247007824 */ /* 0x000fe200078e020a */
[----:B0-----:R-:W-:-:S03]  /*1a120*/  LEA R4, P6, R10, R72, 0x1 ;  /* 0x000000480a047211 */ /* 0x001fc600078c08ff */
[----:B------:R0:W-:Y:S01]  /*1a130*/  @P3 STG.E.U16 desc[UR40][R6.64], R55 ;  /* 0x0000003706003986 */ /* 0x0001e2000c101528 */
[----:B------:R-:W-:Y:S01]  /*1a140*/  ISETP.LT.AND P3, PT, R12, UR4, !P0 ;  /* 0x000000040c007c0c */ /* 0x000fe2000c761270 */
[----:B------:R-:W-:Y:S02]  /*1a150*/  ULDC UR4, c[0x0][0x22c] ;  /* 0x00008b0000047ab9 */ /* 0x000fe40000000800 */
[----:B------:R-:W3:Y:S01]  /*1a160*/  LDL.LU R12, [R1+0x7a8] ;  /* 0x0007a800010c7983 */ /* 0x000ee20000300800 */
[-C--:B------:R-:W-:Y:S01]  /*1a170*/  LEA.HI.X.SX32 R5, R10, R73.reuse, 0x1, P6 ;  /* 0x000000490a057211 */ /* 0x080fe200030f0eff */
[----:B------:R-:W-:Y:S01]  /*1a180*/  IMAD R10, R71, 0x2, R0 ;  /* 0x00000002470a7824 */ /* 0x000fe200078e0200 */
[----:B------:R-:W-:Y:S02]  /*1a190*/  LEA R8, P6, R0, R72, 0x1 ;  /* 0x0000004800087211 */ /* 0x000fe400078c08ff */
[----:B------:R-:W-:Y:S02]  /*1a1a0*/  PRMT R52, R52, 0x7632, R52 ;  /* 0x0000763234347816 */ /* 0x000fe40000000034 */
[----:B------:R-:W-:-:S02]  /*1a1b0*/  LEA.HI.X.SX32 R9, R0, R73, 0x1, P6 ;  /* 0x0000004900097211 */ /* 0x000fc400030f0eff */
[C---:B--2---:R-:W-:Y:S02]  /*1a1c0*/  LEA R2, P6, R10.reuse, R72, 0x1 ;  /* 0x000000480a027211 */ /* 0x044fe400078c08ff */
[----:B------:R-:W-:Y:S01]  /*1a1d0*/  PRMT R53, R53, 0x7632, R53 ;  /* 0x0000763235357816 */ /* 0x000fe20000000035 */
[----:B------:R1:W-:Y:S01]  /*1a1e0*/  @P2 STG.E.U16 desc[UR40][R4.64], R52 ;  /* 0x0000003404002986 */ /* 0x0003e2000c101528 */
[----:B------:R-:W-:Y:S02]  /*1a1f0*/  LEA.HI.X.SX32 R3, R10, R73, 0x1, P6 ;  /* 0x000000490a037211 */ /* 0x000fe400030f0eff */
[----:B------:R-:W-:Y:S01]  /*1a200*/  PRMT R54, R54, 0x7632, R54 ;  /* 0x0000763236367816 */ /* 0x000fe20000000036 */
[----:B------:R2:W-:Y:S04]  /*1a210*/  @P1 STG.E.U16 desc[UR40][R8.64], R53 ;  /* 0x0000003508001986 */ /* 0x0005e8000c101528 */
[----:B------:R2:W-:Y:S01]  /*1a220*/  @P4 STG.E.U16 desc[UR40][R2.64], R54 ;  /* 0x0000003602004986 */ /* 0x0005e2000c101528 */
[----:B----4-:R-:W-:Y:S01]  /*1a230*/  ISETP.LT.AND P2, PT, R15, UR4, !P0 ;  /* 0x000000040f007c0c */ /* 0x010fe2000c741270 */
[----:B------:R-:W-:-:S02]  /*1a240*/  ULDC UR4, c[0x0][0x22c] ;  /* 0x00008b0000047ab9 */ /* 0x000fc40000000800 */
[----:B------:R-:W4:Y:S01]  /*1a250*/  LDL.LU R15, [R1+0x7a4] ;  /* 0x0007a400010f7983 */ /* 0x000f220000300800 */
[----:B------:R-:W-:Y:S01]  /*1a260*/  ISETP.LT.AND P1, PT, R14, UR4, !P0 ;  /* 0x000000040e007c0c */ /* 0x000fe2000c721270 */
[----:B------:R-:W-:Y:S02]  /*1a270*/  ULDC UR4, c[0x0][0x22c] ;  /* 0x00008b0000047ab9 */ /* 0x000fe40000000800 */
[----:B------:R-:W4:Y:S01]  /*1a280*/  LDL.LU R14, [R1+0x7a0] ;  /* 0x0007a000010e7983 */ /* 0x000f220000300800 */
[----:B---3--:R-:W-:Y:S01]  /*1a290*/  ISETP.LT.AND P4, PT, R11, UR4, !P0 ;  /* 0x000000040b007c0c */ /* 0x008fe2000c781270 */
[----:B------:R-:W-:Y:S02]  /*1a2a0*/  IMAD R10, R71, 0x2, R10 ;  /* 0x00000002470a7824 */ /* 0x000fe400078e020a */
[----:B------:R-:W3:Y:S01]  /*1a2b0*/  LDL.LU R11, [R1+0x79c] ;  /* 0x00079c00010b7983 */ /* 0x000ee20000300800 */
[----:B0-----:R-:W-:Y:S01]  /*1a2c0*/  PRMT R55, R55, 0x7632, R55 ;  /* 0x0000763237377816 */ /* 0x001fe20000000037 */
[----:B------:R-:W-:Y:S01]  /*1a2d0*/  ULDC UR4, c[0x0][0x22c] ;  /* 0x00008b0000047ab9 */ /* 0x000fe20000000800 */
[----:B------:R-:W-:Y:S01]  /*1a2e0*/  IMAD R0, R71, 0x2, R10 ;  /* 0x0000000247007824 */ /* 0x000fe200078e020a */
[----:B-1----:R-:W-:-:S04]  /*1a2f0*/  LEA R4, P6, R10, R72, 0x1 ;  /* 0x000000480a047211 */ /* 0x002fc800078c08ff */
[----:B------:R-:W-:Y:S02]  /*1a300*/  LEA.HI.X.SX32 R5, R10, R73, 0x1, P6 ;  /* 0x000000490a057211 */ /* 0x000fe400030f0eff */
[----:B------:R-:W-:Y:S01]  /*1a310*/  LEA R6, P6, R0, R72, 0x1 ;  /* 0x0000004800067211 */ /* 0x000fe200078c08ff */
[----:B--2---:R-:W-:-:S03]  /*1a320*/  IMAD R8, R71, 0x2, R0 ;  /* 0x0000000247087824 */ /* 0x004fc600078e0200 */
[-C--:B------:R-:W-:Y:S01]  /*1a330*/  LEA.HI.X.SX32 R7, R0, R73.reuse, 0x1, P6 ;  /* 0x0000004900077211 */ /* 0x080fe200030f0eff */
[----:B------:R0:W-:Y:S01]  /*1a340*/  @P5 STG.E.U16 desc[UR40][R4.64], R55 ;  /* 0x0000003704005986 */ /* 0x0001e2000c101528 */
[----:B------:R-:W-:Y:S01]  /*1a350*/  ISETP.LT.AND P5, PT, R13, UR4, !P0 ;  /* 0x000000040d007c0c */ /* 0x000fe2000c7a1270 */
[----:B------:R-:W-:Y:S02]  /*1a360*/  ULDC UR4, c[0x0][0x22c] ;  /* 0x00008b0000047ab9 */ /* 0x000fe40000000800 */
[----:B------:R-:W2:Y:S01]  /*1a370*/  LDL.LU R13, [R1+0x798] ;  /* 0x00079800010d7983 */ /* 0x000ea20000300800 */
[C---:B------:R-:W-:Y:S01]  /*1a380*/  IMAD R0, R71.reuse, 0x2, R8 ;  /* 0x0000000247007824 */ /* 0x040fe200078e0208 */
[-C--:B------:R-:W-:Y:S02]  /*1a390*/  LEA R2, P6, R8, R72.reuse, 0x1 ;  /* 0x0000004808027211 */ /* 0x080fe400078c08ff */
[----:B------:R-:W-:Y:S01]  /*1a3a0*/  @P3 STG.E.U16 desc[UR40][R6.64], R56 ;  /* 0x0000003806003986 */ /* 0x000fe2000c101528 */
[----:B------:R-:W-:Y:S01]  /*1a3b0*/  ISETP.LT.AND P3, PT, R12, UR4, !P0 ;  /* 0x000000040c007c0c */ /* 0x000fe2000c761270 */
[----:B------:R-:W-:Y:S01]  /*1a3c0*/  IMAD R10, R71, 0x2, R0 ;  /* 0x00000002470a7824 */ /* 0x000fe200078e0200 */
[----:B------:R-:W-:Y:S01]  /*1a3d0*/  LEA.HI.X.SX32 R3, R8, R73, 0x1, P6 ;  /* 0x0000004908037211 */ /* 0x000fe200030f0eff */
[----:B------:R-:W2:Y:S01]  /*1a3e0*/  LDL.LU R12, [R1+0x794] ;  /* 0x00079400010c7983 */ /* 0x000ea20000300800 */
[----:B------:R-:W-:Y:S01]  /*1a3f0*/  LEA R8, P6, R0, R72, 0x1 ;  /* 0x0000004800087211 */ /* 0x000fe200078c08ff */
[----:B------:R-:W-:-:S03]  /*1a400*/  ULDC UR4, c[0x0][0x22c] ;  /* 0x00008b0000047ab9 */ /* 0x000fc60000000800 */
[-C--:B------:R-:W-:Y:S02]  /*1a410*/  LEA.HI.X.SX32 R9, R0, R73.reuse, 0x1, P6 ;  /* 0x0000004900097211 */ /* 0x080fe400030f0eff */
[C---:B0-----:R-:W-:Y:S01]  /*1a420*/  LEA R4, P6, R10.reuse, R72, 0x1 ;  /* 0x000000480a047211 */ /* 0x041fe200078c08ff */
[----:B------:R-:W-:Y:S03]  /*1a430*/  @P2 STG.E.U16 desc[UR40][R2.64], R57 ;  /* 0x0000003902002986 */ /* 0x000fe6000c101528 */
[----:B------:R-:W-:Y:S01]  /*1a440*/  LEA.HI.X.SX32 R5, R10, R73, 0x1, P6 ;  /* 0x000000490a057211 */ /* 0x000fe200030f0eff */
[----:B------:R0:W-:Y:S01]  /*1a450*/  @P1 STG.E.U16 desc[UR40][R8.64], R58 ;  /* 0x0000003a08001986 */ /* 0x0001e2000c101528 */
[----:B----4-:R-:W-:Y:S01]  /*1a460*/  ISETP.LT.AND P2, PT, R15, UR4, !P0 ;  /* 0x000000040f007c0c */ /* 0x010fe2000c741270 */
[----:B------:R-:W-:Y:S02]  /*1a470*/  ULDC UR4, c[0x0][0x22c] ;  /* 0x00008b0000047ab9 */ /* 0x000fe40000000800 */
[----:B------:R1:W-:Y:S04]  /*1a480*/  @P4 STG.E.U16 desc[UR40][R4.64], R59 ;  /* 0x0000003b04004986 */ /* 0x0003e8000c101528 */
[----:B0-----:R-:W4:Y:S01]  /*1a490*/  LDL.LU R8, [R1+0x790] ;  /* 0x0007900001087983 */ /* 0x001f220000300800 */
[----:B------:R-:W-:Y:S01]  /*1a4a0*/  ISETP.LT.AND P1, PT, R14, UR4, !P0 ;  /* 0x000000040e007c0c */ /* 0x000fe2000c721270 */
[----:B------:R-:W-:-:S02]  /*1a4b0*/  ULDC UR4, c[0x0][0x22c] ;  /* 0x00008b0000047ab9 */ /* 0x000fc40000000800 */
[----:B---3--:R-:W-:Y:S01]  /*1a4c0*/  ISETP.LT.AND P4, PT, R11, UR4, !P0 ;  /* 0x000000040b007c0c */ /* 0x008fe2000c781270 */
[C---:B------:R-:W-:Y:S01]  /*1a4d0*/  IMAD R0, R71.reuse, 0x2, R10 ;  /* 0x0000000247007824 */ /* 0x040fe200078e020a */
[----:B------:R-:W3:Y:S01]  /*1a4e0*/  LDL.LU R11, [R1+0x78c] ;  /* 0x00078c00010b7983 */ /* 0x000ee20000300800 */
[----:B------:R-:W-:Y:S01]  /*1a4f0*/  PRMT R56, R56, 0x7632, R56 ;  /* 0x0000763238387816 */ /* 0x000fe20000000038 */
[----:B------:R-:W-:Y:S01]  /*1a500*/  ULDC UR4, c[0x0][0x22c] ;  /* 0x00008b0000047ab9 */ /* 0x000fe20000000800 */
[----:B------:R-:W-:Y:S01]  /*1a510*/  IMAD R10, R71, 0x2, R0 ;  /* 0x00000002470a7824 */ /* 0x000fe200078e0200 */
[CC--:B------:R-:W-:Y:S01]  /*1a520*/  LEA R6, P6, R0.reuse, R72.reuse, 0x1 ;  /* 0x0000004800067211 */ /* 0x0c0fe200078c08ff */
[----:B------:R-:W3:Y:S03]  /*1a530*/  LDL.LU R16, [R1+0x788] ;  /* 0x0007880001107983 */ /* 0x000ee60000300800 */
[----:B------:R-:W-:Y:S01]  /*1a540*/  LEA.HI.X.SX32 R7, R0, R73, 0x1, P6 ;  /* 0x0000004900077211 */ /* 0x000fe200030f0eff */
[----:B------:R-:W3:Y:S01]  /*1a550*/  LDL.LU R15, [R1+0x784] ;  /* 0x00078400010f7983 */ /* 0x000ee20000300800 */
[----:B------:R-:W-:-:S02]  /*1a560*/  LEA R2, P6, R10, R72, 0x1 ;  /* 0x000000480a027211 */ /* 0x000fc400078c08ff */
[----:B------:R-:W-:Y:S01]  /*1a570*/  PRMT R57, R57, 0x7632, R57 ;  /* 0x0000763239397816 */ /* 0x000fe20000000039 */
[----:B------:R0:W-:Y:S01]  /*1a580*/  @P5 STG.E.U16 desc[UR40][R6.64], R56 ;  /* 0x0000003806005986 */ /* 0x0001e2000c101528 */
[----:B------:R-:W-:Y:S01]  /*1a590*/  LEA.HI.X.SX32 R3, R10, R73, 0x1, P6 ;  /* 0x000000490a037211 */ /* 0x000fe200030f0eff */
[----:B------:R-:W-:Y:S01]  /*1a5a0*/  IMAD R10, R71, 0x2, R10 ;  /* 0x00000002470a7824 */ /* 0x000fe200078e020a */
[----:B--2---:R-:W-:Y:S01]  /*1a5b0*/  ISETP.LT.AND P5, PT, R13, UR4, !P0 ;  /* 0x000000040d007c0c */ /* 0x004fe2000c7a1270 */
[----:B------:R-:W-:Y:S01]  /*1a5c0*/  ULDC UR4, c[0x0][0x22c] ;  /* 0x00008b0000047ab9 */ /* 0x000fe20000000800 */
[----:B------:R-:W2:Y:S02]  /*1a5d0*/  LDL.LU R14, [R1+0x780] ;  /* 0x00078000010e7983 */ /* 0x000ea40000300800 */
[----:B-1----:R-:W-:Y:S01]  /*1a5e0*/  LEA R4, P6, R10, R72, 0x1 ;  /* 0x000000480a047211 */ /* 0x002fe200078c08ff */
[----:B------:R-:W-:Y:S01]  /*1a5f0*/  IMAD R0, R71, 0x2, R10 ;  /* 0x0000000247007824 */ /* 0x000fe200078e020a */
[----:B------:R1:W-:Y:S01]  /*1a600*/  @P3 STG.E.U16 desc[UR40][R2.64], R57 ;  /* 0x0000003902003986 */ /* 0x0003e2000c101528 */
[----:B------:R-:W-:Y:S01]  /*1a610*/  ISETP.LT.AND P3, PT, R12, UR4, !P0 ;  /* 0x000000040c007c0c */ /* 0x000fe2000c761270 */
[----:B------:R-:W-:-:S02]  /*1a620*/  ULDC UR4, c[0x0][0x22c] ;  /* 0x00008b0000047ab9 */ /* 0x000fc40000000800 */
[----:B------:R-:W2:Y:S01]  /*1a630*/  LDL.LU R12, [R1+0x77c] ;  /* 0x00077c00010c7983 */ /* 0x000ea20000300800 */
[-C--:B------:R-:W-:Y:S01]  /*1a640*/  LEA.HI.X.SX32 R5, R10, R73.reuse, 0x1, P6 ;  /* 0x000000490a057211 */ /* 0x080fe200030f0eff */
[C---:B------:R-:W-:Y:S01]  /*1a650*/  IMAD R10, R71.reuse, 0x2, R0 ;  /* 0x00000002470a7824 */ /* 0x040fe200078e0200 */
[-C--:B0-----:R-:W-:Y:S02]  /*1a660*/  LEA R6, P6, R0, R72.reuse, 0x1 ;  /* 0x0000004800067211 */ /* 0x081fe400078c08ff */
[----:B------:R-:W-:Y:S02]  /*1a670*/  PRMT R58, R58, 0x7632, R58 ;  /* 0x000076323a3a7816 */ /* 0x000fe4000000003a */
[----:B------:R-:W-:Y:S01]  /*1a680*/  LEA.HI.X.SX32 R7, R0, R73, 0x1, P6 ;  /* 0x0000004900077211 */ /* 0x000fe200030f0eff */
[----:B------:R-:W-:Y:S01]  /*1a690*/  IMAD R0, R71, 0x2, R10 ;  /* 0x0000000247007824 */ /* 0x000fe200078e020a */
[----:B-1----:R-:W-:Y:S01]  /*1a6a0*/  PRMT R3, R59, 0x7632, R3 ;  /* 0x000076323b037816 */ /* 0x002fe20000000003 */
[----:B------:R-:W-:Y:S04]  /*1a6b0*/  @P2 STG.E.U16 desc[UR40][R4.64], R58 ;  /* 0x0000003a04002986 */ /* 0x000fe8000c101528 */
[----:B------:R0:W-:Y:S01]  /*1a6c0*/  @P1 STG.E.U16 desc[UR40][R6.64], R3 ;  /* 0x0000000306001986 */ /* 0x0001e2000c101528 */
[----:B----4-:R-:W-:Y:S01]  /*1a6d0*/  ISETP.LT.AND P2, PT, R8, UR4, !P0 ;  /* 0x0000000408007c0c */ /* 0x010fe2000c741270 */
[----:B------:R-:W-:Y:S01]  /*1a6e0*/  ULDC UR4, c[0x0][0x22c] ;  /* 0x00008b0000047ab9 */ /* 0x000fe20000000800 */
[----:B------:R-:W-:-:S04]  /*1a6f0*/  LEA R8, P1, R0, R72, 0x1 ;  /* 0x0000004800087211 */ /* 0x000fc800078208ff */
[----:B------:R-:W-:Y:S02]  /*1a700*/  LEA.HI.X.SX32 R9, R0, R73, 0x1, P1 ;  /* 0x0000004900097211 */ /* 0x000fe400008f0eff */
[----:B---3--:R-:W-:Y:S01]  /*1a710*/  ISETP.LT.AND P1, PT, R11, UR4, !P0 ;  /* 0x000000040b007c0c */ /* 0x008fe2000c721270 */
[----:B------:R-:W-:Y:S01]  /*1a720*/  ULDC UR4, c[0x0][0x22c] ;  /* 0x00008b0000047ab9 */ /* 0x000fe20000000800 */
[----:B------:R-:W3:Y:S04]  /*1a730*/  LDL.LU R11, [R1+0x778] ;  /* 0x00077800010b7983 */ /* 0x000ee80000300800 */
[----:B------:R-:W4:Y:S01]  /*1a740*/  LDL.LU R13, [R1+0x774] ;  /* 0x00077400010d7983 */ /* 0x000f220000300800 */
[----:B------:R-:W-:-:S04]  /*1a750*/  LEA R2, P6, R10, R72, 0x1 ;  /* 0x000000480a027211 */ /* 0x000fc800078c08ff */
[----:B0-----:R-:W-:Y:S01]  /*1a760*/  LEA.HI.X.SX32 R3, R10, R73, 0x1, P6 ;  /* 0x000000490a037211 */ /* 0x001fe200030f0eff */
[----:B------:R-:W-:-:S04]  /*1a770*/  IMAD R10, R71, 0x2, R0 ;  /* 0x00000002470a7824 */ /* 0x000fc800078e0200 */
[----:B------:R-:W-:Y:S01]  /*1a780*/  IMAD R0, R71, 0x2, R10 ;  /* 0x0000000247007824 */ /* 0x000fe200078e020a */
[----:B------:R-:W-:Y:S01]  /*1a790*/  @P4 STG.E.U16 desc[UR40][R2.64], R60 ;  /* 0x0000003c02004986 */ /* 0x000fe2000c101528 */
[----:B------:R-:W-:-:S03]  /*1a7a0*/  LEA R4, P4, R10, R72, 0x1 ;  /* 0x000000480a047211 */ /* 0x000fc600078808ff */
[----:B------:R-:W-:Y:S02]  /*1a7b0*/  LEA R6, P6, R0, R72, 0x1 ;  /* 0x0000004800067211 */ /* 0x000fe400078c08ff */
[-C--:B------:R-:W-:Y:S01]  /*1a7c0*/  LEA.HI.X.SX32 R5, R10, R73.reuse, 0x1, P4 ;  /* 0x000000490a057211 */ /* 0x080fe200020f0eff */
[----:B------:R0:W-:Y:S01]  /*1a7d0*/  @P5 STG.E.U16 desc[UR40][R8.64], R61 ;  /* 0x0000003d08005986 */ /* 0x0001e2000c101528 */
[----:B------:R-:W-:Y:S01]  /*1a7e0*/  ISETP.LT.AND P5, PT, R16, UR4, !P0 ;  /* 0x0000000410007c0c */ /* 0x000fe2000c7a1270 */
[----:B------:R-:W-:Y:S01]  /*1a7f0*/  ULDC UR4, c[0x0][0x22c] ;  /* 0x00008b0000047ab9 */ /* 0x000fe20000000800 */
[----:B------:R-:W-:Y:S01]  /*1a800*/  LEA.HI.X.SX32 R7, R0, R73, 0x1, P6 ;  /* 0x0000004900077211 */ /* 0x000fe200030f0eff */
[----:B------:R1:W-:Y:S01]  /*1a810*/  @P3 STG.E.U16 desc[UR40][R4.64], R62 ;  /* 0x0000003e04003986 */ /* 0x0003e2000c101528 */
[----:B--2---:R-:W-:Y:S01]  /*1a820*/  ISETP.LT.AND P3, PT, R14, UR4, !P0 ;  /* 0x000000040e007c0c */ /* 0x004fe2000c761270 */
[----:B------:R-:W-:Y:S02]  /*1a830*/  ULDC UR4, c[0x0][0x22c] ;  /* 0x00008b0000047ab9 */ /* 0x000fe40000000800 */
[----:B------:R2:W-:Y:S01]  /*1a840*/  @P2 STG.E.U16 desc[UR40][R6.64], R63 ;  /* 0x0000003f06002986 */ /* 0x0005e2000c101528 */
[----:B------:R-:W-:-:S03]  /*1a850*/  ISETP.LT.AND P2, PT, R12, UR4, !P0 ;  /* 0x000000040c007c0c */ /* 0x000fc6000c741270 */
[----:B0-----:R-:W2:Y:S01]  /*1a860*/  LDL.LU R9, [R1+0x770] ;  /* 0x0007700001097983 */ /* 0x001ea20000300800 */
[C---:B------:R-:W-:Y:S01]  /*1a870*/  IMAD R0, R71.reuse, 0x2, R0 ;  /* 0x0000000247007824 */ /* 0x040fe200078e0200 */
[----:B------:R-:W-:Y:S01]  /*1a880*/  PRMT R60, R60, 0x7632, R60 ;  /* 0x000076323c3c7816 */ /* 0x000fe2000000003c */
[----:B------:R-:W-:Y:S01]  /*1a890*/  ULDC UR4, c[0x0][0x22c] ;  /* 0x00008b0000047ab9 */ /* 0x000fe20000000800 */
[----:B------:R-:W2:Y:S02]  /*1a8a0*/  LDL.LU R12, [R1+0x76c] ;  /* 0x00076c00010c7983 */ /* 0x000ea40000300800 */
[----:B------:R-:W-:Y:S01]  /*1a8b0*/  LEA R2, P6, R0, R72, 0x1 ;  /* 0x0000004800027211 */ /* 0x000fe200078c08ff */
[----:B------:R-:W-:-:S03]  /*1a8c0*/  IMAD R8, R71, 0x2, R0 ;  /* 0x0000000247087824 */ /* 0x000fc600078e0200 */
[----:B------:R-:W-:Y:S02]  /*1a8d0*/  LEA.HI.X.SX32 R3, R0, R73, 0x1, P6 ;  /* 0x0000004900037211 */ /* 0x000fe400030f0eff */
[----:B-1----:R-:W-:-:S03]  /*1a8e0*/  LEA R4, P6, R8, R72, 0x1 ;  /* 0x0000004808047211 */ /* 0x002fc600078c08ff */
[----:B------:R0:W-:Y:S01]  /*1a8f0*/  @P1 STG.E.U16 desc[UR40][R2.64], R60 ;  /* 0x0000003c02001986 */ /* 0x0001e2000c101528 */
[----:B------:R-:W-:Y:S02]  /*1a900*/  PRMT R61, R61, 0x7632, R61 ;  /* 0x000076323d3d7816 */ /* 0x000fe4000000003d */
[----:B------:R-:W-:Y:S02]  /*1a910*/  LEA.HI.X.SX32 R5, R8, R73, 0x1, P6 ;  /* 0x0000004908057211 */ /* 0x000fe400030f0eff */
[----:B------:R-:W-:Y:S02]  /*1a920*/  ISETP.LT.AND P4, PT, R15, UR5, !P0 ;  /* 0x000000050f007c0c */ /* 0x000fe4000c781270 */
[----:B---3--:R-:W-:Y:S01]  /*1a930*/  ISETP.LT.AND P1, PT, R11, UR4, !P0 ;  /* 0x000000040b007c0c */ /* 0x008fe2000c721270 */
[----:B------:R-:W-:Y:S01]  /*1a940*/  ULDC UR4, c[0x0][0x22c] ;  /* 0x00008b0000047ab9 */ /* 0x000fe20000000800 */
[----:B------:R-:W3:Y:S01]  /*1a950*/  LDL.LU R11, [R1+0x768] ;  /* 0x00076800010b7983 */ /* 0x000ee20000300800 */
[----:B------:R-:W-:Y:S01]  /*1a960*/  IMAD R8, R71, 0x2, R8 ;  /* 0x0000000247087824 */ /* 0x000fe200078e0208 */
[----:B------:R-:W-:Y:S01]  /*1a970*/  PRMT R62, R62, 0x7632, R62 ;  /* 0x000076323e3e7816 */ /* 0x000fe2000000003e */
[----:B------:R-:W-:Y:S01]  /*1a980*/  ULDC UR5, c[0x0][0x22c] ;  /* 0x00008b0000057ab9 */ /* 0x000fe20000000800 */
[----:B------:R1:W-:Y:S01]  /*1a990*/  @P5 STG.E.U16 desc[UR40][R4.64], R61 ;  /* 0x0000003d04005986 */ /* 0x0003e2000c101528 */
[----:B----4-:R-:W-:-:S03]  /*1a9a0*/  ISETP.LT.AND P5, PT, R13, UR4, !P0 ;  /* 0x000000040d007c0c */ /* 0x010fc6000c7a1270 */
[----:B------:R-:W4:Y:S01]  /*1a9b0*/  LDL.LU R15, [R1+0x760] ;  /* 0x00076000010f7983 */ /* 0x000f220000300800 */
[CC--:B--2---:R-:W-:Y:S01]  /*1a9c0*/  LEA R6, P6, R8.reuse, R72.reuse, 0x1 ;  /* 0x0000004808067211 */ /* 0x0c4fe200078c08ff */
[----:B------:R-:W-:Y:S01]  /*1a9d0*/  IMAD R0, R71, 0x2, R8 ;  /* 0x0000000247007824 */ /* 0x000fe200078e0208 */
[----:B------:R-:W-:Y:S01]  /*1a9e0*/  PRMT R63, R63, 0x7632, R63 ;  /* 0x000076323f3f7816 */ /* 0x000fe2000000003f */
[----:B------:R-:W2:Y:S01]  /*1a9f0*/  LDL.LU R13, [R1+0x764] ;  /* 0x00076400010d7983 */ /* 0x000ea20000300800 */
[----:B------:R-:W-:Y:S01]  /*1aa00*/  LEA.HI.X.SX32 R7, R8, R73, 0x1, P6 ;  /* 0x0000004908077211 */ /* 0x000fe200030f0eff */
[----:B------:R-:W-:Y:S01]  /*1aa10*/  IMAD R8, R71, 0x2, R0 ;  /* 0x0000000247087824 */ /* 0x000fe200078e0200 */
[----:B0-----:R-:W-:Y:S01]  /*1aa20*/  LEA R2, P6, R0, R72, 0x1 ;  /* 0x0000004800027211 */ /* 0x001fe200078c08ff */
[----:B------:R-:W-:-:S03]  /*1aa30*/  ULDC UR4, c[0x0][0x22c] ;  /* 0x00008b0000047ab9 */ /* 0x000fc60000000800 */
[-C--:B------:R-:W-:Y:S01]  /*1aa40*/  LEA.HI.X.SX32 R3, R0, R73.reuse, 0x1, P6 ;  /* 0x0000004900037211 */ /* 0x080fe200030f0eff */
[C---:B------:R-:W-:Y:S01]  /*1aa50*/  IMAD R0, R71.reuse, 0x2, R8 ;  /* 0x0000000247007824 */ /* 0x040fe200078e0208 */
[CC--:B-1----:R-:W-:Y:S01]  /*1aa60*/  LEA R4, P6, R8.reuse, R72.reuse, 0x1 ;  /* 0x0000004808047211 */ /* 0x0c2fe200078c08ff */
[----:B------:R-:W-:Y:S02]  /*1aa70*/  @P4 STG.E.U16 desc[UR40][R6.64], R62 ;  /* 0x0000003e06004986 */ /* 0x000fe4000c101528 */
[----:B------:R-:W-:Y:S01]  /*1aa80*/  IMAD R10, R71, 0x2, R0 ;  /* 0x00000002470a7824 */ /* 0x000fe200078e0200 */
[----:B------:R-:W-:Y:S01]  /*1aa90*/  LEA.HI.X.SX32 R5, R8, R73, 0x1, P6 ;  /* 0x0000004908057211 */ /* 0x000fe200030f0eff */
[----:B------:R0:W-:Y:S01]  /*1aaa0*/  @P3 STG.E.U16 desc[UR40][R2.64], R63 ;  /* 0x0000003f02003986 */ /* 0x0001e2000c101528 */
[----:B------:R-:W-:Y:S02]  /*1aab0*/  LEA R8, P6, R0, R72, 0x1 ;  /* 0x0000004800087211 */ /* 0x000fe400078c08ff */
[----:B------:R-:W-:Y:S01]  /*1aac0*/  ISETP.LT.AND P4, PT, R9, UR4, !P0 ;  /* 0x0000000409007c0c */ /* 0x000fe2000c781270 */
[----:B------:R-:W-:-:S02]  /*1aad0*/  ULDC UR4, c[0x0][0x22c] ;  /* 0x00008b0000047ab9 */ /* 0x000fc40000000800 */
[----:B------:R-:W-:Y:S01]  /*1aae0*/  ISETP.LT.AND P3, PT, R12, UR4, !P0 ;  /* 0x000000040c007c0c */ /* 0x000fe2000c761270 */
[C---:B------:R-:W-:Y:S01]  /*1aaf0*/  IMAD R12, R71.reuse, 0x2, R10 ;  /* 0x00000002470c7824 */ /* 0x040fe200078e020a */
[----:B------:R-:W-:Y:S01]  /*1ab00*/  LEA.HI.X.SX32 R9, R0, R73, 0x1, P6 ;  /* 0x0000004900097211 */ /* 0x000fe200030f0eff */
[----:B------:R1:W-:Y:S01]  /*1ab10*/  @P2 STG.E.U16 desc[UR40][R4.64], R20 ;  /* 0x0000001404002986 */ /* 0x0003e2000c101528 */
[----:B------:R-:W-:Y:S01]  /*1ab20*/  ULDC UR4, c[0x0][0x22c] ;  /* 0x00008b0000047ab9 */ /* 0x000fe20000000800 */
[C---:B------:R-:W-:Y:S02]  /*1ab30*/  IMAD R0, R71.reuse, 0x2, R12 ;  /* 0x0000000247007824 */ /* 0x040fe400078e020c */
[----:B------:R1:W-:Y:S02]  /*1ab40*/  @P1 STG.E.U16 desc[UR40][R8.64], R21 ;  /* 0x0000001508001986 */ /* 0x0003e4000c101528 */
[----:B------:R-:W-:Y:S01]  /*1ab50*/  IMAD R14, R71, 0x2, R0 ;  /* 0x00000002470e7824 */ /* 0x000fe200078e0200 */
[----:B0-----:R-:W-:-:S03]  /*1ab60*/  LEA R2, P1, R10, R72, 0x1 ;  /* 0x000000480a027211 */ /* 0x001fc600078208ff */
[C---:B------:R-:W-:Y:S01]  /*1ab70*/  IMAD R16, R71.reuse, 0x2, R14 ;  /* 0x0000000247107824 */ /* 0x040fe200078e020e */
[----:B------:R-:W-:Y:S02]  /*1ab80*/  LEA.HI.X.SX32 R3, R10, R73, 0x1, P1 ;  /* 0x000000490a037211 */ /* 0x000fe400008f0eff */
[-C--:B------:R-:W-:Y:S01]  /*1ab90*/  LEA R10, P1, R0, R72.reuse, 0x1 ;  /* 0x00000048000a7211 */ /* 0x080fe200078208ff */
[----:B------:R-:W-:Y:S01]  /*1aba0*/  IMAD R71, R71, 0x2, R16 ;  /* 0x0000000247477824 */ /* 0x000fe200078e0210 */
[----:B------:R-:W-:-:S04]  /*1abb0*/  LEA R6, P6, R12, R72, 0x1 ;  /* 0x000000480c067211 */ /* 0x000fc800078c08ff */
[----:B------:R-:W-:Y:S02]  /*1abc0*/  LEA.HI.X.SX32 R7, R12, R73, 0x1, P6 ;  /* 0x000000490c077211 */ /* 0x000fe400030f0eff */
[----:B-1----:R-:W-:-:S04]  /*1abd0*/  LEA R4, P6, R14, R72, 0x1 ;  /* 0x000000480e047211 */ /* 0x002fc800078c08ff */
[----:B------:R-:W-:Y:S02]  /*1abe0*/  LEA.HI.X.SX32 R5, R14, R73, 0x1, P6 ;  /* 0x000000490e057211 */ /* 0x000fe400030f0eff */
[----:B------:R-:W-:Y:S02]  /*1abf0*/  PRMT R20, R20, 0x7632, R20 ;  /* 0x0000763214147816 */ /* 0x000fe40000000014 */
[----:B------:R-:W-:Y:S01]  /*1ac00*/  PRMT R21, R21, 0x7632, R21 ;  /* 0x0000763215157816 */ /* 0x000fe20000000015 */
[----:B------:R0:W-:Y:S01]  /*1ac10*/  @P5 STG.E.U16 desc[UR40][R2.64], R22 ;  /* 0x0000001602005986 */ /* 0x0001e2000c101528 */
[----:B------:R-:W-:-:S03]  /*1ac20*/  PRMT R36, R22, 0x7632, R36 ;  /* 0x0000763216247816 */ /* 0x000fc60000000024 */
[----:B------:R0:W-:Y:S01]  /*1ac30*/  @P4 STG.E.U16 desc[UR40][R6.64], R23 ;  /* 0x0000001706004986 */ /* 0x0001e2000c101528 */
[----:B---3--:R-:W-:Y:S01]  /*1ac40*/  ISETP.LT.AND P2, PT, R11, UR4, !P0 ;  /* 0x000000040b007c0c */ /* 0x008fe2000c741270 */
[----:B------:R-:W-:Y:S01]  /*1ac50*/  ULDC UR4, c[0x0][0x22c] ;  /* 0x00008b0000047ab9 */ /* 0x000fe20000000800 */
[----:B------:R-:W-:Y:S02]  /*1ac60*/  LEA.HI.X.SX32 R11, R0, R73, 0x1, P1 ;  /* 0x00000049000b7211 */ /* 0x000fe400008f0eff */
[----:B------:R-:W-:-:S04]  /*1ac70*/  LEA R8, P1, R71, R72, 0x1 ;  /* 0x0000004847087211 */ /* 0x000fc800078208ff */
[-C--:B------:R-:W-:Y:S02]  /*1ac80*/  LEA.HI.X.SX32 R9, R71, R73.reuse, 0x1, P1 ;  /* 0x0000004947097211 */ /* 0x080fe400008f0eff */
[----:B----4-:R-:W-:Y:S02]  /*1ac90*/  ISETP.LT.AND P1, PT, R15, UR5, !P0 ;  /* 0x000000050f007c0c */ /* 0x010fe4000c721270 */
[----:B--2---:R-:W-:Y:S02]  /*1aca0*/  ISETP.LT.AND P0, PT, R13, UR4, !P0 ;  /* 0x000000040d007c0c */ /* 0x004fe4000c701270 */
[C---:B------:R-:W-:Y:S01]  /*1acb0*/  LEA R72, P6, R16.reuse, R72, 0x1 ;  /* 0x0000004810487211 */ /* 0x040fe200078c08ff */
[----:B------:R0:W-:Y:S03]  /*1acc0*/  @P3 STG.E.U16 desc[UR40][R10.64], R20 ;  /* 0x000000140a003986 */ /* 0x0001e6000c101528 */
[----:B------:R-:W-:Y:S01]  /*1acd0*/  LEA.HI.X.SX32 R73, R16, R73, 0x1, P6 ;  /* 0x0000004910497211 */ /* 0x000fe200030f0eff */
[----:B------:R0:W-:Y:S06]  /*1ace0*/  @P2 STG.E.U16 desc[UR40][R4.64], R21 ;  /* 0x0000001504002986 */ /* 0x0001ec000c101528 */
[----:B------:R0:W-:Y:S01]  /*1acf0*/  @P0 STG.E.U16 desc[UR40][R72.64], R36 ;  /* 0x0000002448000986 */ /* 0x0001e2000c101528 */
[----:B------:R-:W-:Y:S05]  /*1ad00*/  @!P1 EXIT ;  /* 0x000000000000994d */ /* 0x000fea0003800000 */
[----:B0-----:R-:W-:-:S05]  /*1ad10*/  PRMT R4, R23, 0x7632, R4 ;  /* 0x0000763217047816 */ /* 0x001fca0000000004 */
[----:B------:R-:W-:Y:S01]  /*1ad20*/  STG.E.U16 desc[UR40][R8.64], R4 ;  /* 0x0000000408007986 */ /* 0x000fe2000c101528 */
[----:B------:R-:W-:Y:S05]  /*1ad30*/  EXIT ;  /* 0x000000000000794d */ /* 0x000fea0003800000 */
.L_x_2:
[----:B------:R-:W-:-:S00]  /*1ad40*/  BRA `(.L_x_2) ;  /* 0xfffffffc00fc7947 */ /* 0x000fc0000383ffff */
[----:B------:R-:W-:-:S00]  /*1ad50*/  NOP ;  /* 0x0000000000007918 */ /* 0x000fc00000000000 */
        /* <DEDUP_REMOVED lines=10> */
.L_x_3:


//--------------------- .nv.shared.matmul_kernel  --------------------------
	.section	.nv.shared.matmul_kernel,"aw",@nobits
	.sectionflags	@""
	.align	16
	.zero		1024


//--------------------- .nv.shared.reserved.0     --------------------------
	.section	.nv.shared.reserved.0,"aw",@nobits
	.weak		__nv_reservedSMEM_offset_0_alias
	.size		__nv_reservedSMEM_offset_0_alias, 0, 0
	.other		__nv_reservedSMEM_offset_0_alias,@"STO_CUDA_RESERVED_SHARED STV_DEFAULT"
__nv_reservedSMEM_offset_0_alias:
	.zero		0


//--------------------- .nv.constant0.matmul_kernel --------------------------
	.section	.nv.constant0.matmul_kernel,"a",@progbits
	.sectionflags	@""
	.align	4
.nv.constant0.matmul_kernel:
	.zero		608


//--------------------- SYMBOLS --------------------------

	.type		.nv.reservedSmem.offset0,@object
	.size		.nv.reservedSmem.offset0,0x4
